	.target	sm_90a

	.elftype	@"ET_EXEC"


//--------------------- .note.nv.tkinfo           --------------------------
	.section	.note.nv.tkinfo,"",@"SHT_NOTE"
	.sectionflags	@"SHF_NOTE_NV_TKINFO"
	.tkinfo
        /*0018*/ 	.word	0x00000002
        /*0030*/ 	.string	""
        /*0030*/ 	.string	"ptxas"
        /*0030*/ 	.string	"Cuda compilation tools, release 13.0, V13.0.88"
        /*0030*/ 	.string	"Build cuda_13.0.r13.0/compiler.36424714_0"
        /*0030*/ 	.string	"-arch sm_90a -m 64 "



//--------------------- .note.nv.cuinfo           --------------------------
	.section	.note.nv.cuinfo,"",@"SHT_NOTE"
	.sectionflags	@"SHF_NOTE_NV_CUINFO"
        /*0018*/ 	.short	0x0002
        /*001a*/ 	.short	0x005a
        /*001c*/ 	.short	0x0082
	.zero		2


//--------------------- .nv.info                  --------------------------
	.section	.nv.info,"",@"SHT_CUDA_INFO"
	.align	4


	//----- nvinfo : EIATTR_REGCOUNT
	.align		4
        /*0000*/ 	.byte	0x04, 0x2f
        /*0002*/ 	.short	(.L_47 - .L_46)
	.align		4
.L_46:
        /*0004*/ 	.word	index@(_ZN2at6native29vectorized_elementwise_kernelILi8EZZZNS0_15tan_kernel_cudaERNS_18TensorIteratorBaseEENKUlvE_clEvENKUlvE_clEvEUlN3c107complexIdEEE_St5arrayIPcLm2EEEEviT0_T1_)
        /*0008*/ 	.word	0x00000052


	//----- nvinfo : EIATTR_FRAME_SIZE
	.align		4
.L_47:
        /*000c*/ 	.byte	0x04, 0x11
        /*000e*/ 	.short	(.L_49 - .L_48)
	.align		4
.L_48:
        /*0010*/ 	.word	index@($_ZN2at6native29vectorized_elementwise_kernelILi8EZZZNS0_15tan_kernel_cudaERNS_18TensorIteratorBaseEENKUlvE_clEvENKUlvE_clEvEUlN3c107complexIdEEE_St5arrayIPcLm2EEEEviT0_T1_$__internal_trig_reduction_slowpathd)
        /*0014*/ 	.word	0x00000028


	//----- nvinfo : EIATTR_FRAME_SIZE
	.align		4
.L_49:
        /*0018*/ 	.byte	0x04, 0x11
        /*001a*/ 	.short	(.L_51 - .L_50)
	.align		4
.L_50:
        /*001c*/ 	.word	index@($__internal_13_$__cuda_sm20_dsqrt_rn_f64_mediumpath_v1)
        /*0020*/ 	.word	0x00000028


	//----- nvinfo : EIATTR_FRAME_SIZE
	.align		4
.L_51:
        /*0024*/ 	.byte	0x04, 0x11
        /*0026*/ 	.short	(.L_53 - .L_52)
	.align		4
.L_52:
        /*0028*/ 	.word	index@($__internal_12_$__cuda_sm20_div_rn_f64_full)
        /*002c*/ 	.word	0x00000028


	//----- nvinfo : EIATTR_FRAME_SIZE
	.align		4
.L_53:
        /*0030*/ 	.byte	0x04, 0x11
        /*0032*/ 	.short	(.L_55 - .L_54)
	.align		4
.L_54:
        /*0034*/ 	.word	index@(_ZN2at6native29vectorized_elementwise_kernelILi8EZZZNS0_15tan_kernel_cudaERNS_18TensorIteratorBaseEENKUlvE_clEvENKUlvE_clEvEUlN3c107complexIdEEE_St5arrayIPcLm2EEEEviT0_T1_)
        /*0038*/ 	.word	0x00000028


	//----- nvinfo : EIATTR_REGCOUNT
	.align		4
.L_55:
        /*003c*/ 	.byte	0x04, 0x2f
        /*003e*/ 	.short	(.L_57 - .L_56)
	.align		4
.L_56:
        /*0040*/ 	.word	index@(_ZN2at6native29vectorized_elementwise_kernelILi4EZZZNS0_15tan_kernel_cudaERNS_18TensorIteratorBaseEENKUlvE_clEvENKUlvE_clEvEUlN3c107complexIdEEE_St5arrayIPcLm2EEEEviT0_T1_)
        /*0044*/ 	.word	0x0000004e


	//----- nvinfo : EIATTR_FRAME_SIZE
	.align		4
.L_57:
        /*0048*/ 	.byte	0x04, 0x11
        /*004a*/ 	.short	(.L_59 - .L_58)
	.align		4
.L_58:
        /*004c*/ 	.word	index@($_ZN2at6native29vectorized_elementwise_kernelILi4EZZZNS0_15tan_kernel_cudaERNS_18TensorIteratorBaseEENKUlvE_clEvENKUlvE_clEvEUlN3c107complexIdEEE_St5arrayIPcLm2EEEEviT0_T1_$__internal_trig_reduction_slowpathd)
        /*0050*/ 	.word	0x00000028


	//----- nvinfo : EIATTR_FRAME_SIZE
	.align		4
.L_59:
        /*0054*/ 	.byte	0x04, 0x11
        /*0056*/ 	.short	(.L_61 - .L_60)
	.align		4
.L_60:
        /*0058*/ 	.word	index@($__internal_11_$__cuda_sm20_dsqrt_rn_f64_mediumpath_v1)
        /*005c*/ 	.word	0x00000028


	//----- nvinfo : EIATTR_FRAME_SIZE
	.align		4
.L_61:
        /*0060*/ 	.byte	0x04, 0x11
        /*0062*/ 	.short	(.L_63 - .L_62)
	.align		4
.L_62:
        /*0064*/ 	.word	index@($__internal_10_$__cuda_sm20_div_rn_f64_full)
        /*0068*/ 	.word	0x00000028


	//----- nvinfo : EIATTR_FRAME_SIZE
	.align		4
.L_63:
        /*006c*/ 	.byte	0x04, 0x11
        /*006e*/ 	.short	(.L_65 - .L_64)
	.align		4
.L_64:
        /*0070*/ 	.word	index@(_ZN2at6native29vectorized_elementwise_kernelILi4EZZZNS0_15tan_kernel_cudaERNS_18TensorIteratorBaseEENKUlvE_clEvENKUlvE_clEvEUlN3c107complexIdEEE_St5arrayIPcLm2EEEEviT0_T1_)
        /*0074*/ 	.word	0x00000028


	//----- nvinfo : EIATTR_REGCOUNT
	.align		4
.L_65:
        /*0078*/ 	.byte	0x04, 0x2f
        /*007a*/ 	.short	(.L_67 - .L_66)
	.align		4
.L_66:
        /*007c*/ 	.word	index@(_ZN2at6native29vectorized_elementwise_kernelILi2EZZZNS0_15tan_kernel_cudaERNS_18TensorIteratorBaseEENKUlvE_clEvENKUlvE_clEvEUlN3c107complexIdEEE_St5arrayIPcLm2EEEEviT0_T1_)
        /*0080*/ 	.word	0x0000004e


	//----- nvinfo : EIATTR_FRAME_SIZE
	.align		4
.L_67:
        /*0084*/ 	.byte	0x04, 0x11
        /*0086*/ 	.short	(.L_69 - .L_68)
	.align		4
.L_68:
        /*0088*/ 	.word	index@($_ZN2at6native29vectorized_elementwise_kernelILi2EZZZNS0_15tan_kernel_cudaERNS_18TensorIteratorBaseEENKUlvE_clEvENKUlvE_clEvEUlN3c107complexIdEEE_St5arrayIPcLm2EEEEviT0_T1_$__internal_trig_reduction_slowpathd)
        /*008c*/ 	.word	0x00000028


	//----- nvinfo : EIATTR_FRAME_SIZE
	.align		4
.L_69:
        /*0090*/ 	.byte	0x04, 0x11
        /*0092*/ 	.short	(.L_71 - .L_70)
	.align		4
.L_70:
        /*0094*/ 	.word	index@($__internal_9_$__cuda_sm20_dsqrt_rn_f64_mediumpath_v1)
        /*0098*/ 	.word	0x00000028


	//----- nvinfo : EIATTR_FRAME_SIZE
	.align		4
.L_71:
        /*009c*/ 	.byte	0x04, 0x11
        /*009e*/ 	.short	(.L_73 - .L_72)
	.align		4
.L_72:
        /*00a0*/ 	.word	index@($__internal_8_$__cuda_sm20_div_rn_f64_full)
        /*00a4*/ 	.word	0x00000028


	//----- nvinfo : EIATTR_FRAME_SIZE
	.align		4
.L_73:
        /*00a8*/ 	.byte	0x04, 0x11
        /*00aa*/ 	.short	(.L_75 - .L_74)
	.align		4
.L_74:
        /*00ac*/ 	.word	index@(_ZN2at6native29vectorized_elementwise_kernelILi2EZZZNS0_15tan_kernel_cudaERNS_18TensorIteratorBaseEENKUlvE_clEvENKUlvE_clEvEUlN3c107complexIdEEE_St5arrayIPcLm2EEEEviT0_T1_)
        /*00b0*/ 	.word	0x00000028


	//----- nvinfo : EIATTR_REGCOUNT
	.align		4
.L_75:
        /*00b4*/ 	.byte	0x04, 0x2f
        /*00b6*/ 	.short	(.L_77 - .L_76)
	.align		4
.L_76:
        /*00b8*/ 	.word	index@(_ZN2at6native27unrolled_elementwise_kernelIZZZNS0_15tan_kernel_cudaERNS_18TensorIteratorBaseEENKUlvE_clEvENKUlvE_clEvEUlN3c107complexIdEEE_St5arrayIPcLm2EELi4E23TrivialOffsetCalculatorILi1EjESE_NS0_6memory15LoadWithoutCastENSF_16StoreWithoutCastEEEviT_T0_T2_T3_T4_T5_)
        /*00bc*/ 	.word	0x00000032


	//----- nvinfo : EIATTR_FRAME_SIZE
	.align		4
.L_77:
        /*00c0*/ 	.byte	0x04, 0x11
        /*00c2*/ 	.short	(.L_79 - .L_78)
	.align		4
.L_78:
        /*00c4*/ 	.word	index@($_ZN2at6native27unrolled_elementwise_kernelIZZZNS0_15tan_kernel_cudaERNS_18TensorIteratorBaseEENKUlvE_clEvENKUlvE_clEvEUlN3c107complexIdEEE_St5arrayIPcLm2EELi4E23TrivialOffsetCalculatorILi1EjESE_NS0_6memory15LoadWithoutCastENSF_16StoreWithoutCastEEEviT_T0_T2_T3_T4_T5_$__internal_trig_reduction_slowpathd)
        /*00c8*/ 	.word	0x00000028


	//----- nvinfo : EIATTR_FRAME_SIZE
	.align		4
.L_79:
        /*00cc*/ 	.byte	0x04, 0x11
        /*00ce*/ 	.short	(.L_81 - .L_80)
	.align		4
.L_80:
        /*00d0*/ 	.word	index@($__internal_7_$__cuda_sm20_dsqrt_rn_f64_mediumpath_v1)
        /*00d4*/ 	.word	0x00000028


	//----- nvinfo : EIATTR_FRAME_SIZE
	.align		4
.L_81:
        /*00d8*/ 	.byte	0x04, 0x11
        /*00da*/ 	.short	(.L_83 - .L_82)
	.align		4
.L_82:
        /*00dc*/ 	.word	index@($__internal_6_$__cuda_sm20_div_rn_f64_full)
        /*00e0*/ 	.word	0x00000028


	//----- nvinfo : EIATTR_FRAME_SIZE
	.align		4
.L_83:
        /*00e4*/ 	.byte	0x04, 0x11
        /*00e6*/ 	.short	(.L_85 - .L_84)
	.align		4
.L_84:
        /*00e8*/ 	.word	index@(_ZN2at6native27unrolled_elementwise_kernelIZZZNS0_15tan_kernel_cudaERNS_18TensorIteratorBaseEENKUlvE_clEvENKUlvE_clEvEUlN3c107complexIdEEE_St5arrayIPcLm2EELi4E23TrivialOffsetCalculatorILi1EjESE_NS0_6memory15LoadWithoutCastENSF_16StoreWithoutCastEEEviT_T0_T2_T3_T4_T5_)
        /*00ec*/ 	.word	0x00000028


	//----- nvinfo : EIATTR_REGCOUNT
	.align		4
.L_85:
        /*00f0*/ 	.byte	0x04, 0x2f
        /*00f2*/ 	.short	(.L_87 - .L_86)
	.align		4
.L_86:
        /*00f4*/ 	.word	index@(_ZN2at6native18elementwise_kernelILi128ELi2EZNS0_22gpu_kernel_impl_nocastIZZZNS0_15tan_kernel_cudaERNS_18TensorIteratorBaseEENKUlvE_clEvENKUlvE_clEvEUlN3c107complexIdEEE_EEvS4_RKT_EUliE_EEviT1_)
        /*00f8*/ 	.word	0x00000024


	//----- nvinfo : EIATTR_FRAME_SIZE
	.align		4
.L_87:
        /*00fc*/ 	.byte	0x04, 0x11
        /*00fe*/ 	.short	(.L_89 - .L_88)
	.align		4
.L_88:
        /*0100*/ 	.word	index@($_ZN2at6native18elementwise_kernelILi128ELi2EZNS0_22gpu_kernel_impl_nocastIZZZNS0_15tan_kernel_cudaERNS_18TensorIteratorBaseEENKUlvE_clEvENKUlvE_clEvEUlN3c107complexIdEEE_EEvS4_RKT_EUliE_EEviT1_$__internal_trig_reduction_slowpathd)
        /*0104*/ 	.word	0x00000028


	//----- nvinfo : EIATTR_FRAME_SIZE
	.align		4
.L_89:
        /*0108*/ 	.byte	0x04, 0x11
        /*010a*/ 	.short	(.L_91 - .L_90)
	.align		4
.L_90:
        /*010c*/ 	.word	index@($__internal_5_$__cuda_sm20_dsqrt_rn_f64_mediumpath_v1)
        /*0110*/ 	.word	0x00000028


	//----- nvinfo : EIATTR_FRAME_SIZE
	.align		4
.L_91:
        /*0114*/ 	.byte	0x04, 0x11
        /*0116*/ 	.short	(.L_93 - .L_92)
	.align		4
.L_92:
        /*0118*/ 	.word	index@($__internal_4_$__cuda_sm20_div_rn_f64_full)
        /*011c*/ 	.word	0x00000028


	//----- nvinfo : EIATTR_FRAME_SIZE
	.align		4
.L_93:
        /*0120*/ 	.byte	0x04, 0x11
        /*0122*/ 	.short	(.L_95 - .L_94)
	.align		4
.L_94:
        /*0124*/ 	.word	index@(_ZN2at6native18elementwise_kernelILi128ELi2EZNS0_22gpu_kernel_impl_nocastIZZZNS0_15tan_kernel_cudaERNS_18TensorIteratorBaseEENKUlvE_clEvENKUlvE_clEvEUlN3c107complexIdEEE_EEvS4_RKT_EUliE_EEviT1_)
        /*0128*/ 	.word	0x00000028


	//----- nvinfo : EIATTR_REGCOUNT
	.align		4
.L_95:
        /*012c*/ 	.byte	0x04, 0x2f
        /*012e*/ 	.short	(.L_97 - .L_96)
	.align		4
.L_96:
        /*0130*/ 	.word	index@(_ZN2at6native27unrolled_elementwise_kernelIZZZNS0_15tan_kernel_cudaERNS_18TensorIteratorBaseEENKUlvE_clEvENKUlvE_clEvEUlN3c107complexIdEEE_St5arrayIPcLm2EELi4E23TrivialOffsetCalculatorILi1EjESE_NS0_6memory12LoadWithCastILi1EEENSF_13StoreWithCastILi1EEEEEviT_T0_T2_T3_T4_T5_)
        /*0134*/ 	.word	0x00000030


	//----- nvinfo : EIATTR_FRAME_SIZE
	.align		4
.L_97:
        /*0138*/ 	.byte	0x04, 0x11
        /*013a*/ 	.short	(.L_99 - .L_98)
	.align		4
.L_98:
        /*013c*/ 	.word	index@($_ZN2at6native27unrolled_elementwise_kernelIZZZNS0_15tan_kernel_cudaERNS_18TensorIteratorBaseEENKUlvE_clEvENKUlvE_clEvEUlN3c107complexIdEEE_St5arrayIPcLm2EELi4E23TrivialOffsetCalculatorILi1EjESE_NS0_6memory12LoadWithCastILi1EEENSF_13StoreWithCastILi1EEEEEviT_T0_T2_T3_T4_T5_$__internal_trig_reduction_slowpathd)
        /*0140*/ 	.word	0x00000028


	//----- nvinfo : EIATTR_FRAME_SIZE
	.align		4
.L_99:
        /*0144*/ 	.byte	0x04, 0x11
        /*0146*/ 	.short	(.L_101 - .L_100)
	.align		4
.L_100:
        /*0148*/ 	.word	index@($__internal_3_$__cuda_sm20_dsqrt_rn_f64_mediumpath_v1)
        /*014c*/ 	.word	0x00000028


	//----- nvinfo : EIATTR_FRAME_SIZE
	.align		4
.L_101:
        /*0150*/ 	.byte	0x04, 0x11
        /*0152*/ 	.short	(.L_103 - .L_102)
	.align		4
.L_102:
        /*0154*/ 	.word	index@($__internal_2_$__cuda_sm20_div_rn_f64_full)
        /*0158*/ 	.word	0x00000028


	//----- nvinfo : EIATTR_FRAME_SIZE
	.align		4
.L_103:
        /*015c*/ 	.byte	0x04, 0x11
        /*015e*/ 	.short	(.L_105 - .L_104)
	.align		4
.L_104:
        /*0160*/ 	.word	index@(_ZN2at6native27unrolled_elementwise_kernelIZZZNS0_15tan_kernel_cudaERNS_18TensorIteratorBaseEENKUlvE_clEvENKUlvE_clEvEUlN3c107complexIdEEE_St5arrayIPcLm2EELi4E23TrivialOffsetCalculatorILi1EjESE_NS0_6memory12LoadWithCastILi1EEENSF_13StoreWithCastILi1EEEEEviT_T0_T2_T3_T4_T5_)
        /*0164*/ 	.word	0x00000028


	//----- nvinfo : EIATTR_REGCOUNT
	.align		4
.L_105:
        /*0168*/ 	.byte	0x04, 0x2f
        /*016a*/ 	.short	(.L_107 - .L_106)
	.align		4
.L_106:
        /*016c*/ 	.word	index@(_ZN2at6native18elementwise_kernelILi128ELi4EZNS0_15gpu_kernel_implIZZZNS0_15tan_kernel_cudaERNS_18TensorIteratorBaseEENKUlvE_clEvENKUlvE_clEvEUlN3c107complexIdEEE_EEvS4_RKT_EUliE_EEviT1_)
        /*0170*/ 	.word	0x00000027


	//----- nvinfo : EIATTR_FRAME_SIZE
	.align		4
.L_107:
        /*0174*/ 	.byte	0x04, 0x11
        /*0176*/ 	.short	(.L_109 - .L_108)
	.align		4
.L_108:
        /*0178*/ 	.word	index@($_ZN2at6native18elementwise_kernelILi128ELi4EZNS0_15gpu_kernel_implIZZZNS0_15tan_kernel_cudaERNS_18TensorIteratorBaseEENKUlvE_clEvENKUlvE_clEvEUlN3c107complexIdEEE_EEvS4_RKT_EUliE_EEviT1_$__internal_trig_reduction_slowpathd)
        /*017c*/ 	.word	0x00000028


	//----- nvinfo : EIATTR_FRAME_SIZE
	.align		4
.L_109:
        /*0180*/ 	.byte	0x04, 0x11
        /*0182*/ 	.short	(.L_111 - .L_110)
	.align		4
.L_110:
        /*0184*/ 	.word	index@($__internal_1_$__cuda_sm20_dsqrt_rn_f64_mediumpath_v1)
        /*0188*/ 	.word	0x00000028


	//----- nvinfo : EIATTR_FRAME_SIZE
	.align		4
.L_111:
        /*018c*/ 	.byte	0x04, 0x11
        /*018e*/ 	.short	(.L_113 - .L_112)
	.align		4
.L_112:
        /*0190*/ 	.word	index@($__internal_0_$__cuda_sm20_div_rn_f64_full)
        /*0194*/ 	.word	0x00000028


	//----- nvinfo : EIATTR_FRAME_SIZE
	.align		4
.L_113:
        /*0198*/ 	.byte	0x04, 0x11
        /*019a*/ 	.short	(.L_115 - .L_114)
	.align		4
.L_114:
        /*019c*/ 	.word	index@(_ZN2at6native18elementwise_kernelILi128ELi4EZNS0_15gpu_kernel_implIZZZNS0_15tan_kernel_cudaERNS_18TensorIteratorBaseEENKUlvE_clEvENKUlvE_clEvEUlN3c107complexIdEEE_EEvS4_RKT_EUliE_EEviT1_)
        /*01a0*/ 	.word	0x00000028


	//----- nvinfo : EIATTR_REGCOUNT
	.align		4
.L_115:
        /*01a4*/ 	.byte	0x04, 0x2f
        /*01a6*/ 	.short	(.L_117 - .L_116)
	.align		4
.L_116:
        /*01a8*/ 	.word	index@(_ZN2at6native29vectorized_elementwise_kernelILi8EZZZNS0_15tan_kernel_cudaERNS_18TensorIteratorBaseEENKUlvE_clEvENKUlvE0_clEvEUlN3c107complexIfEEE_St5arrayIPcLm2EEEEviT0_T1_)
        /*01ac*/ 	.word	0x00000020


	//----- nvinfo : EIATTR_FRAME_SIZE
	.align		4
.L_117:
        /*01b0*/ 	.byte	0x04, 0x11
        /*01b2*/ 	.short	(.L_119 - .L_118)
	.align		4
.L_118:
        /*01b4*/ 	.word	index@(_ZN2at6native29vectorized_elementwise_kernelILi8EZZZNS0_15tan_kernel_cudaERNS_18TensorIteratorBaseEENKUlvE_clEvENKUlvE0_clEvEUlN3c107complexIfEEE_St5arrayIPcLm2EEEEviT0_T1_)
        /*01b8*/ 	.word	0x00000000


	//----- nvinfo : EIATTR_REGCOUNT
	.align		4
.L_119:
        /*01bc*/ 	.byte	0x04, 0x2f
        /*01be*/ 	.short	(.L_121 - .L_120)
	.align		4
.L_120:
        /*01c0*/ 	.word	index@(_ZN2at6native29vectorized_elementwise_kernelILi4EZZZNS0_15tan_kernel_cudaERNS_18TensorIteratorBaseEENKUlvE_clEvENKUlvE0_clEvEUlN3c107complexIfEEE_St5arrayIPcLm2EEEEviT0_T1_)
        /*01c4*/ 	.word	0x00000020


	//----- nvinfo : EIATTR_FRAME_SIZE
	.align		4
.L_121:
        /*01c8*/ 	.byte	0x04, 0x11
        /*01ca*/ 	.short	(.L_123 - .L_122)
	.align		4
.L_122:
        /*01cc*/ 	.word	index@(_ZN2at6native29vectorized_elementwise_kernelILi4EZZZNS0_15tan_kernel_cudaERNS_18TensorIteratorBaseEENKUlvE_clEvENKUlvE0_clEvEUlN3c107complexIfEEE_St5arrayIPcLm2EEEEviT0_T1_)
        /*01d0*/ 	.word	0x00000000


	//----- nvinfo : EIATTR_REGCOUNT
	.align		4
.L_123:
        /*01d4*/ 	.byte	0x04, 0x2f
        /*01d6*/ 	.short	(.L_125 - .L_124)
	.align		4
.L_124:
        /*01d8*/ 	.word	index@(_ZN2at6native29vectorized_elementwise_kernelILi2EZZZNS0_15tan_kernel_cudaERNS_18TensorIteratorBaseEENKUlvE_clEvENKUlvE0_clEvEUlN3c107complexIfEEE_St5arrayIPcLm2EEEEviT0_T1_)
        /*01dc*/ 	.word	0x00000020


	//----- nvinfo : EIATTR_FRAME_SIZE
	.align		4
.L_125:
        /*01e0*/ 	.byte	0x04, 0x11
        /*01e2*/ 	.short	(.L_127 - .L_126)
	.align		4
.L_126:
        /*01e4*/ 	.word	index@(_ZN2at6native29vectorized_elementwise_kernelILi2EZZZNS0_15tan_kernel_cudaERNS_18TensorIteratorBaseEENKUlvE_clEvENKUlvE0_clEvEUlN3c107complexIfEEE_St5arrayIPcLm2EEEEviT0_T1_)
        /*01e8*/ 	.word	0x00000000


	//----- nvinfo : EIATTR_REGCOUNT
	.align		4
.L_127:
        /*01ec*/ 	.byte	0x04, 0x2f
        /*01ee*/ 	.short	(.L_129 - .L_128)
	.align		4
.L_128:
        /*01f0*/ 	.word	index@(_ZN2at6native27unrolled_elementwise_kernelIZZZNS0_15tan_kernel_cudaERNS_18TensorIteratorBaseEENKUlvE_clEvENKUlvE0_clEvEUlN3c107complexIfEEE_St5arrayIPcLm2EELi4E23TrivialOffsetCalculatorILi1EjESE_NS0_6memory15LoadWithoutCastENSF_16StoreWithoutCastEEEviT_T0_T2_T3_T4_T5_)
        /*01f4*/ 	.word	0x0000001a


	//----- nvinfo : EIATTR_FRAME_SIZE
	.align		4
.L_129:
        /*01f8*/ 	.byte	0x04, 0x11
        /*01fa*/ 	.short	(.L_131 - .L_130)
	.align		4
.L_130:
        /*01fc*/ 	.word	index@(_ZN2at6native27unrolled_elementwise_kernelIZZZNS0_15tan_kernel_cudaERNS_18TensorIteratorBaseEENKUlvE_clEvENKUlvE0_clEvEUlN3c107complexIfEEE_St5arrayIPcLm2EELi4E23TrivialOffsetCalculatorILi1EjESE_NS0_6memory15LoadWithoutCastENSF_16StoreWithoutCastEEEviT_T0_T2_T3_T4_T5_)
        /*0200*/ 	.word	0x00000000


	//----- nvinfo : EIATTR_REGCOUNT
	.align		4
.L_131:
        /*0204*/ 	.byte	0x04, 0x2f
        /*0206*/ 	.short	(.L_133 - .L_132)
	.align		4
.L_132:
        /*0208*/ 	.word	index@(_ZN2at6native18elementwise_kernelILi128ELi2EZNS0_22gpu_kernel_impl_nocastIZZZNS0_15tan_kernel_cudaERNS_18TensorIteratorBaseEENKUlvE_clEvENKUlvE0_clEvEUlN3c107complexIfEEE_EEvS4_RKT_EUliE_EEviT1_)
        /*020c*/ 	.word	0x00000012


	//----- nvinfo : EIATTR_FRAME_SIZE
	.align		4
.L_133:
        /*0210*/ 	.byte	0x04, 0x11
        /*0212*/ 	.short	(.L_135 - .L_134)
	.align		4
.L_134:
        /*0214*/ 	.word	index@(_ZN2at6native18elementwise_kernelILi128ELi2EZNS0_22gpu_kernel_impl_nocastIZZZNS0_15tan_kernel_cudaERNS_18TensorIteratorBaseEENKUlvE_clEvENKUlvE0_clEvEUlN3c107complexIfEEE_EEvS4_RKT_EUliE_EEviT1_)
        /*0218*/ 	.word	0x00000000


	//----- nvinfo : EIATTR_REGCOUNT
	.align		4
.L_135:
        /*021c*/ 	.byte	0x04, 0x2f
        /*021e*/ 	.short	(.L_137 - .L_136)
	.align		4
.L_136:
        /*0220*/ 	.word	index@(_ZN2at6native27unrolled_elementwise_kernelIZZZNS0_15tan_kernel_cudaERNS_18TensorIteratorBaseEENKUlvE_clEvENKUlvE0_clEvEUlN3c107complexIfEEE_St5arrayIPcLm2EELi4E23TrivialOffsetCalculatorILi1EjESE_NS0_6memory12LoadWithCastILi1EEENSF_13StoreWithCastILi1EEEEEviT_T0_T2_T3_T4_T5_)
        /*0224*/ 	.word	0x00000020


	//----- nvinfo : EIATTR_FRAME_SIZE
	.align		4
.L_137:
        /*0228*/ 	.byte	0x04, 0x11
        /*022a*/ 	.short	(.L_139 - .L_138)
	.align		4
.L_138:
        /*022c*/ 	.word	index@(_ZN2at6native27unrolled_elementwise_kernelIZZZNS0_15tan_kernel_cudaERNS_18TensorIteratorBaseEENKUlvE_clEvENKUlvE0_clEvEUlN3c107complexIfEEE_St5arrayIPcLm2EELi4E23TrivialOffsetCalculatorILi1EjESE_NS0_6memory12LoadWithCastILi1EEENSF_13StoreWithCastILi1EEEEEviT_T0_T2_T3_T4_T5_)
        /*0230*/ 	.word	0x00000000


	//----- nvinfo : EIATTR_REGCOUNT
	.align		4
.L_139:
        /*0234*/ 	.byte	0x04, 0x2f
        /*0236*/ 	.short	(.L_141 - .L_140)
	.align		4
.L_140:
        /*0238*/ 	.word	index@(_ZN2at6native18elementwise_kernelILi128ELi4EZNS0_15gpu_kernel_implIZZZNS0_15tan_kernel_cudaERNS_18TensorIteratorBaseEENKUlvE_clEvENKUlvE0_clEvEUlN3c107complexIfEEE_EEvS4_RKT_EUliE_EEviT1_)
        /*023c*/ 	.word	0x0000001a


	//----- nvinfo : EIATTR_FRAME_SIZE
	.align		4
.L_141:
        /*0240*/ 	.byte	0x04, 0x11
        /*0242*/ 	.short	(.L_143 - .L_142)
	.align		4
.L_142:
        /*0244*/ 	.word	index@(_ZN2at6native18elementwise_kernelILi128ELi4EZNS0_15gpu_kernel_implIZZZNS0_15tan_kernel_cudaERNS_18TensorIteratorBaseEENKUlvE_clEvENKUlvE0_clEvEUlN3c107complexIfEEE_EEvS4_RKT_EUliE_EEviT1_)
        /*0248*/ 	.word	0x00000000


	//----- nvinfo : EIATTR_REGCOUNT
	.align		4
.L_143:
        /*024c*/ 	.byte	0x04, 0x2f
        /*024e*/ 	.short	(.L_145 - .L_144)
	.align		4
.L_144:
        /*0250*/ 	.word	index@(_ZN2at6native29vectorized_elementwise_kernelILi8EZZZNS0_15tan_kernel_cudaERNS_18TensorIteratorBaseEENKUlvE_clEvENKUlvE1_clEvEUlN3c107complexINS6_4HalfEEEE_St5arrayIPcLm2EEEEviT0_T1_)
        /*0254*/ 	.word	0x00000020


	//----- nvinfo : EIATTR_FRAME_SIZE
	.align		4
.L_145:
        /*0258*/ 	.byte	0x04, 0x11
        /*025a*/ 	.short	(.L_147 - .L_146)
	.align		4
.L_146:
        /*025c*/ 	.word	index@(_ZN2at6native29vectorized_elementwise_kernelILi8EZZZNS0_15tan_kernel_cudaERNS_18TensorIteratorBaseEENKUlvE_clEvENKUlvE1_clEvEUlN3c107complexINS6_4HalfEEEE_St5arrayIPcLm2EEEEviT0_T1_)
        /*0260*/ 	.word	0x00000000


	//----- nvinfo : EIATTR_REGCOUNT
	.align		4
.L_147:
        /*0264*/ 	.byte	0x04, 0x2f
        /*0266*/ 	.short	(.L_149 - .L_148)
	.align		4
.L_148:
        /*0268*/ 	.word	index@(_ZN2at6native29vectorized_elementwise_kernelILi4EZZZNS0_15tan_kernel_cudaERNS_18TensorIteratorBaseEENKUlvE_clEvENKUlvE1_clEvEUlN3c107complexINS6_4HalfEEEE_St5arrayIPcLm2EEEEviT0_T1_)
        /*026c*/ 	.word	0x00000020


	//----- nvinfo : EIATTR_FRAME_SIZE
	.align		4
.L_149:
        /*0270*/ 	.byte	0x04, 0x11
        /*0272*/ 	.short	(.L_151 - .L_150)
	.align		4
.L_150:
        /*0274*/ 	.word	index@(_ZN2at6native29vectorized_elementwise_kernelILi4EZZZNS0_15tan_kernel_cudaERNS_18TensorIteratorBaseEENKUlvE_clEvENKUlvE1_clEvEUlN3c107complexINS6_4HalfEEEE_St5arrayIPcLm2EEEEviT0_T1_)
        /*0278*/ 	.word	0x00000000


	//----- nvinfo : EIATTR_REGCOUNT
	.align		4
.L_151:
        /*027c*/ 	.byte	0x04, 0x2f
        /*027e*/ 	.short	(.L_153 - .L_152)
	.align		4
.L_152:
        /*0280*/ 	.word	index@(_ZN2at6native29vectorized_elementwise_kernelILi2EZZZNS0_15tan_kernel_cudaERNS_18TensorIteratorBaseEENKUlvE_clEvENKUlvE1_clEvEUlN3c107complexINS6_4HalfEEEE_St5arrayIPcLm2EEEEviT0_T1_)
        /*0284*/ 	.word	0x00000020


	//----- nvinfo : EIATTR_FRAME_SIZE
	.align		4
.L_153:
        /*0288*/ 	.byte	0x04, 0x11
        /*028a*/ 	.short	(.L_155 - .L_154)
	.align		4
.L_154:
        /*028c*/ 	.word	index@(_ZN2at6native29vectorized_elementwise_kernelILi2EZZZNS0_15tan_kernel_cudaERNS_18TensorIteratorBaseEENKUlvE_clEvENKUlvE1_clEvEUlN3c107complexINS6_4HalfEEEE_St5arrayIPcLm2EEEEviT0_T1_)
        /*0290*/ 	.word	0x00000000


	//----- nvinfo : EIATTR_REGCOUNT
	.align		4
.L_155:
        /*0294*/ 	.byte	0x04, 0x2f
        /*0296*/ 	.short	(.L_157 - .L_156)
	.align		4
.L_156:
        /*0298*/ 	.word	index@(_ZN2at6native27unrolled_elementwise_kernelIZZZNS0_15tan_kernel_cudaERNS_18TensorIteratorBaseEENKUlvE_clEvENKUlvE1_clEvEUlN3c107complexINS6_4HalfEEEE_St5arrayIPcLm2EELi4E23TrivialOffsetCalculatorILi1EjESF_NS0_6memory15LoadWithoutCastENSG_16StoreWithoutCastEEEviT_T0_T2_T3_T4_T5_)
        /*029c*/ 	.word	0x00000019


	//----- nvinfo : EIATTR_FRAME_SIZE
	.align		4
.L_157:
        /*02a0*/ 	.byte	0x04, 0x11
        /*02a2*/ 	.short	(.L_159 - .L_158)
	.align		4
.L_158:
        /*02a4*/ 	.word	index@(_ZN2at6native27unrolled_elementwise_kernelIZZZNS0_15tan_kernel_cudaERNS_18TensorIteratorBaseEENKUlvE_clEvENKUlvE1_clEvEUlN3c107complexINS6_4HalfEEEE_St5arrayIPcLm2EELi4E23TrivialOffsetCalculatorILi1EjESF_NS0_6memory15LoadWithoutCastENSG_16StoreWithoutCastEEEviT_T0_T2_T3_T4_T5_)
        /*02a8*/ 	.word	0x00000000


	//----- nvinfo : EIATTR_REGCOUNT
	.align		4
.L_159:
        /*02ac*/ 	.byte	0x04, 0x2f
        /*02ae*/ 	.short	(.L_161 - .L_160)
	.align		4
.L_160:
        /*02b0*/ 	.word	index@(_ZN2at6native18elementwise_kernelILi128ELi2EZNS0_22gpu_kernel_impl_nocastIZZZNS0_15tan_kernel_cudaERNS_18TensorIteratorBaseEENKUlvE_clEvENKUlvE1_clEvEUlN3c107complexINS7_4HalfEEEE_EEvS4_RKT_EUliE_EEviT1_)
        /*02b4*/ 	.word	0x00000012


	//----- nvinfo : EIATTR_FRAME_SIZE
	.align		4
.L_161:
        /*02b8*/ 	.byte	0x04, 0x11
        /*02ba*/ 	.short	(.L_163 - .L_162)
	.align		4
.L_162:
        /*02bc*/ 	.word	index@(_ZN2at6native18elementwise_kernelILi128ELi2EZNS0_22gpu_kernel_impl_nocastIZZZNS0_15tan_kernel_cudaERNS_18TensorIteratorBaseEENKUlvE_clEvENKUlvE1_clEvEUlN3c107complexINS7_4HalfEEEE_EEvS4_RKT_EUliE_EEviT1_)
        /*02c0*/ 	.word	0x00000000


	//----- nvinfo : EIATTR_REGCOUNT
	.align		4
.L_163:
        /*02c4*/ 	.byte	0x04, 0x2f
        /*02c6*/ 	.short	(.L_165 - .L_164)
	.align		4
.L_164:
        /*02c8*/ 	.word	index@(_ZN2at6native27unrolled_elementwise_kernelIZZZNS0_15tan_kernel_cudaERNS_18TensorIteratorBaseEENKUlvE_clEvENKUlvE1_clEvEUlN3c107complexINS6_4HalfEEEE_St5arrayIPcLm2EELi4E23TrivialOffsetCalculatorILi1EjESF_NS0_6memory12LoadWithCastILi1EEENSG_13StoreWithCastILi1EEEEEviT_T0_T2_T3_T4_T5_)
        /*02cc*/ 	.word	0x00000020


	//----- nvinfo : EIATTR_FRAME_SIZE
	.align		4
.L_165:
        /*02d0*/ 	.byte	0x04, 0x11
        /*02d2*/ 	.short	(.L_167 - .L_166)
	.align		4
.L_166:
        /*02d4*/ 	.word	index@(_ZN2at6native27unrolled_elementwise_kernelIZZZNS0_15tan_kernel_cudaERNS_18TensorIteratorBaseEENKUlvE_clEvENKUlvE1_clEvEUlN3c107complexINS6_4HalfEEEE_St5arrayIPcLm2EELi4E23TrivialOffsetCalculatorILi1EjESF_NS0_6memory12LoadWithCastILi1EEENSG_13StoreWithCastILi1EEEEEviT_T0_T2_T3_T4_T5_)
        /*02d8*/ 	.word	0x00000000


	//----- nvinfo : EIATTR_REGCOUNT
	.align		4
.L_167:
        /*02dc*/ 	.byte	0x04, 0x2f
        /*02de*/ 	.short	(.L_169 - .L_168)
	.align		4
.L_168:
        /*02e0*/ 	.word	index@(_ZN2at6native18elementwise_kernelILi128ELi4EZNS0_15gpu_kernel_implIZZZNS0_15tan_kernel_cudaERNS_18TensorIteratorBaseEENKUlvE_clEvENKUlvE1_clEvEUlN3c107complexINS7_4HalfEEEE_EEvS4_RKT_EUliE_EEviT1_)
        /*02e4*/ 	.word	0x0000001a


	//----- nvinfo : EIATTR_FRAME_SIZE
	.align		4
.L_169:
        /*02e8*/ 	.byte	0x04, 0x11
        /*02ea*/ 	.short	(.L_171 - .L_170)
	.align		4
.L_170:
        /*02ec*/ 	.word	index@(_ZN2at6native18elementwise_kernelILi128ELi4EZNS0_15gpu_kernel_implIZZZNS0_15tan_kernel_cudaERNS_18TensorIteratorBaseEENKUlvE_clEvENKUlvE1_clEvEUlN3c107complexINS7_4HalfEEEE_EEvS4_RKT_EUliE_EEviT1_)
        /*02f0*/ 	.word	0x00000000


	//----- nvinfo : EIATTR_REGCOUNT
	.align		4
.L_171:
        /*02f4*/ 	.byte	0x04, 0x2f
        /*02f6*/ 	.short	(.L_173 - .L_172)
	.align		4
.L_172:
        /*02f8*/ 	.word	index@(_ZN2at6native29vectorized_elementwise_kernelILi8EZZZNS0_15tan_kernel_cudaERNS_18TensorIteratorBaseEENKUlvE0_clEvENKUlvE_clEvEUldE_St5arrayIPcLm2EEEEviT0_T1_)
        /*02fc*/ 	.word	0x0000002e


	//----- nvinfo : EIATTR_FRAME_SIZE
	.align		4
.L_173:
        /*0300*/ 	.byte	0x04, 0x11
        /*0302*/ 	.short	(.L_175 - .L_174)
	.align		4
.L_174:
        /*0304*/ 	.word	index@($_ZN2at6native29vectorized_elementwise_kernelILi8EZZZNS0_15tan_kernel_cudaERNS_18TensorIteratorBaseEENKUlvE0_clEvENKUlvE_clEvEUldE_St5arrayIPcLm2EEEEviT0_T1_$__internal_trig_reduction_slowpathd)
        /*0308*/ 	.word	0x00000028


	//----- nvinfo : EIATTR_FRAME_SIZE
	.align		4
.L_175:
        /*030c*/ 	.byte	0x04, 0x11
        /*030e*/ 	.short	(.L_177 - .L_176)
	.align		4
.L_176:
        /*0310*/ 	.word	index@(_ZN2at6native29vectorized_elementwise_kernelILi8EZZZNS0_15tan_kernel_cudaERNS_18TensorIteratorBaseEENKUlvE0_clEvENKUlvE_clEvEUldE_St5arrayIPcLm2EEEEviT0_T1_)
        /*0314*/ 	.word	0x00000028


	//----- nvinfo : EIATTR_REGCOUNT
	.align		4
.L_177:
        /*0318*/ 	.byte	0x04, 0x2f
        /*031a*/ 	.short	(.L_179 - .L_178)
	.align		4
.L_178:
        /*031c*/ 	.word	index@(_ZN2at6native29vectorized_elementwise_kernelILi4EZZZNS0_15tan_kernel_cudaERNS_18TensorIteratorBaseEENKUlvE0_clEvENKUlvE_clEvEUldE_St5arrayIPcLm2EEEEviT0_T1_)
        /*0320*/ 	.word	0x0000002e


	//----- nvinfo : EIATTR_FRAME_SIZE
	.align		4
.L_179:
        /*0324*/ 	.byte	0x04, 0x11
        /*0326*/ 	.short	(.L_181 - .L_180)
	.align		4
.L_180:
        /*0328*/ 	.word	index@($_ZN2at6native29vectorized_elementwise_kernelILi4EZZZNS0_15tan_kernel_cudaERNS_18TensorIteratorBaseEENKUlvE0_clEvENKUlvE_clEvEUldE_St5arrayIPcLm2EEEEviT0_T1_$__internal_trig_reduction_slowpathd)
        /*032c*/ 	.word	0x00000028


	//----- nvinfo : EIATTR_FRAME_SIZE
	.align		4
.L_181:
        /*0330*/ 	.byte	0x04, 0x11
        /*0332*/ 	.short	(.L_183 - .L_182)
	.align		4
.L_182:
        /*0334*/ 	.word	index@(_ZN2at6native29vectorized_elementwise_kernelILi4EZZZNS0_15tan_kernel_cudaERNS_18TensorIteratorBaseEENKUlvE0_clEvENKUlvE_clEvEUldE_St5arrayIPcLm2EEEEviT0_T1_)
        /*0338*/ 	.word	0x00000028


	//----- nvinfo : EIATTR_REGCOUNT
	.align		4
.L_183:
        /*033c*/ 	.byte	0x04, 0x2f
        /*033e*/ 	.short	(.L_185 - .L_184)
	.align		4
.L_184:
        /*0340*/ 	.word	index@(_ZN2at6native29vectorized_elementwise_kernelILi2EZZZNS0_15tan_kernel_cudaERNS_18TensorIteratorBaseEENKUlvE0_clEvENKUlvE_clEvEUldE_St5arrayIPcLm2EEEEviT0_T1_)
        /*0344*/ 	.word	0x0000002e


	//----- nvinfo : EIATTR_FRAME_SIZE
	.align		4
.L_185:
        /*0348*/ 	.byte	0x04, 0x11
        /*034a*/ 	.short	(.L_187 - .L_186)
	.align		4
.L_186:
        /*034c*/ 	.word	index@($_ZN2at6native29vectorized_elementwise_kernelILi2EZZZNS0_15tan_kernel_cudaERNS_18TensorIteratorBaseEENKUlvE0_clEvENKUlvE_clEvEUldE_St5arrayIPcLm2EEEEviT0_T1_$__internal_trig_reduction_slowpathd)
        /*0350*/ 	.word	0x00000028


	//----- nvinfo : EIATTR_FRAME_SIZE
	.align		4
.L_187:
        /*0354*/ 	.byte	0x04, 0x11
        /*0356*/ 	.short	(.L_189 - .L_188)
	.align		4
.L_188:
        /*0358*/ 	.word	index@(_ZN2at6native29vectorized_elementwise_kernelILi2EZZZNS0_15tan_kernel_cudaERNS_18TensorIteratorBaseEENKUlvE0_clEvENKUlvE_clEvEUldE_St5arrayIPcLm2EEEEviT0_T1_)
        /*035c*/ 	.word	0x00000028


	//----- nvinfo : EIATTR_REGCOUNT
	.align		4
.L_189:
        /*0360*/ 	.byte	0x04, 0x2f
        /*0362*/ 	.short	(.L_191 - .L_190)
	.align		4
.L_190:
        /*0364*/ 	.word	index@(_ZN2at6native27unrolled_elementwise_kernelIZZZNS0_15tan_kernel_cudaERNS_18TensorIteratorBaseEENKUlvE0_clEvENKUlvE_clEvEUldE_St5arrayIPcLm2EELi4E23TrivialOffsetCalculatorILi1EjESB_NS0_6memory15LoadWithoutCastENSC_16StoreWithoutCastEEEviT_T0_T2_T3_T4_T5_)
        /*0368*/ 	.word	0x00000020


	//----- nvinfo : EIATTR_FRAME_SIZE
	.align		4
.L_191:
        /*036c*/ 	.byte	0x04, 0x11
        /*036e*/ 	.short	(.L_193 - .L_192)
	.align		4
.L_192:
        /*0370*/ 	.word	index@($_ZN2at6native27unrolled_elementwise_kernelIZZZNS0_15tan_kernel_cudaERNS_18TensorIteratorBaseEENKUlvE0_clEvENKUlvE_clEvEUldE_St5arrayIPcLm2EELi4E23TrivialOffsetCalculatorILi1EjESB_NS0_6memory15LoadWithoutCastENSC_16StoreWithoutCastEEEviT_T0_T2_T3_T4_T5_$__internal_trig_reduction_slowpathd)
        /*0374*/ 	.word	0x00000028


	//----- nvinfo : EIATTR_FRAME_SIZE
	.align		4
.L_193:
        /*0378*/ 	.byte	0x04, 0x11
        /*037a*/ 	.short	(.L_195 - .L_194)
	.align		4
.L_194:
        /*037c*/ 	.word	index@(_ZN2at6native27unrolled_elementwise_kernelIZZZNS0_15tan_kernel_cudaERNS_18TensorIteratorBaseEENKUlvE0_clEvENKUlvE_clEvEUldE_St5arrayIPcLm2EELi4E23TrivialOffsetCalculatorILi1EjESB_NS0_6memory15LoadWithoutCastENSC_16StoreWithoutCastEEEviT_T0_T2_T3_T4_T5_)
        /*0380*/ 	.word	0x00000028


	//----- nvinfo : EIATTR_REGCOUNT
	.align		4
.L_195:
        /*0384*/ 	.byte	0x04, 0x2f
        /*0386*/ 	.short	(.L_197 - .L_196)
	.align		4
.L_196:
        /*0388*/ 	.word	index@(_ZN2at6native18elementwise_kernelILi128ELi2EZNS0_22gpu_kernel_impl_nocastIZZZNS0_15tan_kernel_cudaERNS_18TensorIteratorBaseEENKUlvE0_clEvENKUlvE_clEvEUldE_EEvS4_RKT_EUliE_EEviT1_)
        /*038c*/ 	.word	0x0000001c


	//----- nvinfo : EIATTR_FRAME_SIZE
	.align		4
.L_197:
        /*0390*/ 	.byte	0x04, 0x11
        /*0392*/ 	.short	(.L_199 - .L_198)
	.align		4
.L_198:
        /*0394*/ 	.word	index@($_ZN2at6native18elementwise_kernelILi128ELi2EZNS0_22gpu_kernel_impl_nocastIZZZNS0_15tan_kernel_cudaERNS_18TensorIteratorBaseEENKUlvE0_clEvENKUlvE_clEvEUldE_EEvS4_RKT_EUliE_EEviT1_$__internal_trig_reduction_slowpathd)
        /*0398*/ 	.word	0x00000028


	//----- nvinfo : EIATTR_FRAME_SIZE
	.align		4
.L_199:
        /*039c*/ 	.byte	0x04, 0x11
        /*039e*/ 	.short	(.L_201 - .L_200)
	.align		4
.L_200:
        /*03a0*/ 	.word	index@(_ZN2at6native18elementwise_kernelILi128ELi2EZNS0_22gpu_kernel_impl_nocastIZZZNS0_15tan_kernel_cudaERNS_18TensorIteratorBaseEENKUlvE0_clEvENKUlvE_clEvEUldE_EEvS4_RKT_EUliE_EEviT1_)
        /*03a4*/ 	.word	0x00000028


	//----- nvinfo : EIATTR_REGCOUNT
	.align		4
.L_201:
        /*03a8*/ 	.byte	0x04, 0x2f
        /*03aa*/ 	.short	(.L_203 - .L_202)
	.align		4
.L_202:
        /*03ac*/ 	.word	index@(_ZN2at6native27unrolled_elementwise_kernelIZZZNS0_15tan_kernel_cudaERNS_18TensorIteratorBaseEENKUlvE0_clEvENKUlvE_clEvEUldE_St5arrayIPcLm2EELi4E23TrivialOffsetCalculatorILi1EjESB_NS0_6memory12LoadWithCastILi1EEENSC_13StoreWithCastILi1EEEEEviT_T0_T2_T3_T4_T5_)
        /*03b0*/ 	.word	0x00000026


	//----- nvinfo : EIATTR_FRAME_SIZE
	.align		4
.L_203:
        /*03b4*/ 	.byte	0x04, 0x11
        /*03b6*/ 	.short	(.L_205 - .L_204)
	.align		4
.L_204:
        /*03b8*/ 	.word	index@($_ZN2at6native27unrolled_elementwise_kernelIZZZNS0_15tan_kernel_cudaERNS_18TensorIteratorBaseEENKUlvE0_clEvENKUlvE_clEvEUldE_St5arrayIPcLm2EELi4E23TrivialOffsetCalculatorILi1EjESB_NS0_6memory12LoadWithCastILi1EEENSC_13StoreWithCastILi1EEEEEviT_T0_T2_T3_T4_T5_$__internal_trig_reduction_slowpathd)
        /*03bc*/ 	.word	0x00000028


	//----- nvinfo : EIATTR_FRAME_SIZE
	.align		4
.L_205:
        /*03c0*/ 	.byte	0x04, 0x11
        /*03c2*/ 	.short	(.L_207 - .L_206)
	.align		4
.L_206:
        /*03c4*/ 	.word	index@(_ZN2at6native27unrolled_elementwise_kernelIZZZNS0_15tan_kernel_cudaERNS_18TensorIteratorBaseEENKUlvE0_clEvENKUlvE_clEvEUldE_St5arrayIPcLm2EELi4E23TrivialOffsetCalculatorILi1EjESB_NS0_6memory12LoadWithCastILi1EEENSC_13StoreWithCastILi1EEEEEviT_T0_T2_T3_T4_T5_)
        /*03c8*/ 	.word	0x00000028


	//----- nvinfo : EIATTR_REGCOUNT
	.align		4
.L_207:
        /*03cc*/ 	.byte	0x04, 0x2f
        /*03ce*/ 	.short	(.L_209 - .L_208)
	.align		4
.L_208:
        /*03d0*/ 	.word	index@(_ZN2at6native18elementwise_kernelILi128ELi4EZNS0_15gpu_kernel_implIZZZNS0_15tan_kernel_cudaERNS_18TensorIteratorBaseEENKUlvE0_clEvENKUlvE_clEvEUldE_EEvS4_RKT_EUliE_EEviT1_)
        /*03d4*/ 	.word	0x0000001e


	//----- nvinfo : EIATTR_FRAME_SIZE
	.align		4
.L_209:
        /*03d8*/ 	.byte	0x04, 0x11
        /*03da*/ 	.short	(.L_211 - .L_210)
	.align		4
.L_210:
        /*03dc*/ 	.word	index@($_ZN2at6native18elementwise_kernelILi128ELi4EZNS0_15gpu_kernel_implIZZZNS0_15tan_kernel_cudaERNS_18TensorIteratorBaseEENKUlvE0_clEvENKUlvE_clEvEUldE_EEvS4_RKT_EUliE_EEviT1_$__internal_trig_reduction_slowpathd)
        /*03e0*/ 	.word	0x00000028


	//----- nvinfo : EIATTR_FRAME_SIZE
	.align		4
.L_211:
        /*03e4*/ 	.byte	0x04, 0x11
        /*03e6*/ 	.short	(.L_213 - .L_212)
	.align		4
.L_212:
        /*03e8*/ 	.word	index@(_ZN2at6native18elementwise_kernelILi128ELi4EZNS0_15gpu_kernel_implIZZZNS0_15tan_kernel_cudaERNS_18TensorIteratorBaseEENKUlvE0_clEvENKUlvE_clEvEUldE_EEvS4_RKT_EUliE_EEviT1_)
        /*03ec*/ 	.word	0x00000028


	//----- nvinfo : EIATTR_REGCOUNT
	.align		4
.L_213:
        /*03f0*/ 	.byte	0x04, 0x2f
        /*03f2*/ 	.short	(.L_215 - .L_214)
	.align		4
.L_214:
        /*03f4*/ 	.word	index@(_ZN2at6native29vectorized_elementwise_kernelILi8EZZZNS0_15tan_kernel_cudaERNS_18TensorIteratorBaseEENKUlvE0_clEvENKUlvE0_clEvEUlfE_St5arrayIPcLm2EEEEviT0_T1_)
        /*03f8*/ 	.word	0x00000020


	//----- nvinfo : EIATTR_FRAME_SIZE
	.align		4
.L_215:
        /*03fc*/ 	.byte	0x04, 0x11
        /*03fe*/ 	.short	(.L_217 - .L_216)
	.align		4
.L_216:
        /*0400*/ 	.word	index@(_ZN2at6native29vectorized_elementwise_kernelILi8EZZZNS0_15tan_kernel_cudaERNS_18TensorIteratorBaseEENKUlvE0_clEvENKUlvE0_clEvEUlfE_St5arrayIPcLm2EEEEviT0_T1_)
        /*0404*/ 	.word	0x00000000


	//----- nvinfo : EIATTR_REGCOUNT
	.align		4
.L_217:
        /*0408*/ 	.byte	0x04, 0x2f
        /*040a*/ 	.short	(.L_219 - .L_218)
	.align		4
.L_218:
        /*040c*/ 	.word	index@(_ZN2at6native29vectorized_elementwise_kernelILi4EZZZNS0_15tan_kernel_cudaERNS_18TensorIteratorBaseEENKUlvE0_clEvENKUlvE0_clEvEUlfE_St5arrayIPcLm2EEEEviT0_T1_)
        /*0410*/ 	.word	0x00000020


	//----- nvinfo : EIATTR_FRAME_SIZE
	.align		4
.L_219:
        /*0414*/ 	.byte	0x04, 0x11
        /*0416*/ 	.short	(.L_221 - .L_220)
	.align		4
.L_220:
        /*0418*/ 	.word	index@(_ZN2at6native29vectorized_elementwise_kernelILi4EZZZNS0_15tan_kernel_cudaERNS_18TensorIteratorBaseEENKUlvE0_clEvENKUlvE0_clEvEUlfE_St5arrayIPcLm2EEEEviT0_T1_)
        /*041c*/ 	.word	0x00000000


	//----- nvinfo : EIATTR_REGCOUNT
	.align		4
.L_221:
        /*0420*/ 	.byte	0x04, 0x2f
        /*0422*/ 	.short	(.L_223 - .L_222)
	.align		4
.L_222:
        /*0424*/ 	.word	index@(_ZN2at6native29vectorized_elementwise_kernelILi2EZZZNS0_15tan_kernel_cudaERNS_18TensorIteratorBaseEENKUlvE0_clEvENKUlvE0_clEvEUlfE_St5arrayIPcLm2EEEEviT0_T1_)
        /*0428*/ 	.word	0x00000020


	//----- nvinfo : EIATTR_FRAME_SIZE
	.align		4
.L_223:
        /*042c*/ 	.byte	0x04, 0x11
        /*042e*/ 	.short	(.L_225 - .L_224)
	.align		4
.L_224:
        /*0430*/ 	.word	index@(_ZN2at6native29vectorized_elementwise_kernelILi2EZZZNS0_15tan_kernel_cudaERNS_18TensorIteratorBaseEENKUlvE0_clEvENKUlvE0_clEvEUlfE_St5arrayIPcLm2EEEEviT0_T1_)
        /*0434*/ 	.word	0x00000000


	//----- nvinfo : EIATTR_REGCOUNT
	.align		4
.L_225:
        /*0438*/ 	.byte	0x04, 0x2f
        /*043a*/ 	.short	(.L_227 - .L_226)
	.align		4
.L_226:
        /*043c*/ 	.word	index@(_ZN2at6native27unrolled_elementwise_kernelIZZZNS0_15tan_kernel_cudaERNS_18TensorIteratorBaseEENKUlvE0_clEvENKUlvE0_clEvEUlfE_St5arrayIPcLm2EELi4E23TrivialOffsetCalculatorILi1EjESB_NS0_6memory15LoadWithoutCastENSC_16StoreWithoutCastEEEviT_T0_T2_T3_T4_T5_)
        /*0440*/ 	.word	0x0000001a


	//----- nvinfo : EIATTR_FRAME_SIZE
	.align		4
.L_227:
        /*0444*/ 	.byte	0x04, 0x11
        /*0446*/ 	.short	(.L_229 - .L_228)
	.align		4
.L_228:
        /*0448*/ 	.word	index@(_ZN2at6native27unrolled_elementwise_kernelIZZZNS0_15tan_kernel_cudaERNS_18TensorIteratorBaseEENKUlvE0_clEvENKUlvE0_clEvEUlfE_St5arrayIPcLm2EELi4E23TrivialOffsetCalculatorILi1EjESB_NS0_6memory15LoadWithoutCastENSC_16StoreWithoutCastEEEviT_T0_T2_T3_T4_T5_)
        /*044c*/ 	.word	0x00000000


	//----- nvinfo : EIATTR_REGCOUNT
	.align		4
.L_229:
        /*0450*/ 	.byte	0x04, 0x2f
        /*0452*/ 	.short	(.L_231 - .L_230)
	.align		4
.L_230:
        /*0454*/ 	.word	index@(_ZN2at6native18elementwise_kernelILi128ELi2EZNS0_22gpu_kernel_impl_nocastIZZZNS0_15tan_kernel_cudaERNS_18TensorIteratorBaseEENKUlvE0_clEvENKUlvE0_clEvEUlfE_EEvS4_RKT_EUliE_EEviT1_)
        /*0458*/ 	.word	0x00000012


	//----- nvinfo : EIATTR_FRAME_SIZE
	.align		4
.L_231:
        /*045c*/ 	.byte	0x04, 0x11
        /*045e*/ 	.short	(.L_233 - .L_232)
	.align		4
.L_232:
        /*0460*/ 	.word	index@(_ZN2at6native18elementwise_kernelILi128ELi2EZNS0_22gpu_kernel_impl_nocastIZZZNS0_15tan_kernel_cudaERNS_18TensorIteratorBaseEENKUlvE0_clEvENKUlvE0_clEvEUlfE_EEvS4_RKT_EUliE_EEviT1_)
        /*0464*/ 	.word	0x00000000


	//----- nvinfo : EIATTR_REGCOUNT
	.align		4
.L_233:
        /*0468*/ 	.byte	0x04, 0x2f
        /*046a*/ 	.short	(.L_235 - .L_234)
	.align		4
.L_234:
        /*046c*/ 	.word	index@(_ZN2at6native27unrolled_elementwise_kernelIZZZNS0_15tan_kernel_cudaERNS_18TensorIteratorBaseEENKUlvE0_clEvENKUlvE0_clEvEUlfE_St5arrayIPcLm2EELi4E23TrivialOffsetCalculatorILi1EjESB_NS0_6memory12LoadWithCastILi1EEENSC_13StoreWithCastILi1EEEEEviT_T0_T2_T3_T4_T5_)
        /*0470*/ 	.word	0x0000001d


	//----- nvinfo : EIATTR_FRAME_SIZE
	.align		4
.L_235:
        /*0474*/ 	.byte	0x04, 0x11
        /*0476*/ 	.short	(.L_237 - .L_236)
	.align		4
.L_236:
        /*0478*/ 	.word	index@(_ZN2at6native27unrolled_elementwise_kernelIZZZNS0_15tan_kernel_cudaERNS_18TensorIteratorBaseEENKUlvE0_clEvENKUlvE0_clEvEUlfE_St5arrayIPcLm2EELi4E23TrivialOffsetCalculatorILi1EjESB_NS0_6memory12LoadWithCastILi1EEENSC_13StoreWithCastILi1EEEEEviT_T0_T2_T3_T4_T5_)
        /*047c*/ 	.word	0x00000000


	//----- nvinfo : EIATTR_REGCOUNT
	.align		4
.L_237:
        /*0480*/ 	.byte	0x04, 0x2f
        /*0482*/ 	.short	(.L_239 - .L_238)
	.align		4
.L_238:
        /*0484*/ 	.word	index@(_ZN2at6native18elementwise_kernelILi128ELi4EZNS0_15gpu_kernel_implIZZZNS0_15tan_kernel_cudaERNS_18TensorIteratorBaseEENKUlvE0_clEvENKUlvE0_clEvEUlfE_EEvS4_RKT_EUliE_EEviT1_)
        /*0488*/ 	.word	0x0000001a


	//----- nvinfo : EIATTR_FRAME_SIZE
	.align		4
.L_239:
        /*048c*/ 	.byte	0x04, 0x11
        /*048e*/ 	.short	(.L_241 - .L_240)
	.align		4
.L_240:
        /*0490*/ 	.word	index@(_ZN2at6native18elementwise_kernelILi128ELi4EZNS0_15gpu_kernel_implIZZZNS0_15tan_kernel_cudaERNS_18TensorIteratorBaseEENKUlvE0_clEvENKUlvE0_clEvEUlfE_EEvS4_RKT_EUliE_EEviT1_)
        /*0494*/ 	.word	0x00000000


	//----- nvinfo : EIATTR_REGCOUNT
	.align		4
.L_241:
        /*0498*/ 	.byte	0x04, 0x2f
        /*049a*/ 	.short	(.L_243 - .L_242)
	.align		4
.L_242:
        /*049c*/ 	.word	index@(_ZN2at6native29vectorized_elementwise_kernelILi8EZZZNS0_15tan_kernel_cudaERNS_18TensorIteratorBaseEENKUlvE0_clEvENKUlvE1_clEvEUlN3c104HalfEE_St5arrayIPcLm2EEEEviT0_T1_)
        /*04a0*/ 	.word	0x00000020


	//----- nvinfo : EIATTR_FRAME_SIZE
	.align		4
.L_243:
        /*04a4*/ 	.byte	0x04, 0x11
        /*04a6*/ 	.short	(.L_245 - .L_244)
	.align		4
.L_244:
        /*04a8*/ 	.word	index@(_ZN2at6native29vectorized_elementwise_kernelILi8EZZZNS0_15tan_kernel_cudaERNS_18TensorIteratorBaseEENKUlvE0_clEvENKUlvE1_clEvEUlN3c104HalfEE_St5arrayIPcLm2EEEEviT0_T1_)
        /*04ac*/ 	.word	0x00000000


	//----- nvinfo : EIATTR_REGCOUNT
	.align		4
.L_245:
        /*04b0*/ 	.byte	0x04, 0x2f
        /*04b2*/ 	.short	(.L_247 - .L_246)
	.align		4
.L_246:
        /*04b4*/ 	.word	index@(_ZN2at6native29vectorized_elementwise_kernelILi4EZZZNS0_15tan_kernel_cudaERNS_18TensorIteratorBaseEENKUlvE0_clEvENKUlvE1_clEvEUlN3c104HalfEE_St5arrayIPcLm2EEEEviT0_T1_)
        /*04b8*/ 	.word	0x00000020


	//----- nvinfo : EIATTR_FRAME_SIZE
	.align		4
.L_247:
        /*04bc*/ 	.byte	0x04, 0x11
        /*04be*/ 	.short	(.L_249 - .L_248)
	.align		4
.L_248:
        /*04c0*/ 	.word	index@(_ZN2at6native29vectorized_elementwise_kernelILi4EZZZNS0_15tan_kernel_cudaERNS_18TensorIteratorBaseEENKUlvE0_clEvENKUlvE1_clEvEUlN3c104HalfEE_St5arrayIPcLm2EEEEviT0_T1_)
        /*04c4*/ 	.word	0x00000000


	//----- nvinfo : EIATTR_REGCOUNT
	.align		4
.L_249:
        /*04c8*/ 	.byte	0x04, 0x2f
        /*04ca*/ 	.short	(.L_251 - .L_250)
	.align		4
.L_250:
        /*04cc*/ 	.word	index@(_ZN2at6native29vectorized_elementwise_kernelILi2EZZZNS0_15tan_kernel_cudaERNS_18TensorIteratorBaseEENKUlvE0_clEvENKUlvE1_clEvEUlN3c104HalfEE_St5arrayIPcLm2EEEEviT0_T1_)
        /*04d0*/ 	.word	0x00000020


	//----- nvinfo : EIATTR_FRAME_SIZE
	.align		4
.L_251:
        /*04d4*/ 	.byte	0x04, 0x11
        /*04d6*/ 	.short	(.L_253 - .L_252)
	.align		4
.L_252:
        /*04d8*/ 	.word	index@(_ZN2at6native29vectorized_elementwise_kernelILi2EZZZNS0_15tan_kernel_cudaERNS_18TensorIteratorBaseEENKUlvE0_clEvENKUlvE1_clEvEUlN3c104HalfEE_St5arrayIPcLm2EEEEviT0_T1_)
        /*04dc*/ 	.word	0x00000000


	//----- nvinfo : EIATTR_REGCOUNT
	.align		4
.L_253:
        /*04e0*/ 	.byte	0x04, 0x2f
        /*04e2*/ 	.short	(.L_255 - .L_254)
	.align		4
.L_254:
        /*04e4*/ 	.word	index@(_ZN2at6native27unrolled_elementwise_kernelIZZZNS0_15tan_kernel_cudaERNS_18TensorIteratorBaseEENKUlvE0_clEvENKUlvE1_clEvEUlN3c104HalfEE_St5arrayIPcLm2EELi4E23TrivialOffsetCalculatorILi1EjESD_NS0_6memory15LoadWithoutCastENSE_16StoreWithoutCastEEEviT_T0_T2_T3_T4_T5_)
        /*04e8*/ 	.word	0x00000018


	//----- nvinfo : EIATTR_FRAME_SIZE
	.align		4
.L_255:
        /*04ec*/ 	.byte	0x04, 0x11
        /*04ee*/ 	.short	(.L_257 - .L_256)
	.align		4
.L_256:
        /*04f0*/ 	.word	index@(_ZN2at6native27unrolled_elementwise_kernelIZZZNS0_15tan_kernel_cudaERNS_18TensorIteratorBaseEENKUlvE0_clEvENKUlvE1_clEvEUlN3c104HalfEE_St5arrayIPcLm2EELi4E23TrivialOffsetCalculatorILi1EjESD_NS0_6memory15LoadWithoutCastENSE_16StoreWithoutCastEEEviT_T0_T2_T3_T4_T5_)
        /*04f4*/ 	.word	0x00000000


	//----- nvinfo : EIATTR_REGCOUNT
	.align		4
.L_257:
        /*04f8*/ 	.byte	0x04, 0x2f
        /*04fa*/ 	.short	(.L_259 - .L_258)
	.align		4
.L_258:
        /*04fc*/ 	.word	index@(_ZN2at6native18elementwise_kernelILi128ELi4EZNS0_22gpu_kernel_impl_nocastIZZZNS0_15tan_kernel_cudaERNS_18TensorIteratorBaseEENKUlvE0_clEvENKUlvE1_clEvEUlN3c104HalfEE_EEvS4_RKT_EUliE_EEviT1_)
        /*0500*/ 	.word	0x00000012


	//----- nvinfo : EIATTR_FRAME_SIZE
	.align		4
.L_259:
        /*0504*/ 	.byte	0x04, 0x11
        /*0506*/ 	.short	(.L_261 - .L_260)
	.align		4
.L_260:
        /*0508*/ 	.word	index@(_ZN2at6native18elementwise_kernelILi128ELi4EZNS0_22gpu_kernel_impl_nocastIZZZNS0_15tan_kernel_cudaERNS_18TensorIteratorBaseEENKUlvE0_clEvENKUlvE1_clEvEUlN3c104HalfEE_EEvS4_RKT_EUliE_EEviT1_)
        /*050c*/ 	.word	0x00000000


	//----- nvinfo : EIATTR_REGCOUNT
	.align		4
.L_261:
        /*0510*/ 	.byte	0x04, 0x2f
        /*0512*/ 	.short	(.L_263 - .L_262)
	.align		4
.L_262:
        /*0514*/ 	.word	index@(_ZN2at6native27unrolled_elementwise_kernelIZZZNS0_15tan_kernel_cudaERNS_18TensorIteratorBaseEENKUlvE0_clEvENKUlvE1_clEvEUlN3c104HalfEE_St5arrayIPcLm2EELi4E23TrivialOffsetCalculatorILi1EjESD_NS0_6memory12LoadWithCastILi1EEENSE_13StoreWithCastILi1EEEEEviT_T0_T2_T3_T4_T5_)
        /*0518*/ 	.word	0x0000001e


	//----- nvinfo : EIATTR_FRAME_SIZE
	.align		4
.L_263:
        /*051c*/ 	.byte	0x04, 0x11
        /*051e*/ 	.short	(.L_265 - .L_264)
	.align		4
.L_264:
        /*0520*/ 	.word	index@(_ZN2at6native27unrolled_elementwise_kernelIZZZNS0_15tan_kernel_cudaERNS_18TensorIteratorBaseEENKUlvE0_clEvENKUlvE1_clEvEUlN3c104HalfEE_St5arrayIPcLm2EELi4E23TrivialOffsetCalculatorILi1EjESD_NS0_6memory12LoadWithCastILi1EEENSE_13StoreWithCastILi1EEEEEviT_T0_T2_T3_T4_T5_)
        /*0524*/ 	.word	0x00000000


	//----- nvinfo : EIATTR_REGCOUNT
	.align		4
.L_265:
        /*0528*/ 	.byte	0x04, 0x2f
        /*052a*/ 	.short	(.L_267 - .L_266)
	.align		4
.L_266:
        /*052c*/ 	.word	index@(_ZN2at6native18elementwise_kernelILi128ELi4EZNS0_15gpu_kernel_implIZZZNS0_15tan_kernel_cudaERNS_18TensorIteratorBaseEENKUlvE0_clEvENKUlvE1_clEvEUlN3c104HalfEE_EEvS4_RKT_EUliE_EEviT1_)
        /*0530*/ 	.word	0x0000001a


	//----- nvinfo : EIATTR_FRAME_SIZE
	.align		4
.L_267:
        /*0534*/ 	.byte	0x04, 0x11
        /*0536*/ 	.short	(.L_269 - .L_268)
	.align		4
.L_268:
        /*0538*/ 	.word	index@(_ZN2at6native18elementwise_kernelILi128ELi4EZNS0_15gpu_kernel_implIZZZNS0_15tan_kernel_cudaERNS_18TensorIteratorBaseEENKUlvE0_clEvENKUlvE1_clEvEUlN3c104HalfEE_EEvS4_RKT_EUliE_EEviT1_)
        /*053c*/ 	.word	0x00000000


	//----- nvinfo : EIATTR_REGCOUNT
	.align		4
.L_269:
        /*0540*/ 	.byte	0x04, 0x2f
        /*0542*/ 	.short	(.L_271 - .L_270)
	.align		4
.L_270:
        /*0544*/ 	.word	index@(_ZN2at6native29vectorized_elementwise_kernelILi8EZZZNS0_15tan_kernel_cudaERNS_18TensorIteratorBaseEENKUlvE0_clEvENKUlvE2_clEvEUlN3c108BFloat16EE_St5arrayIPcLm2EEEEviT0_T1_)
        /*0548*/ 	.word	0x00000020


	//----- nvinfo : EIATTR_FRAME_SIZE
	.align		4
.L_271:
        /*054c*/ 	.byte	0x04, 0x11
        /*054e*/ 	.short	(.L_273 - .L_272)
	.align		4
.L_272:
        /*0550*/ 	.word	index@(_ZN2at6native29vectorized_elementwise_kernelILi8EZZZNS0_15tan_kernel_cudaERNS_18TensorIteratorBaseEENKUlvE0_clEvENKUlvE2_clEvEUlN3c108BFloat16EE_St5arrayIPcLm2EEEEviT0_T1_)
        /*0554*/ 	.word	0x00000000


	//----- nvinfo : EIATTR_REGCOUNT
	.align		4
.L_273:
        /*0558*/ 	.byte	0x04, 0x2f
        /*055a*/ 	.short	(.L_275 - .L_274)
	.align		4
.L_274:
        /*055c*/ 	.word	index@(_ZN2at6native29vectorized_elementwise_kernelILi4EZZZNS0_15tan_kernel_cudaERNS_18TensorIteratorBaseEENKUlvE0_clEvENKUlvE2_clEvEUlN3c108BFloat16EE_St5arrayIPcLm2EEEEviT0_T1_)
        /*0560*/ 	.word	0x00000020


	//----- nvinfo : EIATTR_FRAME_SIZE
	.align		4
.L_275:
        /*0564*/ 	.byte	0x04, 0x11
        /*0566*/ 	.short	(.L_277 - .L_276)
	.align		4
.L_276:
        /*0568*/ 	.word	index@(_ZN2at6native29vectorized_elementwise_kernelILi4EZZZNS0_15tan_kernel_cudaERNS_18TensorIteratorBaseEENKUlvE0_clEvENKUlvE2_clEvEUlN3c108BFloat16EE_St5arrayIPcLm2EEEEviT0_T1_)
        /*056c*/ 	.word	0x00000000


	//----- nvinfo : EIATTR_REGCOUNT
	.align		4
.L_277:
        /*0570*/ 	.byte	0x04, 0x2f
        /*0572*/ 	.short	(.L_279 - .L_278)
	.align		4
.L_278:
        /*0574*/ 	.word	index@(_ZN2at6native29vectorized_elementwise_kernelILi2EZZZNS0_15tan_kernel_cudaERNS_18TensorIteratorBaseEENKUlvE0_clEvENKUlvE2_clEvEUlN3c108BFloat16EE_St5arrayIPcLm2EEEEviT0_T1_)
        /*0578*/ 	.word	0x00000020


	//----- nvinfo : EIATTR_FRAME_SIZE
	.align		4
.L_279:
        /*057c*/ 	.byte	0x04, 0x11
        /*057e*/ 	.short	(.L_281 - .L_280)
	.align		4
.L_280:
        /*0580*/ 	.word	index@(_ZN2at6native29vectorized_elementwise_kernelILi2EZZZNS0_15tan_kernel_cudaERNS_18TensorIteratorBaseEENKUlvE0_clEvENKUlvE2_clEvEUlN3c108BFloat16EE_St5arrayIPcLm2EEEEviT0_T1_)
        /*0584*/ 	.word	0x00000000


	//----- nvinfo : EIATTR_REGCOUNT
	.align		4
.L_281:
        /*0588*/ 	.byte	0x04, 0x2f
        /*058a*/ 	.short	(.L_283 - .L_282)
	.align		4
.L_282:
        /*058c*/ 	.word	index@(_ZN2at6native27unrolled_elementwise_kernelIZZZNS0_15tan_kernel_cudaERNS_18TensorIteratorBaseEENKUlvE0_clEvENKUlvE2_clEvEUlN3c108BFloat16EE_St5arrayIPcLm2EELi4E23TrivialOffsetCalculatorILi1EjESD_NS0_6memory15LoadWithoutCastENSE_16StoreWithoutCastEEEviT_T0_T2_T3_T4_T5_)
        /*0590*/ 	.word	0x00000018


	//----- nvinfo : EIATTR_FRAME_SIZE
	.align		4
.L_283:
        /*0594*/ 	.byte	0x04, 0x11
        /*0596*/ 	.short	(.L_285 - .L_284)
	.align		4
.L_284:
        /*0598*/ 	.word	index@(_ZN2at6native27unrolled_elementwise_kernelIZZZNS0_15tan_kernel_cudaERNS_18TensorIteratorBaseEENKUlvE0_clEvENKUlvE2_clEvEUlN3c108BFloat16EE_St5arrayIPcLm2EELi4E23TrivialOffsetCalculatorILi1EjESD_NS0_6memory15LoadWithoutCastENSE_16StoreWithoutCastEEEviT_T0_T2_T3_T4_T5_)
        /*059c*/ 	.word	0x00000000


	//----- nvinfo : EIATTR_REGCOUNT
	.align		4
.L_285:
        /*05a0*/ 	.byte	0x04, 0x2f
        /*05a2*/ 	.short	(.L_287 - .L_286)
	.align		4
.L_286:
        /*05a4*/ 	.word	index@(_ZN2at6native18elementwise_kernelILi128ELi4EZNS0_22gpu_kernel_impl_nocastIZZZNS0_15tan_kernel_cudaERNS_18TensorIteratorBaseEENKUlvE0_clEvENKUlvE2_clEvEUlN3c108BFloat16EE_EEvS4_RKT_EUliE_EEviT1_)
        /*05a8*/ 	.word	0x00000012


	//----- nvinfo : EIATTR_FRAME_SIZE
	.align		4
.L_287:
        /*05ac*/ 	.byte	0x04, 0x11
        /*05ae*/ 	.short	(.L_289 - .L_288)
	.align		4
.L_288:
        /*05b0*/ 	.word	index@(_ZN2at6native18elementwise_kernelILi128ELi4EZNS0_22gpu_kernel_impl_nocastIZZZNS0_15tan_kernel_cudaERNS_18TensorIteratorBaseEENKUlvE0_clEvENKUlvE2_clEvEUlN3c108BFloat16EE_EEvS4_RKT_EUliE_EEviT1_)
        /*05b4*/ 	.word	0x00000000


	//----- nvinfo : EIATTR_REGCOUNT
	.align		4
.L_289:
        /*05b8*/ 	.byte	0x04, 0x2f
        /*05ba*/ 	.short	(.L_291 - .L_290)
	.align		4
.L_290:
        /*05bc*/ 	.word	index@(_ZN2at6native27unrolled_elementwise_kernelIZZZNS0_15tan_kernel_cudaERNS_18TensorIteratorBaseEENKUlvE0_clEvENKUlvE2_clEvEUlN3c108BFloat16EE_St5arrayIPcLm2EELi4E23TrivialOffsetCalculatorILi1EjESD_NS0_6memory12LoadWithCastILi1EEENSE_13StoreWithCastILi1EEEEEviT_T0_T2_T3_T4_T5_)
        /*05c0*/ 	.word	0x0000001c


	//----- nvinfo : EIATTR_FRAME_SIZE
	.align		4
.L_291:
        /*05c4*/ 	.byte	0x04, 0x11
        /*05c6*/ 	.short	(.L_293 - .L_292)
	.align		4
.L_292:
        /*05c8*/ 	.word	index@(_ZN2at6native27unrolled_elementwise_kernelIZZZNS0_15tan_kernel_cudaERNS_18TensorIteratorBaseEENKUlvE0_clEvENKUlvE2_clEvEUlN3c108BFloat16EE_St5arrayIPcLm2EELi4E23TrivialOffsetCalculatorILi1EjESD_NS0_6memory12LoadWithCastILi1EEENSE_13StoreWithCastILi1EEEEEviT_T0_T2_T3_T4_T5_)
        /*05cc*/ 	.word	0x00000000


	//----- nvinfo : EIATTR_REGCOUNT
	.align		4
.L_293:
        /*05d0*/ 	.byte	0x04, 0x2f
        /*05d2*/ 	.short	(.L_295 - .L_294)
	.align		4
.L_294:
        /*05d4*/ 	.word	index@(_ZN2at6native18elementwise_kernelILi128ELi4EZNS0_15gpu_kernel_implIZZZNS0_15tan_kernel_cudaERNS_18TensorIteratorBaseEENKUlvE0_clEvENKUlvE2_clEvEUlN3c108BFloat16EE_EEvS4_RKT_EUliE_EEviT1_)
        /*05d8*/ 	.word	0x0000001a


	//----- nvinfo : EIATTR_FRAME_SIZE
	.align		4
.L_295:
        /*05dc*/ 	.byte	0x04, 0x11
        /*05de*/ 	.short	(.L_297 - .L_296)
	.align		4
.L_296:
        /*05e0*/ 	.word	index@(_ZN2at6native18elementwise_kernelILi128ELi4EZNS0_15gpu_kernel_implIZZZNS0_15tan_kernel_cudaERNS_18TensorIteratorBaseEENKUlvE0_clEvENKUlvE2_clEvEUlN3c108BFloat16EE_EEvS4_RKT_EUliE_EEviT1_)
        /*05e4*/ 	.word	0x00000000


	//----- nvinfo : EIATTR_MIN_STACK_SIZE
	.align		4
.L_297:
        /*05e8*/ 	.byte	0x04, 0x12
        /*05ea*/ 	.short	(.L_299 - .L_298)
	.align		4
.L_298:
        /*05ec*/ 	.word	index@(_ZN2at6native18elementwise_kernelILi128ELi4EZNS0_15gpu_kernel_implIZZZNS0_15tan_kernel_cudaERNS_18TensorIteratorBaseEENKUlvE0_clEvENKUlvE2_clEvEUlN3c108BFloat16EE_EEvS4_RKT_EUliE_EEviT1_)
        /*05f0*/ 	.word	0x00000000


	//----- nvinfo : EIATTR_MIN_STACK_SIZE
	.align		4
.L_299:
        /*05f4*/ 	.byte	0x04, 0x12
        /*05f6*/ 	.short	(.L_301 - .L_300)
	.align		4
.L_300:
        /*05f8*/ 	.word	index@(_ZN2at6native27unrolled_elementwise_kernelIZZZNS0_15tan_kernel_cudaERNS_18TensorIteratorBaseEENKUlvE0_clEvENKUlvE2_clEvEUlN3c108BFloat16EE_St5arrayIPcLm2EELi4E23TrivialOffsetCalculatorILi1EjESD_NS0_6memory12LoadWithCastILi1EEENSE_13StoreWithCastILi1EEEEEviT_T0_T2_T3_T4_T5_)
        /*05fc*/ 	.word	0x00000000


	//----- nvinfo : EIATTR_MIN_STACK_SIZE
	.align		4
.L_301:
        /*0600*/ 	.byte	0x04, 0x12
        /*0602*/ 	.short	(.L_303 - .L_302)
	.align		4
.L_302:
        /*0604*/ 	.word	index@(_ZN2at6native18elementwise_kernelILi128ELi4EZNS0_22gpu_kernel_impl_nocastIZZZNS0_15tan_kernel_cudaERNS_18TensorIteratorBaseEENKUlvE0_clEvENKUlvE2_clEvEUlN3c108BFloat16EE_EEvS4_RKT_EUliE_EEviT1_)
        /*0608*/ 	.word	0x00000000


	//----- nvinfo : EIATTR_MIN_STACK_SIZE
	.align		4
.L_303:
        /*060c*/ 	.byte	0x04, 0x12
        /*060e*/ 	.short	(.L_305 - .L_304)
	.align		4
.L_304:
        /*0610*/ 	.word	index@(_ZN2at6native27unrolled_elementwise_kernelIZZZNS0_15tan_kernel_cudaERNS_18TensorIteratorBaseEENKUlvE0_clEvENKUlvE2_clEvEUlN3c108BFloat16EE_St5arrayIPcLm2EELi4E23TrivialOffsetCalculatorILi1EjESD_NS0_6memory15LoadWithoutCastENSE_16StoreWithoutCastEEEviT_T0_T2_T3_T4_T5_)
        /*0614*/ 	.word	0x00000000


	//----- nvinfo : EIATTR_MIN_STACK_SIZE
	.align		4
.L_305:
        /*0618*/ 	.byte	0x04, 0x12
        /*061a*/ 	.short	(.L_307 - .L_306)
	.align		4
.L_306:
        /*061c*/ 	.word	index@(_ZN2at6native29vectorized_elementwise_kernelILi2EZZZNS0_15tan_kernel_cudaERNS_18TensorIteratorBaseEENKUlvE0_clEvENKUlvE2_clEvEUlN3c108BFloat16EE_St5arrayIPcLm2EEEEviT0_T1_)
        /*0620*/ 	.word	0x00000000


	//----- nvinfo : EIATTR_MIN_STACK_SIZE
	.align		4
.L_307:
        /*0624*/ 	.byte	0x04, 0x12
        /*0626*/ 	.short	(.L_309 - .L_308)
	.align		4
.L_308:
        /*0628*/ 	.word	index@(_ZN2at6native29vectorized_elementwise_kernelILi4EZZZNS0_15tan_kernel_cudaERNS_18TensorIteratorBaseEENKUlvE0_clEvENKUlvE2_clEvEUlN3c108BFloat16EE_St5arrayIPcLm2EEEEviT0_T1_)
        /*062c*/ 	.word	0x00000000


	//----- nvinfo : EIATTR_MIN_STACK_SIZE
	.align		4
.L_309:
        /*0630*/ 	.byte	0x04, 0x12
        /*0632*/ 	.short	(.L_311 - .L_310)
	.align		4
.L_310:
        /*0634*/ 	.word	index@(_ZN2at6native29vectorized_elementwise_kernelILi8EZZZNS0_15tan_kernel_cudaERNS_18TensorIteratorBaseEENKUlvE0_clEvENKUlvE2_clEvEUlN3c108BFloat16EE_St5arrayIPcLm2EEEEviT0_T1_)
        /*0638*/ 	.word	0x00000000


	//----- nvinfo : EIATTR_MIN_STACK_SIZE
	.align		4
.L_311:
        /*063c*/ 	.byte	0x04, 0x12
        /*063e*/ 	.short	(.L_313 - .L_312)
	.align		4
.L_312:
        /*0640*/ 	.word	index@(_ZN2at6native18elementwise_kernelILi128ELi4EZNS0_15gpu_kernel_implIZZZNS0_15tan_kernel_cudaERNS_18TensorIteratorBaseEENKUlvE0_clEvENKUlvE1_clEvEUlN3c104HalfEE_EEvS4_RKT_EUliE_EEviT1_)
        /*0644*/ 	.word	0x00000000


	//----- nvinfo : EIATTR_MIN_STACK_SIZE
	.align		4
.L_313:
        /*0648*/ 	.byte	0x04, 0x12
        /*064a*/ 	.short	(.L_315 - .L_314)
	.align		4
.L_314:
        /*064c*/ 	.word	index@(_ZN2at6native27unrolled_elementwise_kernelIZZZNS0_15tan_kernel_cudaERNS_18TensorIteratorBaseEENKUlvE0_clEvENKUlvE1_clEvEUlN3c104HalfEE_St5arrayIPcLm2EELi4E23TrivialOffsetCalculatorILi1EjESD_NS0_6memory12LoadWithCastILi1EEENSE_13StoreWithCastILi1EEEEEviT_T0_T2_T3_T4_T5_)
        /*0650*/ 	.word	0x00000000


	//----- nvinfo : EIATTR_MIN_STACK_SIZE
	.align		4
.L_315:
        /*0654*/ 	.byte	0x04, 0x12
        /*0656*/ 	.short	(.L_317 - .L_316)
	.align		4
.L_316:
        /*0658*/ 	.word	index@(_ZN2at6native18elementwise_kernelILi128ELi4EZNS0_22gpu_kernel_impl_nocastIZZZNS0_15tan_kernel_cudaERNS_18TensorIteratorBaseEENKUlvE0_clEvENKUlvE1_clEvEUlN3c104HalfEE_EEvS4_RKT_EUliE_EEviT1_)
        /*065c*/ 	.word	0x00000000


	//----- nvinfo : EIATTR_MIN_STACK_SIZE
	.align		4
.L_317:
        /*0660*/ 	.byte	0x04, 0x12
        /*0662*/ 	.short	(.L_319 - .L_318)
	.align		4
.L_318:
        /*0664*/ 	.word	index@(_ZN2at6native27unrolled_elementwise_kernelIZZZNS0_15tan_kernel_cudaERNS_18TensorIteratorBaseEENKUlvE0_clEvENKUlvE1_clEvEUlN3c104HalfEE_St5arrayIPcLm2EELi4E23TrivialOffsetCalculatorILi1EjESD_NS0_6memory15LoadWithoutCastENSE_16StoreWithoutCastEEEviT_T0_T2_T3_T4_T5_)
        /*0668*/ 	.word	0x00000000


	//----- nvinfo : EIATTR_MIN_STACK_SIZE
	.align		4
.L_319:
        /*066c*/ 	.byte	0x04, 0x12
        /*066e*/ 	.short	(.L_321 - .L_320)
	.align		4
.L_320:
        /*0670*/ 	.word	index@(_ZN2at6native29vectorized_elementwise_kernelILi2EZZZNS0_15tan_kernel_cudaERNS_18TensorIteratorBaseEENKUlvE0_clEvENKUlvE1_clEvEUlN3c104HalfEE_St5arrayIPcLm2EEEEviT0_T1_)
        /*0674*/ 	.word	0x00000000


	//----- nvinfo : EIATTR_MIN_STACK_SIZE
	.align		4
.L_321:
        /*0678*/ 	.byte	0x04, 0x12
        /*067a*/ 	.short	(.L_323 - .L_322)
	.align		4
.L_322:
        /*067c*/ 	.word	index@(_ZN2at6native29vectorized_elementwise_kernelILi4EZZZNS0_15tan_kernel_cudaERNS_18TensorIteratorBaseEENKUlvE0_clEvENKUlvE1_clEvEUlN3c104HalfEE_St5arrayIPcLm2EEEEviT0_T1_)
        /*0680*/ 	.word	0x00000000


	//----- nvinfo : EIATTR_MIN_STACK_SIZE
	.align		4
.L_323:
        /*0684*/ 	.byte	0x04, 0x12
        /*0686*/ 	.short	(.L_325 - .L_324)
	.align		4
.L_324:
        /*0688*/ 	.word	index@(_ZN2at6native29vectorized_elementwise_kernelILi8EZZZNS0_15tan_kernel_cudaERNS_18TensorIteratorBaseEENKUlvE0_clEvENKUlvE1_clEvEUlN3c104HalfEE_St5arrayIPcLm2EEEEviT0_T1_)
        /*068c*/ 	.word	0x00000000


	//----- nvinfo : EIATTR_MIN_STACK_SIZE
	.align		4
.L_325:
        /*0690*/ 	.byte	0x04, 0x12
        /*0692*/ 	.short	(.L_327 - .L_326)
	.align		4
.L_326:
        /*0694*/ 	.word	index@(_ZN2at6native18elementwise_kernelILi128ELi4EZNS0_15gpu_kernel_implIZZZNS0_15tan_kernel_cudaERNS_18TensorIteratorBaseEENKUlvE0_clEvENKUlvE0_clEvEUlfE_EEvS4_RKT_EUliE_EEviT1_)
        /*0698*/ 	.word	0x00000000


	//----- nvinfo : EIATTR_MIN_STACK_SIZE
	.align		4
.L_327:
        /*069c*/ 	.byte	0x04, 0x12
        /*069e*/ 	.short	(.L_329 - .L_328)
	.align		4
.L_328:
        /*06a0*/ 	.word	index@(_ZN2at6native27unrolled_elementwise_kernelIZZZNS0_15tan_kernel_cudaERNS_18TensorIteratorBaseEENKUlvE0_clEvENKUlvE0_clEvEUlfE_St5arrayIPcLm2EELi4E23TrivialOffsetCalculatorILi1EjESB_NS0_6memory12LoadWithCastILi1EEENSC_13StoreWithCastILi1EEEEEviT_T0_T2_T3_T4_T5_)
        /*06a4*/ 	.word	0x00000000


	//----- nvinfo : EIATTR_MIN_STACK_SIZE
	.align		4
.L_329:
        /*06a8*/ 	.byte	0x04, 0x12
        /*06aa*/ 	.short	(.L_331 - .L_330)
	.align		4
.L_330:
        /*06ac*/ 	.word	index@(_ZN2at6native18elementwise_kernelILi128ELi2EZNS0_22gpu_kernel_impl_nocastIZZZNS0_15tan_kernel_cudaERNS_18TensorIteratorBaseEENKUlvE0_clEvENKUlvE0_clEvEUlfE_EEvS4_RKT_EUliE_EEviT1_)
        /*06b0*/ 	.word	0x00000000


	//----- nvinfo : EIATTR_MIN_STACK_SIZE
	.align		4
.L_331:
        /*06b4*/ 	.byte	0x04, 0x12
        /*06b6*/ 	.short	(.L_333 - .L_332)
	.align		4
.L_332:
        /*06b8*/ 	.word	index@(_ZN2at6native27unrolled_elementwise_kernelIZZZNS0_15tan_kernel_cudaERNS_18TensorIteratorBaseEENKUlvE0_clEvENKUlvE0_clEvEUlfE_St5arrayIPcLm2EELi4E23TrivialOffsetCalculatorILi1EjESB_NS0_6memory15LoadWithoutCastENSC_16StoreWithoutCastEEEviT_T0_T2_T3_T4_T5_)
        /*06bc*/ 	.word	0x00000000


	//----- nvinfo : EIATTR_MIN_STACK_SIZE
	.align		4
.L_333:
        /*06c0*/ 	.byte	0x04, 0x12
        /*06c2*/ 	.short	(.L_335 - .L_334)
	.align		4
.L_334:
        /*06c4*/ 	.word	index@(_ZN2at6native29vectorized_elementwise_kernelILi2EZZZNS0_15tan_kernel_cudaERNS_18TensorIteratorBaseEENKUlvE0_clEvENKUlvE0_clEvEUlfE_St5arrayIPcLm2EEEEviT0_T1_)
        /*06c8*/ 	.word	0x00000000


	//----- nvinfo : EIATTR_MIN_STACK_SIZE
	.align		4
.L_335:
        /*06cc*/ 	.byte	0x04, 0x12
        /*06ce*/ 	.short	(.L_337 - .L_336)
	.align		4
.L_336:
        /*06d0*/ 	.word	index@(_ZN2at6native29vectorized_elementwise_kernelILi4EZZZNS0_15tan_kernel_cudaERNS_18TensorIteratorBaseEENKUlvE0_clEvENKUlvE0_clEvEUlfE_St5arrayIPcLm2EEEEviT0_T1_)
        /*06d4*/ 	.word	0x00000000


	//----- nvinfo : EIATTR_MIN_STACK_SIZE
	.align		4
.L_337:
        /*06d8*/ 	.byte	0x04, 0x12
        /*06da*/ 	.short	(.L_339 - .L_338)
	.align		4
.L_338:
        /*06dc*/ 	.word	index@(_ZN2at6native29vectorized_elementwise_kernelILi8EZZZNS0_15tan_kernel_cudaERNS_18TensorIteratorBaseEENKUlvE0_clEvENKUlvE0_clEvEUlfE_St5arrayIPcLm2EEEEviT0_T1_)
        /*06e0*/ 	.word	0x00000000


	//----- nvinfo : EIATTR_MIN_STACK_SIZE
	.align		4
.L_339:
        /*06e4*/ 	.byte	0x04, 0x12
        /*06e6*/ 	.short	(.L_341 - .L_340)
	.align		4
.L_340:
        /*06e8*/ 	.word	index@(_ZN2at6native18elementwise_kernelILi128ELi4EZNS0_15gpu_kernel_implIZZZNS0_15tan_kernel_cudaERNS_18TensorIteratorBaseEENKUlvE0_clEvENKUlvE_clEvEUldE_EEvS4_RKT_EUliE_EEviT1_)
        /*06ec*/ 	.word	0x00000028


	//----- nvinfo : EIATTR_MIN_STACK_SIZE
	.align		4
.L_341:
        /*06f0*/ 	.byte	0x04, 0x12
        /*06f2*/ 	.short	(.L_343 - .L_342)
	.align		4
.L_342:
        /*06f4*/ 	.word	index@(_ZN2at6native27unrolled_elementwise_kernelIZZZNS0_15tan_kernel_cudaERNS_18TensorIteratorBaseEENKUlvE0_clEvENKUlvE_clEvEUldE_St5arrayIPcLm2EELi4E23TrivialOffsetCalculatorILi1EjESB_NS0_6memory12LoadWithCastILi1EEENSC_13StoreWithCastILi1EEEEEviT_T0_T2_T3_T4_T5_)
        /*06f8*/ 	.word	0x00000028


	//----- nvinfo : EIATTR_MIN_STACK_SIZE
	.align		4
.L_343:
        /*06fc*/ 	.byte	0x04, 0x12
        /*06fe*/ 	.short	(.L_345 - .L_344)
	.align		4
.L_344:
        /*0700*/ 	.word	index@(_ZN2at6native18elementwise_kernelILi128ELi2EZNS0_22gpu_kernel_impl_nocastIZZZNS0_15tan_kernel_cudaERNS_18TensorIteratorBaseEENKUlvE0_clEvENKUlvE_clEvEUldE_EEvS4_RKT_EUliE_EEviT1_)
        /*0704*/ 	.word	0x00000028


	//----- nvinfo : EIATTR_MIN_STACK_SIZE
	.align		4
.L_345:
        /*0708*/ 	.byte	0x04, 0x12
        /*070a*/ 	.short	(.L_347 - .L_346)
	.align		4
.L_346:
        /*070c*/ 	.word	index@(_ZN2at6native27unrolled_elementwise_kernelIZZZNS0_15tan_kernel_cudaERNS_18TensorIteratorBaseEENKUlvE0_clEvENKUlvE_clEvEUldE_St5arrayIPcLm2EELi4E23TrivialOffsetCalculatorILi1EjESB_NS0_6memory15LoadWithoutCastENSC_16StoreWithoutCastEEEviT_T0_T2_T3_T4_T5_)
        /*0710*/ 	.word	0x00000028


	//----- nvinfo : EIATTR_MIN_STACK_SIZE
	.align		4
.L_347:
        /*0714*/ 	.byte	0x04, 0x12
        /*0716*/ 	.short	(.L_349 - .L_348)
	.align		4
.L_348:
        /*0718*/ 	.word	index@(_ZN2at6native29vectorized_elementwise_kernelILi2EZZZNS0_15tan_kernel_cudaERNS_18TensorIteratorBaseEENKUlvE0_clEvENKUlvE_clEvEUldE_St5arrayIPcLm2EEEEviT0_T1_)
        /*071c*/ 	.word	0x00000028


	//----- nvinfo : EIATTR_MIN_STACK_SIZE
	.align		4
.L_349:
        /*0720*/ 	.byte	0x04, 0x12
        /*0722*/ 	.short	(.L_351 - .L_350)
	.align		4
.L_350:
        /*0724*/ 	.word	index@(_ZN2at6native29vectorized_elementwise_kernelILi4EZZZNS0_15tan_kernel_cudaERNS_18TensorIteratorBaseEENKUlvE0_clEvENKUlvE_clEvEUldE_St5arrayIPcLm2EEEEviT0_T1_)
        /*0728*/ 	.word	0x00000028


	//----- nvinfo : EIATTR_MIN_STACK_SIZE
	.align		4
.L_351:
        /*072c*/ 	.byte	0x04, 0x12
        /*072e*/ 	.short	(.L_353 - .L_352)
	.align		4
.L_352:
        /*0730*/ 	.word	index@(_ZN2at6native29vectorized_elementwise_kernelILi8EZZZNS0_15tan_kernel_cudaERNS_18TensorIteratorBaseEENKUlvE0_clEvENKUlvE_clEvEUldE_St5arrayIPcLm2EEEEviT0_T1_)
        /*0734*/ 	.word	0x00000028


	//----- nvinfo : EIATTR_MIN_STACK_SIZE
	.align		4
.L_353:
        /*0738*/ 	.byte	0x04, 0x12
        /*073a*/ 	.short	(.L_355 - .L_354)
	.align		4
.L_354:
        /*073c*/ 	.word	index@(_ZN2at6native18elementwise_kernelILi128ELi4EZNS0_15gpu_kernel_implIZZZNS0_15tan_kernel_cudaERNS_18TensorIteratorBaseEENKUlvE_clEvENKUlvE1_clEvEUlN3c107complexINS7_4HalfEEEE_EEvS4_RKT_EUliE_EEviT1_)
        /*0740*/ 	.word	0x00000000


	//----- nvinfo : EIATTR_MIN_STACK_SIZE
	.align		4
.L_355:
        /*0744*/ 	.byte	0x04, 0x12
        /*0746*/ 	.short	(.L_357 - .L_356)
	.align		4
.L_356:
        /*0748*/ 	.word	index@(_ZN2at6native27unrolled_elementwise_kernelIZZZNS0_15tan_kernel_cudaERNS_18TensorIteratorBaseEENKUlvE_clEvENKUlvE1_clEvEUlN3c107complexINS6_4HalfEEEE_St5arrayIPcLm2EELi4E23TrivialOffsetCalculatorILi1EjESF_NS0_6memory12LoadWithCastILi1EEENSG_13StoreWithCastILi1EEEEEviT_T0_T2_T3_T4_T5_)
        /*074c*/ 	.word	0x00000000


	//----- nvinfo : EIATTR_MIN_STACK_SIZE
	.align		4
.L_357:
        /*0750*/ 	.byte	0x04, 0x12
        /*0752*/ 	.short	(.L_359 - .L_358)
	.align		4
.L_358:
        /*0754*/ 	.word	index@(_ZN2at6native18elementwise_kernelILi128ELi2EZNS0_22gpu_kernel_impl_nocastIZZZNS0_15tan_kernel_cudaERNS_18TensorIteratorBaseEENKUlvE_clEvENKUlvE1_clEvEUlN3c107complexINS7_4HalfEEEE_EEvS4_RKT_EUliE_EEviT1_)
        /*0758*/ 	.word	0x00000000


	//----- nvinfo : EIATTR_MIN_STACK_SIZE
	.align		4
.L_359:
        /*075c*/ 	.byte	0x04, 0x12
        /*075e*/ 	.short	(.L_361 - .L_360)
	.align		4
.L_360:
        /*0760*/ 	.word	index@(_ZN2at6native27unrolled_elementwise_kernelIZZZNS0_15tan_kernel_cudaERNS_18TensorIteratorBaseEENKUlvE_clEvENKUlvE1_clEvEUlN3c107complexINS6_4HalfEEEE_St5arrayIPcLm2EELi4E23TrivialOffsetCalculatorILi1EjESF_NS0_6memory15LoadWithoutCastENSG_16StoreWithoutCastEEEviT_T0_T2_T3_T4_T5_)
        /*0764*/ 	.word	0x00000000


	//----- nvinfo : EIATTR_MIN_STACK_SIZE
	.align		4
.L_361:
        /*0768*/ 	.byte	0x04, 0x12
        /*076a*/ 	.short	(.L_363 - .L_362)
	.align		4
.L_362:
        /*076c*/ 	.word	index@(_ZN2at6native29vectorized_elementwise_kernelILi2EZZZNS0_15tan_kernel_cudaERNS_18TensorIteratorBaseEENKUlvE_clEvENKUlvE1_clEvEUlN3c107complexINS6_4HalfEEEE_St5arrayIPcLm2EEEEviT0_T1_)
        /*0770*/ 	.word	0x00000000


	//----- nvinfo : EIATTR_MIN_STACK_SIZE
	.align		4
.L_363:
        /*0774*/ 	.byte	0x04, 0x12
        /*0776*/ 	.short	(.L_365 - .L_364)
	.align		4
.L_364:
        /*0778*/ 	.word	index@(_ZN2at6native29vectorized_elementwise_kernelILi4EZZZNS0_15tan_kernel_cudaERNS_18TensorIteratorBaseEENKUlvE_clEvENKUlvE1_clEvEUlN3c107complexINS6_4HalfEEEE_St5arrayIPcLm2EEEEviT0_T1_)
        /*077c*/ 	.word	0x00000000


	//----- nvinfo : EIATTR_MIN_STACK_SIZE
	.align		4
.L_365:
        /*0780*/ 	.byte	0x04, 0x12
        /*0782*/ 	.short	(.L_367 - .L_366)
	.align		4
.L_366:
        /*0784*/ 	.word	index@(_ZN2at6native29vectorized_elementwise_kernelILi8EZZZNS0_15tan_kernel_cudaERNS_18TensorIteratorBaseEENKUlvE_clEvENKUlvE1_clEvEUlN3c107complexINS6_4HalfEEEE_St5arrayIPcLm2EEEEviT0_T1_)
        /*0788*/ 	.word	0x00000000


	//----- nvinfo : EIATTR_MIN_STACK_SIZE
	.align		4
.L_367:
        /*078c*/ 	.byte	0x04, 0x12
        /*078e*/ 	.short	(.L_369 - .L_368)
	.align		4
.L_368:
        /*0790*/ 	.word	index@(_ZN2at6native18elementwise_kernelILi128ELi4EZNS0_15gpu_kernel_implIZZZNS0_15tan_kernel_cudaERNS_18TensorIteratorBaseEENKUlvE_clEvENKUlvE0_clEvEUlN3c107complexIfEEE_EEvS4_RKT_EUliE_EEviT1_)
        /*0794*/ 	.word	0x00000000


	//----- nvinfo : EIATTR_MIN_STACK_SIZE
	.align		4
.L_369:
        /*0798*/ 	.byte	0x04, 0x12
        /*079a*/ 	.short	(.L_371 - .L_370)
	.align		4
.L_370:
        /*079c*/ 	.word	index@(_ZN2at6native27unrolled_elementwise_kernelIZZZNS0_15tan_kernel_cudaERNS_18TensorIteratorBaseEENKUlvE_clEvENKUlvE0_clEvEUlN3c107complexIfEEE_St5arrayIPcLm2EELi4E23TrivialOffsetCalculatorILi1EjESE_NS0_6memory12LoadWithCastILi1EEENSF_13StoreWithCastILi1EEEEEviT_T0_T2_T3_T4_T5_)
        /*07a0*/ 	.word	0x00000000


	//----- nvinfo : EIATTR_MIN_STACK_SIZE
	.align		4
.L_371:
        /*07a4*/ 	.byte	0x04, 0x12
        /*07a6*/ 	.short	(.L_373 - .L_372)
	.align		4
.L_372:
        /*07a8*/ 	.word	index@(_ZN2at6native18elementwise_kernelILi128ELi2EZNS0_22gpu_kernel_impl_nocastIZZZNS0_15tan_kernel_cudaERNS_18TensorIteratorBaseEENKUlvE_clEvENKUlvE0_clEvEUlN3c107complexIfEEE_EEvS4_RKT_EUliE_EEviT1_)
        /*07ac*/ 	.word	0x00000000


	//----- nvinfo : EIATTR_MIN_STACK_SIZE
	.align		4
.L_373:
        /*07b0*/ 	.byte	0x04, 0x12
        /*07b2*/ 	.short	(.L_375 - .L_374)
	.align		4
.L_374:
        /*07b4*/ 	.word	index@(_ZN2at6native27unrolled_elementwise_kernelIZZZNS0_15tan_kernel_cudaERNS_18TensorIteratorBaseEENKUlvE_clEvENKUlvE0_clEvEUlN3c107complexIfEEE_St5arrayIPcLm2EELi4E23TrivialOffsetCalculatorILi1EjESE_NS0_6memory15LoadWithoutCastENSF_16StoreWithoutCastEEEviT_T0_T2_T3_T4_T5_)
        /*07b8*/ 	.word	0x00000000


	//----- nvinfo : EIATTR_MIN_STACK_SIZE
	.align		4
.L_375:
        /*07bc*/ 	.byte	0x04, 0x12
        /*07be*/ 	.short	(.L_377 - .L_376)
	.align		4
.L_376:
        /*07c0*/ 	.word	index@(_ZN2at6native29vectorized_elementwise_kernelILi2EZZZNS0_15tan_kernel_cudaERNS_18TensorIteratorBaseEENKUlvE_clEvENKUlvE0_clEvEUlN3c107complexIfEEE_St5arrayIPcLm2EEEEviT0_T1_)
        /*07c4*/ 	.word	0x00000000


	//----- nvinfo : EIATTR_MIN_STACK_SIZE
	.align		4
.L_377:
        /*07c8*/ 	.byte	0x04, 0x12
        /*07ca*/ 	.short	(.L_379 - .L_378)
	.align		4
.L_378:
        /*07cc*/ 	.word	index@(_ZN2at6native29vectorized_elementwise_kernelILi4EZZZNS0_15tan_kernel_cudaERNS_18TensorIteratorBaseEENKUlvE_clEvENKUlvE0_clEvEUlN3c107complexIfEEE_St5arrayIPcLm2EEEEviT0_T1_)
        /*07d0*/ 	.word	0x00000000


	//----- nvinfo : EIATTR_MIN_STACK_SIZE
	.align		4
.L_379:
        /*07d4*/ 	.byte	0x04, 0x12
        /*07d6*/ 	.short	(.L_381 - .L_380)
	.align		4
.L_380:
        /*07d8*/ 	.word	index@(_ZN2at6native29vectorized_elementwise_kernelILi8EZZZNS0_15tan_kernel_cudaERNS_18TensorIteratorBaseEENKUlvE_clEvENKUlvE0_clEvEUlN3c107complexIfEEE_St5arrayIPcLm2EEEEviT0_T1_)
        /*07dc*/ 	.word	0x00000000


	//----- nvinfo : EIATTR_MIN_STACK_SIZE
	.align		4
.L_381:
        /*07e0*/ 	.byte	0x04, 0x12
        /*07e2*/ 	.short	(.L_383 - .L_382)
	.align		4
.L_382:
        /*07e4*/ 	.word	index@(_ZN2at6native18elementwise_kernelILi128ELi4EZNS0_15gpu_kernel_implIZZZNS0_15tan_kernel_cudaERNS_18TensorIteratorBaseEENKUlvE_clEvENKUlvE_clEvEUlN3c107complexIdEEE_EEvS4_RKT_EUliE_EEviT1_)
        /*07e8*/ 	.word	0x00000028


	//----- nvinfo : EIATTR_MIN_STACK_SIZE
	.align		4
.L_383:
        /*07ec*/ 	.byte	0x04, 0x12
        /*07ee*/ 	.short	(.L_385 - .L_384)
	.align		4
.L_384:
        /*07f0*/ 	.word	index@(_ZN2at6native27unrolled_elementwise_kernelIZZZNS0_15tan_kernel_cudaERNS_18TensorIteratorBaseEENKUlvE_clEvENKUlvE_clEvEUlN3c107complexIdEEE_St5arrayIPcLm2EELi4E23TrivialOffsetCalculatorILi1EjESE_NS0_6memory12LoadWithCastILi1EEENSF_13StoreWithCastILi1EEEEEviT_T0_T2_T3_T4_T5_)
        /*07f4*/ 	.word	0x00000028


	//----- nvinfo : EIATTR_MIN_STACK_SIZE
	.align		4
.L_385:
        /*07f8*/ 	.byte	0x04, 0x12
        /*07fa*/ 	.short	(.L_387 - .L_386)
	.align		4
.L_386:
        /*07fc*/ 	.word	index@(_ZN2at6native18elementwise_kernelILi128ELi2EZNS0_22gpu_kernel_impl_nocastIZZZNS0_15tan_kernel_cudaERNS_18TensorIteratorBaseEENKUlvE_clEvENKUlvE_clEvEUlN3c107complexIdEEE_EEvS4_RKT_EUliE_EEviT1_)
        /*0800*/ 	.word	0x00000028


	//----- nvinfo : EIATTR_MIN_STACK_SIZE
	.align		4
.L_387:
        /*0804*/ 	.byte	0x04, 0x12
        /*0806*/ 	.short	(.L_389 - .L_388)
	.align		4
.L_388:
        /*0808*/ 	.word	index@(_ZN2at6native27unrolled_elementwise_kernelIZZZNS0_15tan_kernel_cudaERNS_18TensorIteratorBaseEENKUlvE_clEvENKUlvE_clEvEUlN3c107complexIdEEE_St5arrayIPcLm2EELi4E23TrivialOffsetCalculatorILi1EjESE_NS0_6memory15LoadWithoutCastENSF_16StoreWithoutCastEEEviT_T0_T2_T3_T4_T5_)
        /*080c*/ 	.word	0x00000028


	//----- nvinfo : EIATTR_MIN_STACK_SIZE
	.align		4
.L_389:
        /*0810*/ 	.byte	0x04, 0x12
        /*0812*/ 	.short	(.L_391 - .L_390)
	.align		4
.L_390:
        /*0814*/ 	.word	index@(_ZN2at6native29vectorized_elementwise_kernelILi2EZZZNS0_15tan_kernel_cudaERNS_18TensorIteratorBaseEENKUlvE_clEvENKUlvE_clEvEUlN3c107complexIdEEE_St5arrayIPcLm2EEEEviT0_T1_)
        /*0818*/ 	.word	0x00000028


	//----- nvinfo : EIATTR_MIN_STACK_SIZE
	.align		4
.L_391:
        /*081c*/ 	.byte	0x04, 0x12
        /*081e*/ 	.short	(.L_393 - .L_392)
	.align		4
.L_392:
        /*0820*/ 	.word	index@(_ZN2at6native29vectorized_elementwise_kernelILi4EZZZNS0_15tan_kernel_cudaERNS_18TensorIteratorBaseEENKUlvE_clEvENKUlvE_clEvEUlN3c107complexIdEEE_St5arrayIPcLm2EEEEviT0_T1_)
        /*0824*/ 	.word	0x00000028


	//----- nvinfo : EIATTR_MIN_STACK_SIZE
	.align		4
.L_393:
        /*0828*/ 	.byte	0x04, 0x12
        /*082a*/ 	.short	(.L_395 - .L_394)
	.align		4
.L_394:
        /*082c*/ 	.word	index@(_ZN2at6native29vectorized_elementwise_kernelILi8EZZZNS0_15tan_kernel_cudaERNS_18TensorIteratorBaseEENKUlvE_clEvENKUlvE_clEvEUlN3c107complexIdEEE_St5arrayIPcLm2EEEEviT0_T1_)
        /*0830*/ 	.word	0x00000028
.L_395:


//--------------------- .nv.compat                --------------------------
	.section	.nv.compat,"",@"SHT_CUDA_COMPAT_INFO"
	.align	4
        /*0000*/ 	.byte	0x02, 0x09, 0x01, 0x00, 0x02, 0x02, 0x01, 0x00, 0x02, 0x05, 0x05, 0x00, 0x03, 0x07, 0x01, 0x01
        /*0010*/ 	.byte	0x02, 0x03, 0x00, 0x00, 0x02, 0x06, 0x01, 0x00, 0x04, 0x0b, 0x08, 0x00, 0x00, 0x00, 0x00, 0x00
        /*0020*/ 	.byte	0x00, 0x00, 0x00, 0x00


//--------------------- .nv.info._ZN2at6native18elementwise_kernelILi128ELi4EZNS0_15gpu_kernel_implIZZZNS0_15tan_kernel_cudaERNS_18TensorIteratorBaseEENKUlvE0_clEvENKUlvE2_clEvEUlN3c108BFloat16EE_EEvS4_RKT_EUliE_EEviT1_ --------------------------
	.section	.nv.info._ZN2at6native18elementwise_kernelILi128ELi4EZNS0_15gpu_kernel_implIZZZNS0_15tan_kernel_cudaERNS_18TensorIteratorBaseEENKUlvE0_clEvENKUlvE2_clEvEUlN3c108BFloat16EE_EEvS4_RKT_EUliE_EEviT1_,"",@"SHT_CUDA_INFO"
	.sectionflags	@""
	.align	4


	//----- nvinfo : EIATTR_CUDA_API_VERSION
	.align		4
        /*0000*/ 	.byte	0x04, 0x37
        /*0002*/ 	.short	(.L_397 - .L_396)
.L_396:
        /*0004*/ 	.word	0x00000082


	//----- nvinfo : EIATTR_KPARAM_INFO
	.align		4
.L_397:
        /*0008*/ 	.byte	0x04, 0x17
        /*000a*/ 	.short	(.L_399 - .L_398)
.L_398:
        /*000c*/ 	.word	0x00000000
        /*0010*/ 	.short	0x0001
        /*0012*/ 	.short	0x0008
        /*0014*/ 	.byte	0x00, 0xf0, 0x61, 0x08


	//----- nvinfo : EIATTR_KPARAM_INFO
	.align		4
.L_399:
        /*0018*/ 	.byte	0x04, 0x17
        /*001a*/ 	.short	(.L_401 - .L_400)
.L_400:
        /*001c*/ 	.word	0x00000000
        /*0020*/ 	.short	0x0000
        /*0022*/ 	.short	0x0000
        /*0024*/ 	.byte	0x00, 0xf0, 0x11, 0x00


	//----- nvinfo : EIATTR_SPARSE_MMA_MASK
	.align		4
.L_401:
        /*0028*/ 	.byte	0x03, 0x50
        /*002a*/ 	.short	0x0000


	//----- nvinfo : EIATTR_MAXREG_COUNT
	.align		4
        /*002c*/ 	.byte	0x03, 0x1b
        /*002e*/ 	.short	0x0080


	//----- nvinfo : EIATTR_EXTERNS
	.align		4
        /*0030*/ 	.byte	0x04, 0x0f
        /*0032*/ 	.short	(.L_403 - .L_402)


	//   ....[0]....
	.align		4
.L_402:
        /*0034*/ 	.word	index@(__assertfail)


	//----- nvinfo : EIATTR_MERCURY_ISA_VERSION
	.align		4
.L_403:
        /*0038*/ 	.byte	0x03, 0x5f
        /*003a*/ 	.short	0x0101


	//----- nvinfo : EIATTR_SYSCALL_OFFSETS
	.align		4
        /*003c*/ 	.byte	0x04, 0x46
        /*003e*/ 	.short	(.L_405 - .L_404)


	//   ....[0]....
.L_404:
        /*0040*/ 	.word	0x000022d0


	//   ....[1]....
        /*0044*/ 	.word	0x000032b0


	//   ....[2]....
        /*0048*/ 	.word	0x000055e0


	//   ....[3]....
        /*004c*/ 	.word	0x000065b0


	//   ....[4]....
        /*0050*/ 	.word	0x000088d0


	//   ....[5]....
        /*0054*/ 	.word	0x000098a0


	//   ....[6]....
        /*0058*/ 	.word	0x0000bbb0


	//   ....[7]....
        /*005c*/ 	.word	0x0000cb80


	//----- nvinfo : EIATTR_EXIT_INSTR_OFFSETS
	.align		4
.L_405:
        /*0060*/ 	.byte	0x04, 0x1c
        /*0062*/ 	.short	(.L_407 - .L_406)


	//   ....[0]....
.L_406:
        /*0064*/ 	.word	0x00009970


	//   ....[1]....
        /*0068*/ 	.word	0x0000bdb0


	//   ....[2]....
        /*006c*/ 	.word	0x0000bdf0


	//   ....[3]....
        /*0070*/ 	.word	0x0000be90


	//   ....[4]....
        /*0074*/ 	.word	0x0000bed0


	//   ....[5]....
        /*0078*/ 	.word	0x0000bf10


	//   ....[6]....
        /*007c*/ 	.word	0x0000bfa0


	//   ....[7]....
        /*0080*/ 	.word	0x0000bfe0


	//   ....[8]....
        /*0084*/ 	.word	0x0000c080


	//   ....[9]....
        /*0088*/ 	.word	0x0000c0d0


	//   ....[10]....
        /*008c*/ 	.word	0x0000c120


	//   ....[11]....
        /*0090*/ 	.word	0x0000c1f0


	//   ....[12]....
        /*0094*/ 	.word	0x0000c250


	//   ....[13]....
        /*0098*/ 	.word	0x0000c3e0


	//   ....[14]....
        /*009c*/ 	.word	0x0000c540


	//   ....[15]....
        /*00a0*/ 	.word	0x0000c560


	//   ....[16]....
        /*00a4*/ 	.word	0x0000c620


	//   ....[17]....
        /*00a8*/ 	.word	0x0000c7a0


	//   ....[18]....
        /*00ac*/ 	.word	0x0000c920


	//   ....[19]....
        /*00b0*/ 	.word	0x0000ca80


	//   ....[20]....
        /*00b4*/ 	.word	0x0000cb90


	//   ....[21]....
        /*00b8*/ 	.word	0x0000cbd0


	//   ....[22]....
        /*00bc*/ 	.word	0x0000cc10


	//----- nvinfo : EIATTR_MAX_THREADS
	.align		4
.L_407:
        /*00c0*/ 	.byte	0x04, 0x05
        /*00c2*/ 	.short	(.L_409 - .L_408)
.L_408:
        /*00c4*/ 	.word	0x00000080
        /*00c8*/ 	.word	0x00000001
        /*00cc*/ 	.word	0x00000001


	//----- nvinfo : EIATTR_CRS_STACK_SIZE
	.align		4
.L_409:
        /*00d0*/ 	.byte	0x04, 0x1e
        /*00d2*/ 	.short	(.L_411 - .L_410)
.L_410:
        /*00d4*/ 	.word	0x00000000


	//----- nvinfo : EIATTR_CBANK_PARAM_SIZE
	.align		4
.L_411:
        /*00d8*/ 	.byte	0x03, 0x19
        /*00da*/ 	.short	0x0220


	//----- nvinfo : EIATTR_PARAM_CBANK
	.align		4
        /*00dc*/ 	.byte	0x04, 0x0a
        /*00de*/ 	.short	(.L_413 - .L_412)
	.align		4
.L_412:
        /*00e0*/ 	.word	index@(.nv.constant0._ZN2at6native18elementwise_kernelILi128ELi4EZNS0_15gpu_kernel_implIZZZNS0_15tan_kernel_cudaERNS_18TensorIteratorBaseEENKUlvE0_clEvENKUlvE2_clEvEUlN3c108BFloat16EE_EEvS4_RKT_EUliE_EEviT1_)
        /*00e4*/ 	.short	0x0210
        /*00e6*/ 	.short	0x0220


	//----- nvinfo : EIATTR_SW_WAR
	.align		4
.L_413:
        /*00e8*/ 	.byte	0x04, 0x36
        /*00ea*/ 	.short	(.L_415 - .L_414)
.L_414:
        /*00ec*/ 	.word	0x00000008
.L_415:


//--------------------- .nv.info._ZN2at6native27unrolled_elementwise_kernelIZZZNS0_15tan_kernel_cudaERNS_18TensorIteratorBaseEENKUlvE0_clEvENKUlvE2_clEvEUlN3c108BFloat16EE_St5arrayIPcLm2EELi4E23TrivialOffsetCalculatorILi1EjESD_NS0_6memory12LoadWithCastILi1EEENSE_13StoreWithCastILi1EEEEEviT_T0_T2_T3_T4_T5_ --------------------------
	.section	.nv.info._ZN2at6native27unrolled_elementwise_kernelIZZZNS0_15tan_kernel_cudaERNS_18TensorIteratorBaseEENKUlvE0_clEvENKUlvE2_clEvEUlN3c108BFloat16EE_St5arrayIPcLm2EELi4E23TrivialOffsetCalculatorILi1EjESD_NS0_6memory12LoadWithCastILi1EEENSE_13StoreWithCastILi1EEEEEviT_T0_T2_T3_T4_T5_,"",@"SHT_CUDA_INFO"
	.sectionflags	@""
	.align	4


	//----- nvinfo : EIATTR_CUDA_API_VERSION
	.align		4
        /*0000*/ 	.byte	0x04, 0x37
        /*0002*/ 	.short	(.L_417 - .L_416)
.L_416:
        /*0004*/ 	.word	0x00000082


	//----- nvinfo : EIATTR_KPARAM_INFO
	.align		4
.L_417:
        /*0008*/ 	.byte	0x04, 0x17
        /*000a*/ 	.short	(.L_419 - .L_418)
.L_418:
        /*000c*/ 	.word	0x00000000
        /*0010*/ 	.short	0x0006
        /*0012*/ 	.short	0x0024
        /*0014*/ 	.byte	0x00, 0xf0, 0x21, 0x00


	//----- nvinfo : EIATTR_KPARAM_INFO
	.align		4
.L_419:
        /*0018*/ 	.byte	0x04, 0x17
        /*001a*/ 	.short	(.L_421 - .L_420)
.L_420:
        /*001c*/ 	.word	0x00000000
        /*0020*/ 	.short	0x0005
        /*0022*/ 	.short	0x001c
        /*0024*/ 	.byte	0x00, 0xf0, 0x21, 0x00


	//----- nvinfo : EIATTR_KPARAM_INFO
	.align		4
.L_421:
        /*0028*/ 	.byte	0x04, 0x17
        /*002a*/ 	.short	(.L_423 - .L_422)
.L_422:
        /*002c*/ 	.word	0x00000000
        /*0030*/ 	.short	0x0004
        /*0032*/ 	.short	0x0019
        /*0034*/ 	.byte	0x00, 0xf0, 0x05, 0x00


	//----- nvinfo : EIATTR_KPARAM_INFO
	.align		4
.L_423:
        /*0038*/ 	.byte	0x04, 0x17
        /*003a*/ 	.short	(.L_425 - .L_424)
.L_424:
        /*003c*/ 	.word	0x00000000
        /*0040*/ 	.short	0x0003
        /*0042*/ 	.short	0x0018
        /*0044*/ 	.byte	0x00, 0xf0, 0x05, 0x00


	//----- nvinfo : EIATTR_KPARAM_INFO
	.align		4
.L_425:
        /*0048*/ 	.byte	0x04, 0x17
        /*004a*/ 	.short	(.L_427 - .L_426)
.L_426:
        /*004c*/ 	.word	0x00000000
        /*0050*/ 	.short	0x0002
        /*0052*/ 	.short	0x0008
        /*0054*/ 	.byte	0x00, 0xf0, 0x41, 0x00


	//----- nvinfo : EIATTR_KPARAM_INFO
	.align		4
.L_427:
        /*0058*/ 	.byte	0x04, 0x17
        /*005a*/ 	.short	(.L_429 - .L_428)
.L_428:
        /*005c*/ 	.word	0x00000000
        /*0060*/ 	.short	0x0001
        /*0062*/ 	.short	0x0004
        /*0064*/ 	.byte	0x00, 0xf0, 0x05, 0x00


	//----- nvinfo : EIATTR_KPARAM_INFO
	.align		4
.L_429:
        /*0068*/ 	.byte	0x04, 0x17
        /*006a*/ 	.short	(.L_431 - .L_430)
.L_430:
        /*006c*/ 	.word	0x00000000
        /*0070*/ 	.short	0x0000
        /*0072*/ 	.short	0x0000
        /*0074*/ 	.byte	0x00, 0xf0, 0x11, 0x00


	//----- nvinfo : EIATTR_SPARSE_MMA_MASK
	.align		4
.L_431:
        /*0078*/ 	.byte	0x03, 0x50
        /*007a*/ 	.short	0x0000


	//----- nvinfo : EIATTR_MAXREG_COUNT
	.align		4
        /*007c*/ 	.byte	0x03, 0x1b
        /*007e*/ 	.short	0x00ff


	//----- nvinfo : EIATTR_EXTERNS
	.align		4
        /*0080*/ 	.byte	0x04, 0x0f
        /*0082*/ 	.short	(.L_433 - .L_432)


	//   ....[0]....
	.align		4
.L_432:
        /*0084*/ 	.word	index@(__assertfail)


	//----- nvinfo : EIATTR_MERCURY_ISA_VERSION
	.align		4
.L_433:
        /*0088*/ 	.byte	0x03, 0x5f
        /*008a*/ 	.short	0x0101


	//----- nvinfo : EIATTR_SYSCALL_OFFSETS
	.align		4
        /*008c*/ 	.byte	0x04, 0x46
        /*008e*/ 	.short	(.L_435 - .L_434)


	//   ....[0]....
.L_434:
        /*0090*/ 	.word	0x000010e0


	//   ....[1]....
        /*0094*/ 	.word	0x00002220


	//   ....[2]....
        /*0098*/ 	.word	0x00003370


	//   ....[3]....
        /*009c*/ 	.word	0x00004490


	//   ....[4]....
        /*00a0*/ 	.word	0x00005810


	//   ....[5]....
        /*00a4*/ 	.word	0x00006830


	//   ....[6]....
        /*00a8*/ 	.word	0x00007810


	//   ....[7]....
        /*00ac*/ 	.word	0x000087f0


	//----- nvinfo : EIATTR_EXIT_INSTR_OFFSETS
	.align		4
.L_435:
        /*00b0*/ 	.byte	0x04, 0x1c
        /*00b2*/ 	.short	(.L_437 - .L_436)


	//   ....[0]....
.L_436:
        /*00b4*/ 	.word	0x000078d0


	//   ....[1]....
        /*00b8*/ 	.word	0x00007a20


	//   ....[2]....
        /*00bc*/ 	.word	0x00007a60


	//   ....[3]....
        /*00c0*/ 	.word	0x00007b00


	//   ....[4]....
        /*00c4*/ 	.word	0x00007b40


	//   ....[5]....
        /*00c8*/ 	.word	0x00007b80


	//   ....[6]....
        /*00cc*/ 	.word	0x00007c10


	//   ....[7]....
        /*00d0*/ 	.word	0x00007c50


	//   ....[8]....
        /*00d4*/ 	.word	0x00007cf0


	//   ....[9]....
        /*00d8*/ 	.word	0x00007d40


	//   ....[10]....
        /*00dc*/ 	.word	0x00007d90


	//   ....[11]....
        /*00e0*/ 	.word	0x00007e60


	//   ....[12]....
        /*00e4*/ 	.word	0x00007ec0


	//   ....[13]....
        /*00e8*/ 	.word	0x00008050


	//   ....[14]....
        /*00ec*/ 	.word	0x000081b0


	//   ....[15]....
        /*00f0*/ 	.word	0x000081d0


	//   ....[16]....
        /*00f4*/ 	.word	0x00008290


	//   ....[17]....
        /*00f8*/ 	.word	0x00008410


	//   ....[18]....
        /*00fc*/ 	.word	0x00008590


	//   ....[19]....
        /*0100*/ 	.word	0x000086f0


	//   ....[20]....
        /*0104*/ 	.word	0x00008800


	//   ....[21]....
        /*0108*/ 	.word	0x00008840


	//   ....[22]....
        /*010c*/ 	.word	0x00008880


	//----- nvinfo : EIATTR_MAX_THREADS
	.align		4
.L_437:
        /*0110*/ 	.byte	0x04, 0x05
        /*0112*/ 	.short	(.L_439 - .L_438)
.L_438:
        /*0114*/ 	.word	0x00000080
        /*0118*/ 	.word	0x00000001
        /*011c*/ 	.word	0x00000001


	//----- nvinfo : EIATTR_CRS_STACK_SIZE
	.align		4
.L_439:
        /*0120*/ 	.byte	0x04, 0x1e
        /*0122*/ 	.short	(.L_441 - .L_440)
.L_440:
        /*0124*/ 	.word	0x00000000


	//----- nvinfo : EIATTR_CBANK_PARAM_SIZE
	.align		4
.L_441:
        /*0128*/ 	.byte	0x03, 0x19
        /*012a*/ 	.short	0x002c


	//----- nvinfo : EIATTR_PARAM_CBANK
	.align		4
        /*012c*/ 	.byte	0x04, 0x0a
        /*012e*/ 	.short	(.L_443 - .L_442)
	.align		4
.L_442:
        /*0130*/ 	.word	index@(.nv.constant0._ZN2at6native27unrolled_elementwise_kernelIZZZNS0_15tan_kernel_cudaERNS_18TensorIteratorBaseEENKUlvE0_clEvENKUlvE2_clEvEUlN3c108BFloat16EE_St5arrayIPcLm2EELi4E23TrivialOffsetCalculatorILi1EjESD_NS0_6memory12LoadWithCastILi1EEENSE_13StoreWithCastILi1EEEEEviT_T0_T2_T3_T4_T5_)
        /*0134*/ 	.short	0x0210
        /*0136*/ 	.short	0x002c


	//----- nvinfo : EIATTR_SW_WAR
	.align		4
.L_443:
        /*0138*/ 	.byte	0x04, 0x36
        /*013a*/ 	.short	(.L_445 - .L_444)
.L_444:
        /*013c*/ 	.word	0x00000008
.L_445:


//--------------------- .nv.info._ZN2at6native18elementwise_kernelILi128ELi4EZNS0_22gpu_kernel_impl_nocastIZZZNS0_15tan_kernel_cudaERNS_18TensorIteratorBaseEENKUlvE0_clEvENKUlvE2_clEvEUlN3c108BFloat16EE_EEvS4_RKT_EUliE_EEviT1_ --------------------------
	.section	.nv.info._ZN2at6native18elementwise_kernelILi128ELi4EZNS0_22gpu_kernel_impl_nocastIZZZNS0_15tan_kernel_cudaERNS_18TensorIteratorBaseEENKUlvE0_clEvENKUlvE2_clEvEUlN3c108BFloat16EE_EEvS4_RKT_EUliE_EEviT1_,"",@"SHT_CUDA_INFO"
	.sectionflags	@""
	.align	4


	//----- nvinfo : EIATTR_CUDA_API_VERSION
	.align		4
        /*0000*/ 	.byte	0x04, 0x37
        /*0002*/ 	.short	(.L_447 - .L_446)
.L_446:
        /*0004*/ 	.word	0x00000082


	//----- nvinfo : EIATTR_KPARAM_INFO
	.align		4
.L_447:
        /*0008*/ 	.byte	0x04, 0x17
        /*000a*/ 	.short	(.L_449 - .L_448)
.L_448:
        /*000c*/ 	.word	0x00000000
        /*0010*/ 	.short	0x0001
        /*0012*/ 	.short	0x0008
        /*0014*/ 	.byte	0x00, 0xf0, 0x61, 0x08


	//----- nvinfo : EIATTR_KPARAM_INFO
	.align		4
.L_449:
        /*0018*/ 	.byte	0x04, 0x17
        /*001a*/ 	.short	(.L_451 - .L_450)
.L_450:
        /*001c*/ 	.word	0x00000000
        /*0020*/ 	.short	0x0000
        /*0022*/ 	.short	0x0000
        /*0024*/ 	.byte	0x00, 0xf0, 0x11, 0x00


	//----- nvinfo : EIATTR_SPARSE_MMA_MASK
	.align		4
.L_451:
        /*0028*/ 	.byte	0x03, 0x50
        /*002a*/ 	.short	0x0000


	//----- nvinfo : EIATTR_MAXREG_COUNT
	.align		4
        /*002c*/ 	.byte	0x03, 0x1b
        /*002e*/ 	.short	0x0080


	//----- nvinfo : EIATTR_MERCURY_ISA_VERSION
	.align		4
        /*0030*/ 	.byte	0x03, 0x5f
        /*0032*/ 	.short	0x0101


	//----- nvinfo : EIATTR_EXIT_INSTR_OFFSETS
	.align		4
        /*0034*/ 	.byte	0x04, 0x1c
        /*0036*/ 	.short	(.L_453 - .L_452)


	//   ....[0]....
.L_452:
        /*0038*/ 	.word	0x00003cb0


	//   ....[1]....
        /*003c*/ 	.word	0x00005090


	//----- nvinfo : EIATTR_MAX_THREADS
	.align		4
.L_453:
        /*0040*/ 	.byte	0x04, 0x05
        /*0042*/ 	.short	(.L_455 - .L_454)
.L_454:
        /*0044*/ 	.word	0x00000080
        /*0048*/ 	.word	0x00000001
        /*004c*/ 	.word	0x00000001


	//----- nvinfo : EIATTR_CRS_STACK_SIZE
	.align		4
.L_455:
        /*0050*/ 	.byte	0x04, 0x1e
        /*0052*/ 	.short	(.L_457 - .L_456)
.L_456:
        /*0054*/ 	.word	0x00000000


	//----- nvinfo : EIATTR_CBANK_PARAM_SIZE
	.align		4
.L_457:
        /*0058*/ 	.byte	0x03, 0x19
        /*005a*/ 	.short	0x0220


	//----- nvinfo : EIATTR_PARAM_CBANK
	.align		4
        /*005c*/ 	.byte	0x04, 0x0a
        /*005e*/ 	.short	(.L_459 - .L_458)
	.align		4
.L_458:
        /*0060*/ 	.word	index@(.nv.constant0._ZN2at6native18elementwise_kernelILi128ELi4EZNS0_22gpu_kernel_impl_nocastIZZZNS0_15tan_kernel_cudaERNS_18TensorIteratorBaseEENKUlvE0_clEvENKUlvE2_clEvEUlN3c108BFloat16EE_EEvS4_RKT_EUliE_EEviT1_)
        /*0064*/ 	.short	0x0210
        /*0066*/ 	.short	0x0220


	//----- nvinfo : EIATTR_SW_WAR
	.align		4
.L_459:
        /*0068*/ 	.byte	0x04, 0x36
        /*006a*/ 	.short	(.L_461 - .L_460)
.L_460:
        /*006c*/ 	.word	0x00000008
.L_461:


//--------------------- .nv.info._ZN2at6native27unrolled_elementwise_kernelIZZZNS0_15tan_kernel_cudaERNS_18TensorIteratorBaseEENKUlvE0_clEvENKUlvE2_clEvEUlN3c108BFloat16EE_St5arrayIPcLm2EELi4E23TrivialOffsetCalculatorILi1EjESD_NS0_6memory15LoadWithoutCastENSE_16StoreWithoutCastEEEviT_T0_T2_T3_T4_T5_ --------------------------
	.section	.nv.info._ZN2at6native27unrolled_elementwise_kernelIZZZNS0_15tan_kernel_cudaERNS_18TensorIteratorBaseEENKUlvE0_clEvENKUlvE2_clEvEUlN3c108BFloat16EE_St5arrayIPcLm2EELi4E23TrivialOffsetCalculatorILi1EjESD_NS0_6memory15LoadWithoutCastENSE_16StoreWithoutCastEEEviT_T0_T2_T3_T4_T5_,"",@"SHT_CUDA_INFO"
	.sectionflags	@""
	.align	4


	//----- nvinfo : EIATTR_CUDA_API_VERSION
	.align		4
        /*0000*/ 	.byte	0x04, 0x37
        /*0002*/ 	.short	(.L_463 - .L_462)
.L_462:
        /*0004*/ 	.word	0x00000082


	//----- nvinfo : EIATTR_KPARAM_INFO
	.align		4
.L_463:
        /*0008*/ 	.byte	0x04, 0x17
        /*000a*/ 	.short	(.L_465 - .L_464)
.L_464:
        /*000c*/ 	.word	0x00000000
        /*0010*/ 	.short	0x0006
        /*0012*/ 	.short	0x001b
        /*0014*/ 	.byte	0x00, 0xf0, 0x05, 0x00


	//----- nvinfo : EIATTR_KPARAM_INFO
	.align		4
.L_465:
        /*0018*/ 	.byte	0x04, 0x17
        /*001a*/ 	.short	(.L_467 - .L_466)
.L_466:
        /*001c*/ 	.word	0x00000000
        /*0020*/ 	.short	0x0005
        /*0022*/ 	.short	0x001a
        /*0024*/ 	.byte	0x00, 0xf0, 0x05, 0x00


	//----- nvinfo : EIATTR_KPARAM_INFO
	.align		4
.L_467:
        /*0028*/ 	.byte	0x04, 0x17
        /*002a*/ 	.short	(.L_469 - .L_468)
.L_468:
        /*002c*/ 	.word	0x00000000
        /*0030*/ 	.short	0x0004
        /*0032*/ 	.short	0x0019
        /*0034*/ 	.byte	0x00, 0xf0, 0x05, 0x00


	//----- nvinfo : EIATTR_KPARAM_INFO
	.align		4
.L_469:
        /*0038*/ 	.byte	0x04, 0x17
        /*003a*/ 	.short	(.L_471 - .L_470)
.L_470:
        /*003c*/ 	.word	0x00000000
        /*0040*/ 	.short	0x0003
        /*0042*/ 	.short	0x0018
        /*0044*/ 	.byte	0x00, 0xf0, 0x05, 0x00


	//----- nvinfo : EIATTR_KPARAM_INFO
	.align		4
.L_471:
        /*0048*/ 	.byte	0x04, 0x17
        /*004a*/ 	.short	(.L_473 - .L_472)
.L_472:
        /*004c*/ 	.word	0x00000000
        /*0050*/ 	.short	0x0002
        /*0052*/ 	.short	0x0008
        /*0054*/ 	.byte	0x00, 0xf0, 0x41, 0x00


	//----- nvinfo : EIATTR_KPARAM_INFO
	.align		4
.L_473:
        /*0058*/ 	.byte	0x04, 0x17
        /*005a*/ 	.short	(.L_475 - .L_474)
.L_474:
        /*005c*/ 	.word	0x00000000
        /*0060*/ 	.short	0x0001
        /*0062*/ 	.short	0x0004
        /*0064*/ 	.byte	0x00, 0xf0, 0x05, 0x00


	//----- nvinfo : EIATTR_KPARAM_INFO
	.align		4
.L_475:
        /*0068*/ 	.byte	0x04, 0x17
        /*006a*/ 	.short	(.L_477 - .L_476)
.L_476:
        /*006c*/ 	.word	0x00000000
        /*0070*/ 	.short	0x0000
        /*0072*/ 	.short	0x0000
        /*0074*/ 	.byte	0x00, 0xf0, 0x11, 0x00


	//----- nvinfo : EIATTR_SPARSE_MMA_MASK
	.align		4
.L_477:
        /*0078*/ 	.byte	0x03, 0x50
        /*007a*/ 	.short	0x0000


	//----- nvinfo : EIATTR_MAXREG_COUNT
	.align		4
        /*007c*/ 	.byte	0x03, 0x1b
        /*007e*/ 	.short	0x00ff


	//----- nvinfo : EIATTR_MERCURY_ISA_VERSION
	.align		4
        /*0080*/ 	.byte	0x03, 0x5f
        /*0082*/ 	.short	0x0101


	//----- nvinfo : EIATTR_EXIT_INSTR_OFFSETS
	.align		4
        /*0084*/ 	.byte	0x04, 0x1c
        /*0086*/ 	.short	(.L_479 - .L_478)


	//   ....[0]....
.L_478:
        /*0088*/ 	.word	0x00000560


	//   ....[1]....
        /*008c*/ 	.word	0x000005d0


	//----- nvinfo : EIATTR_MAX_THREADS
	.align		4
.L_479:
        /*0090*/ 	.byte	0x04, 0x05
        /*0092*/ 	.short	(.L_481 - .L_480)
.L_480:
        /*0094*/ 	.word	0x00000080
        /*0098*/ 	.word	0x00000001
        /*009c*/ 	.word	0x00000001


	//----- nvinfo : EIATTR_CRS_STACK_SIZE
	.align		4
.L_481:
        /*00a0*/ 	.byte	0x04, 0x1e
        /*00a2*/ 	.short	(.L_483 - .L_482)
.L_482:
        /*00a4*/ 	.word	0x00000000


	//----- nvinfo : EIATTR_CBANK_PARAM_SIZE
	.align		4
.L_483:
        /*00a8*/ 	.byte	0x03, 0x19
        /*00aa*/ 	.short	0x001c


	//----- nvinfo : EIATTR_PARAM_CBANK
	.align		4
        /*00ac*/ 	.byte	0x04, 0x0a
        /*00ae*/ 	.short	(.L_485 - .L_484)
	.align		4
.L_484:
        /*00b0*/ 	.word	index@(.nv.constant0._ZN2at6native27unrolled_elementwise_kernelIZZZNS0_15tan_kernel_cudaERNS_18TensorIteratorBaseEENKUlvE0_clEvENKUlvE2_clEvEUlN3c108BFloat16EE_St5arrayIPcLm2EELi4E23TrivialOffsetCalculatorILi1EjESD_NS0_6memory15LoadWithoutCastENSE_16StoreWithoutCastEEEviT_T0_T2_T3_T4_T5_)
        /*00b4*/ 	.short	0x0210
        /*00b6*/ 	.short	0x001c


	//----- nvinfo : EIATTR_SW_WAR
	.align		4
.L_485:
        /*00b8*/ 	.byte	0x04, 0x36
        /*00ba*/ 	.short	(.L_487 - .L_486)
.L_486:
        /*00bc*/ 	.word	0x00000008
.L_487:


//--------------------- .nv.info._ZN2at6native29vectorized_elementwise_kernelILi2EZZZNS0_15tan_kernel_cudaERNS_18TensorIteratorBaseEENKUlvE0_clEvENKUlvE2_clEvEUlN3c108BFloat16EE_St5arrayIPcLm2EEEEviT0_T1_ --------------------------
	.section	.nv.info._ZN2at6native29vectorized_elementwise_kernelILi2EZZZNS0_15tan_kernel_cudaERNS_18TensorIteratorBaseEENKUlvE0_clEvENKUlvE2_clEvEUlN3c108BFloat16EE_St5arrayIPcLm2EEEEviT0_T1_,"",@"SHT_CUDA_INFO"
	.sectionflags	@""
	.align	4


	//----- nvinfo : EIATTR_CUDA_API_VERSION
	.align		4
        /*0000*/ 	.byte	0x04, 0x37
        /*0002*/ 	.short	(.L_489 - .L_488)
.L_488:
        /*0004*/ 	.word	0x00000082


	//----- nvinfo : EIATTR_KPARAM_INFO
	.align		4
.L_489:
        /*0008*/ 	.byte	0x04, 0x17
        /*000a*/ 	.short	(.L_491 - .L_490)
.L_490:
        /*000c*/ 	.word	0x00000000
        /*0010*/ 	.short	0x0002
        /*0012*/ 	.short	0x0008
        /*0014*/ 	.byte	0x00, 0xf0, 0x41, 0x00


	//----- nvinfo : EIATTR_KPARAM_INFO
	.align		4
.L_491:
        /*0018*/ 	.byte	0x04, 0x17
        /*001a*/ 	.short	(.L_493 - .L_492)
.L_492:
        /*001c*/ 	.word	0x00000000
        /*0020*/ 	.short	0x0001
        /*0022*/ 	.short	0x0004
        /*0024*/ 	.byte	0x00, 0xf0, 0x05, 0x00


	//----- nvinfo : EIATTR_KPARAM_INFO
	.align		4
.L_493:
        /*0028*/ 	.byte	0x04, 0x17
        /*002a*/ 	.short	(.L_495 - .L_494)
.L_494:
        /*002c*/ 	.word	0x00000000
        /*0030*/ 	.short	0x0000
        /*0032*/ 	.short	0x0000
        /*0034*/ 	.byte	0x00, 0xf0, 0x11, 0x00


	//----- nvinfo : EIATTR_SPARSE_MMA_MASK
	.align		4
.L_495:
        /*0038*/ 	.byte	0x03, 0x50
        /*003a*/ 	.short	0x0000


	//----- nvinfo : EIATTR_MAXREG_COUNT
	.align		4
        /*003c*/ 	.byte	0x03, 0x1b
        /*003e*/ 	.short	0x00ff


	//----- nvinfo : EIATTR_MERCURY_ISA_VERSION
	.align		4
        /*0040*/ 	.byte	0x03, 0x5f
        /*0042*/ 	.short	0x0101


	//----- nvinfo : EIATTR_EXIT_INSTR_OFFSETS
	.align		4
        /*0044*/ 	.byte	0x04, 0x1c
        /*0046*/ 	.short	(.L_497 - .L_496)


	//   ....[0]....
.L_496:
        /*0048*/ 	.word	0x000004f0


	//   ....[1]....
        /*004c*/ 	.word	0x00001040


	//   ....[2]....
        /*0050*/ 	.word	0x00001090


	//----- nvinfo : EIATTR_MAX_THREADS
	.align		4
.L_497:
        /*0054*/ 	.byte	0x04, 0x05
        /*0056*/ 	.short	(.L_499 - .L_498)
.L_498:
        /*0058*/ 	.word	0x00000080
        /*005c*/ 	.word	0x00000001
        /*0060*/ 	.word	0x00000001


	//----- nvinfo : EIATTR_CRS_STACK_SIZE
	.align		4
.L_499:
        /*0064*/ 	.byte	0x04, 0x1e
        /*0066*/ 	.short	(.L_501 - .L_500)
.L_500:
        /*0068*/ 	.word	0x00000000


	//----- nvinfo : EIATTR_CBANK_PARAM_SIZE
	.align		4
.L_501:
        /*006c*/ 	.byte	0x03, 0x19
        /*006e*/ 	.short	0x0018


	//----- nvinfo : EIATTR_PARAM_CBANK
	.align		4
        /*0070*/ 	.byte	0x04, 0x0a
        /*0072*/ 	.short	(.L_503 - .L_502)
	.align		4
.L_502:
        /*0074*/ 	.word	index@(.nv.constant0._ZN2at6native29vectorized_elementwise_kernelILi2EZZZNS0_15tan_kernel_cudaERNS_18TensorIteratorBaseEENKUlvE0_clEvENKUlvE2_clEvEUlN3c108BFloat16EE_St5arrayIPcLm2EEEEviT0_T1_)
        /*0078*/ 	.short	0x0210
        /*007a*/ 	.short	0x0018


	//----- nvinfo : EIATTR_SW_WAR
	.align		4
.L_503:
        /*007c*/ 	.byte	0x04, 0x36
        /*007e*/ 	.short	(.L_505 - .L_504)
.L_504:
        /*0080*/ 	.word	0x00000008
.L_505:


//--------------------- .nv.info._ZN2at6native29vectorized_elementwise_kernelILi4EZZZNS0_15tan_kernel_cudaERNS_18TensorIteratorBaseEENKUlvE0_clEvENKUlvE2_clEvEUlN3c108BFloat16EE_St5arrayIPcLm2EEEEviT0_T1_ --------------------------
	.section	.nv.info._ZN2at6native29vectorized_elementwise_kernelILi4EZZZNS0_15tan_kernel_cudaERNS_18TensorIteratorBaseEENKUlvE0_clEvENKUlvE2_clEvEUlN3c108BFloat16EE_St5arrayIPcLm2EEEEviT0_T1_,"",@"SHT_CUDA_INFO"
	.sectionflags	@""
	.align	4


	//----- nvinfo : EIATTR_CUDA_API_VERSION
	.align		4
        /*0000*/ 	.byte	0x04, 0x37
        /*0002*/ 	.short	(.L_507 - .L_506)
.L_506:
        /*0004*/ 	.word	0x00000082


	//----- nvinfo : EIATTR_KPARAM_INFO
	.align		4
.L_507:
        /*0008*/ 	.byte	0x04, 0x17
        /*000a*/ 	.short	(.L_509 - .L_508)
.L_508:
        /*000c*/ 	.word	0x00000000
        /*0010*/ 	.short	0x0002
        /*0012*/ 	.short	0x0008
        /*0014*/ 	.byte	0x00, 0xf0, 0x41, 0x00


	//----- nvinfo : EIATTR_KPARAM_INFO
	.align		4
.L_509:
        /*0018*/ 	.byte	0x04, 0x17
        /*001a*/ 	.short	(.L_511 - .L_510)
.L_510:
        /*001c*/ 	.word	0x00000000
        /*0020*/ 	.short	0x0001
        /*0022*/ 	.short	0x0004
        /*0024*/ 	.byte	0x00, 0xf0, 0x05, 0x00


	//----- nvinfo : EIATTR_KPARAM_INFO
	.align		4
.L_511:
        /*0028*/ 	.byte	0x04, 0x17
        /*002a*/ 	.short	(.L_513 - .L_512)
.L_512:
        /*002c*/ 	.word	0x00000000
        /*0030*/ 	.short	0x0000
        /*0032*/ 	.short	0x0000
        /*0034*/ 	.byte	0x00, 0xf0, 0x11, 0x00


	//----- nvinfo : EIATTR_SPARSE_MMA_MASK
	.align		4
.L_513:
        /*0038*/ 	.byte	0x03, 0x50
        /*003a*/ 	.short	0x0000


	//----- nvinfo : EIATTR_MAXREG_COUNT
	.align		4
        /*003c*/ 	.byte	0x03, 0x1b
        /*003e*/ 	.short	0x00ff


	//----- nvinfo : EIATTR_MERCURY_ISA_VERSION
	.align		4
        /*0040*/ 	.byte	0x03, 0x5f
        /*0042*/ 	.short	0x0101


	//----- nvinfo : EIATTR_EXIT_INSTR_OFFSETS
	.align		4
        /*0044*/ 	.byte	0x04, 0x1c
        /*0046*/ 	.short	(.L_515 - .L_514)


	//   ....[0]....
.L_514:
        /*0048*/ 	.word	0x000004b0


	//   ....[1]....
        /*004c*/ 	.word	0x00001000


	//   ....[2]....
        /*0050*/ 	.word	0x00001050


	//----- nvinfo : EIATTR_MAX_THREADS
	.align		4
.L_515:
        /*0054*/ 	.byte	0x04, 0x05
        /*0056*/ 	.short	(.L_517 - .L_516)
.L_516:
        /*0058*/ 	.word	0x00000080
        /*005c*/ 	.word	0x00000001
        /*0060*/ 	.word	0x00000001


	//----- nvinfo : EIATTR_CRS_STACK_SIZE
	.align		4
.L_517:
        /*0064*/ 	.byte	0x04, 0x1e
        /*0066*/ 	.short	(.L_519 - .L_518)
.L_518:
        /*0068*/ 	.word	0x00000000


	//----- nvinfo : EIATTR_CBANK_PARAM_SIZE
	.align		4
.L_519:
        /*006c*/ 	.byte	0x03, 0x19
        /*006e*/ 	.short	0x0018


	//----- nvinfo : EIATTR_PARAM_CBANK
	.align		4
        /*0070*/ 	.byte	0x04, 0x0a
        /*0072*/ 	.short	(.L_521 - .L_520)
	.align		4
.L_520:
        /*0074*/ 	.word	index@(.nv.constant0._ZN2at6native29vectorized_elementwise_kernelILi4EZZZNS0_15tan_kernel_cudaERNS_18TensorIteratorBaseEENKUlvE0_clEvENKUlvE2_clEvEUlN3c108BFloat16EE_St5arrayIPcLm2EEEEviT0_T1_)
        /*0078*/ 	.short	0x0210
        /*007a*/ 	.short	0x0018


	//----- nvinfo : EIATTR_SW_WAR
	.align		4
.L_521:
        /*007c*/ 	.byte	0x04, 0x36
        /*007e*/ 	.short	(.L_523 - .L_522)
.L_522:
        /*0080*/ 	.word	0x00000008
.L_523:


//--------------------- .nv.info._ZN2at6native29vectorized_elementwise_kernelILi8EZZZNS0_15tan_kernel_cudaERNS_18TensorIteratorBaseEENKUlvE0_clEvENKUlvE2_clEvEUlN3c108BFloat16EE_St5arrayIPcLm2EEEEviT0_T1_ --------------------------
	.section	.nv.info._ZN2at6native29vectorized_elementwise_kernelILi8EZZZNS0_15tan_kernel_cudaERNS_18TensorIteratorBaseEENKUlvE0_clEvENKUlvE2_clEvEUlN3c108BFloat16EE_St5arrayIPcLm2EEEEviT0_T1_,"",@"SHT_CUDA_INFO"
	.sectionflags	@""
	.align	4


	//----- nvinfo : EIATTR_CUDA_API_VERSION
	.align		4
        /*0000*/ 	.byte	0x04, 0x37
        /*0002*/ 	.short	(.L_525 - .L_524)
.L_524:
        /*0004*/ 	.word	0x00000082


	//----- nvinfo : EIATTR_KPARAM_INFO
	.align		4
.L_525:
        /*0008*/ 	.byte	0x04, 0x17
        /*000a*/ 	.short	(.L_527 - .L_526)
.L_526:
        /*000c*/ 	.word	0x00000000
        /*0010*/ 	.short	0x0002
        /*0012*/ 	.short	0x0008
        /*0014*/ 	.byte	0x00, 0xf0, 0x41, 0x00


	//----- nvinfo : EIATTR_KPARAM_INFO
	.align		4
.L_527:
        /*0018*/ 	.byte	0x04, 0x17
        /*001a*/ 	.short	(.L_529 - .L_528)
.L_528:
        /*001c*/ 	.word	0x00000000
        /*0020*/ 	.short	0x0001
        /*0022*/ 	.short	0x0004
        /*0024*/ 	.byte	0x00, 0xf0, 0x05, 0x00


	//----- nvinfo : EIATTR_KPARAM_INFO
	.align		4
.L_529:
        /*0028*/ 	.byte	0x04, 0x17
        /*002a*/ 	.short	(.L_531 - .L_530)
.L_530:
        /*002c*/ 	.word	0x00000000
        /*0030*/ 	.short	0x0000
        /*0032*/ 	.short	0x0000
        /*0034*/ 	.byte	0x00, 0xf0, 0x11, 0x00


	//----- nvinfo : EIATTR_SPARSE_MMA_MASK
	.align		4
.L_531:
        /*0038*/ 	.byte	0x03, 0x50
        /*003a*/ 	.short	0x0000


	//----- nvinfo : EIATTR_MAXREG_COUNT
	.align		4
        /*003c*/ 	.byte	0x03, 0x1b
        /*003e*/ 	.short	0x00ff


	//----- nvinfo : EIATTR_MERCURY_ISA_VERSION
	.align		4
        /*0040*/ 	.byte	0x03, 0x5f
        /*0042*/ 	.short	0x0101


	//----- nvinfo : EIATTR_EXIT_INSTR_OFFSETS
	.align		4
        /*0044*/ 	.byte	0x04, 0x1c
        /*0046*/ 	.short	(.L_533 - .L_532)


	//   ....[0]....
.L_532:
        /*0048*/ 	.word	0x00000490


	//   ....[1]....
        /*004c*/ 	.word	0x00000fe0


	//   ....[2]....
        /*0050*/ 	.word	0x00001030


	//----- nvinfo : EIATTR_MAX_THREADS
	.align		4
.L_533:
        /*0054*/ 	.byte	0x04, 0x05
        /*0056*/ 	.short	(.L_535 - .L_534)
.L_534:
        /*0058*/ 	.word	0x00000080
        /*005c*/ 	.word	0x00000001
        /*0060*/ 	.word	0x00000001


	//----- nvinfo : EIATTR_CRS_STACK_SIZE
	.align		4
.L_535:
        /*0064*/ 	.byte	0x04, 0x1e
        /*0066*/ 	.short	(.L_537 - .L_536)
.L_536:
        /*0068*/ 	.word	0x00000000


	//----- nvinfo : EIATTR_CBANK_PARAM_SIZE
	.align		4
.L_537:
        /*006c*/ 	.byte	0x03, 0x19
        /*006e*/ 	.short	0x0018


	//----- nvinfo : EIATTR_PARAM_CBANK
	.align		4
        /*0070*/ 	.byte	0x04, 0x0a
        /*0072*/ 	.short	(.L_539 - .L_538)
	.align		4
.L_538:
        /*0074*/ 	.word	index@(.nv.constant0._ZN2at6native29vectorized_elementwise_kernelILi8EZZZNS0_15tan_kernel_cudaERNS_18TensorIteratorBaseEENKUlvE0_clEvENKUlvE2_clEvEUlN3c108BFloat16EE_St5arrayIPcLm2EEEEviT0_T1_)
        /*0078*/ 	.short	0x0210
        /*007a*/ 	.short	0x0018


	//----- nvinfo : EIATTR_SW_WAR
	.align		4
.L_539:
        /*007c*/ 	.byte	0x04, 0x36
        /*007e*/ 	.short	(.L_541 - .L_540)
.L_540:
        /*0080*/ 	.word	0x00000008
.L_541:


//--------------------- .nv.info._ZN2at6native18elementwise_kernelILi128ELi4EZNS0_15gpu_kernel_implIZZZNS0_15tan_kernel_cudaERNS_18TensorIteratorBaseEENKUlvE0_clEvENKUlvE1_clEvEUlN3c104HalfEE_EEvS4_RKT_EUliE_EEviT1_ --------------------------
	.section	.nv.info._ZN2at6native18elementwise_kernelILi128ELi4EZNS0_15gpu_kernel_implIZZZNS0_15tan_kernel_cudaERNS_18TensorIteratorBaseEENKUlvE0_clEvENKUlvE1_clEvEUlN3c104HalfEE_EEvS4_RKT_EUliE_EEviT1_,"",@"SHT_CUDA_INFO"
	.sectionflags	@""
	.align	4


	//----- nvinfo : EIATTR_CUDA_API_VERSION
	.align		4
        /*0000*/ 	.byte	0x04, 0x37
        /*0002*/ 	.short	(.L_543 - .L_542)
.L_542:
        /*0004*/ 	.word	0x00000082


	//----- nvinfo : EIATTR_KPARAM_INFO
	.align		4
.L_543:
        /*0008*/ 	.byte	0x04, 0x17
        /*000a*/ 	.short	(.L_545 - .L_544)
.L_544:
        /*000c*/ 	.word	0x00000000
        /*0010*/ 	.short	0x0001
        /*0012*/ 	.short	0x0008
        /*0014*/ 	.byte	0x00, 0xf0, 0x61, 0x08


	//----- nvinfo : EIATTR_KPARAM_INFO
	.align		4
.L_545:
        /*0018*/ 	.byte	0x04, 0x17
        /*001a*/ 	.short	(.L_547 - .L_546)
.L_546:
        /*001c*/ 	.word	0x00000000
        /*0020*/ 	.short	0x0000
        /*0022*/ 	.short	0x0000
        /*0024*/ 	.byte	0x00, 0xf0, 0x11, 0x00


	//----- nvinfo : EIATTR_SPARSE_MMA_MASK
	.align		4
.L_547:
        /*0028*/ 	.byte	0x03, 0x50
        /*002a*/ 	.short	0x0000


	//----- nvinfo : EIATTR_MAXREG_COUNT
	.align		4
        /*002c*/ 	.byte	0x03, 0x1b
        /*002e*/ 	.short	0x0080


	//----- nvinfo : EIATTR_EXTERNS
	.align		4
        /*0030*/ 	.byte	0x04, 0x0f
        /*0032*/ 	.short	(.L_549 - .L_548)


	//   ....[0]....
	.align		4
.L_548:
        /*0034*/ 	.word	index@(__assertfail)


	//----- nvinfo : EIATTR_MERCURY_ISA_VERSION
	.align		4
.L_549:
        /*0038*/ 	.byte	0x03, 0x5f
        /*003a*/ 	.short	0x0101


	//----- nvinfo : EIATTR_SYSCALL_OFFSETS
	.align		4
        /*003c*/ 	.byte	0x04, 0x46
        /*003e*/ 	.short	(.L_551 - .L_550)


	//   ....[0]....
.L_550:
        /*0040*/ 	.word	0x000022b0


	//   ....[1]....
        /*0044*/ 	.word	0x00003280


	//   ....[2]....
        /*0048*/ 	.word	0x00005590


	//   ....[3]....
        /*004c*/ 	.word	0x00006560


	//   ....[4]....
        /*0050*/ 	.word	0x00008860


	//   ....[5]....
        /*0054*/ 	.word	0x00009830


	//   ....[6]....
        /*0058*/ 	.word	0x0000bb20


	//   ....[7]....
        /*005c*/ 	.word	0x0000caf0


	//----- nvinfo : EIATTR_EXIT_INSTR_OFFSETS
	.align		4
.L_551:
        /*0060*/ 	.byte	0x04, 0x1c
        /*0062*/ 	.short	(.L_553 - .L_552)


	//   ....[0]....
.L_552:
        /*0064*/ 	.word	0x00009900


	//   ....[1]....
        /*0068*/ 	.word	0x0000bd20


	//   ....[2]....
        /*006c*/ 	.word	0x0000bd60


	//   ....[3]....
        /*0070*/ 	.word	0x0000be00


	//   ....[4]....
        /*0074*/ 	.word	0x0000be40


	//   ....[5]....
        /*0078*/ 	.word	0x0000be80


	//   ....[6]....
        /*007c*/ 	.word	0x0000bf10


	//   ....[7]....
        /*0080*/ 	.word	0x0000bf30


	//   ....[8]....
        /*0084*/ 	.word	0x0000bfd0


	//   ....[9]....
        /*0088*/ 	.word	0x0000c020


	//   ....[10]....
        /*008c*/ 	.word	0x0000c070


	//   ....[11]....
        /*0090*/ 	.word	0x0000c140


	//   ....[12]....
        /*0094*/ 	.word	0x0000c1a0


	//   ....[13]....
        /*0098*/ 	.word	0x0000c330


	//   ....[14]....
        /*009c*/ 	.word	0x0000c490


	//   ....[15]....
        /*00a0*/ 	.word	0x0000c4d0


	//   ....[16]....
        /*00a4*/ 	.word	0x0000c590


	//   ....[17]....
        /*00a8*/ 	.word	0x0000c710


	//   ....[18]....
        /*00ac*/ 	.word	0x0000c890


	//   ....[19]....
        /*00b0*/ 	.word	0x0000c9f0


	//   ....[20]....
        /*00b4*/ 	.word	0x0000cb00


	//   ....[21]....
        /*00b8*/ 	.word	0x0000cb40


	//   ....[22]....
        /*00bc*/ 	.word	0x0000cb80


	//----- nvinfo : EIATTR_MAX_THREADS
	.align		4
.L_553:
        /*00c0*/ 	.byte	0x04, 0x05
        /*00c2*/ 	.short	(.L_555 - .L_554)
.L_554:
        /*00c4*/ 	.word	0x00000080
        /*00c8*/ 	.word	0x00000001
        /*00cc*/ 	.word	0x00000001


	//----- nvinfo : EIATTR_CRS_STACK_SIZE
	.align		4
.L_555:
        /*00d0*/ 	.byte	0x04, 0x1e
        /*00d2*/ 	.short	(.L_557 - .L_556)
.L_556:
        /*00d4*/ 	.word	0x00000000


	//----- nvinfo : EIATTR_CBANK_PARAM_SIZE
	.align		4
.L_557:
        /*00d8*/ 	.byte	0x03, 0x19
        /*00da*/ 	.short	0x0220


	//----- nvinfo : EIATTR_PARAM_CBANK
	.align		4
        /*00dc*/ 	.byte	0x04, 0x0a
        /*00de*/ 	.short	(.L_559 - .L_558)
	.align		4
.L_558:
        /*00e0*/ 	.word	index@(.nv.constant0._ZN2at6native18elementwise_kernelILi128ELi4EZNS0_15gpu_kernel_implIZZZNS0_15tan_kernel_cudaERNS_18TensorIteratorBaseEENKUlvE0_clEvENKUlvE1_clEvEUlN3c104HalfEE_EEvS4_RKT_EUliE_EEviT1_)
        /*00e4*/ 	.short	0x0210
        /*00e6*/ 	.short	0x0220


	//----- nvinfo : EIATTR_SW_WAR
	.align		4
.L_559:
        /*00e8*/ 	.byte	0x04, 0x36
        /*00ea*/ 	.short	(.L_561 - .L_560)
.L_560:
        /*00ec*/ 	.word	0x00000008
.L_561:


//--------------------- .nv.info._ZN2at6native27unrolled_elementwise_kernelIZZZNS0_15tan_kernel_cudaERNS_18TensorIteratorBaseEENKUlvE0_clEvENKUlvE1_clEvEUlN3c104HalfEE_St5arrayIPcLm2EELi4E23TrivialOffsetCalculatorILi1EjESD_NS0_6memory12LoadWithCastILi1EEENSE_13StoreWithCastILi1EEEEEviT_T0_T2_T3_T4_T5_ --------------------------
	.section	.nv.info._ZN2at6native27unrolled_elementwise_kernelIZZZNS0_15tan_kernel_cudaERNS_18TensorIteratorBaseEENKUlvE0_clEvENKUlvE1_clEvEUlN3c104HalfEE_St5arrayIPcLm2EELi4E23TrivialOffsetCalculatorILi1EjESD_NS0_6memory12LoadWithCastILi1EEENSE_13StoreWithCastILi1EEEEEviT_T0_T2_T3_T4_T5_,"",@"SHT_CUDA_INFO"
	.sectionflags	@""
	.align	4


	//----- nvinfo : EIATTR_CUDA_API_VERSION
	.align		4
        /*0000*/ 	.byte	0x04, 0x37
        /*0002*/ 	.short	(.L_563 - .L_562)
.L_562:
        /*0004*/ 	.word	0x00000082


	//----- nvinfo : EIATTR_KPARAM_INFO
	.align		4
.L_563:
        /*0008*/ 	.byte	0x04, 0x17
        /*000a*/ 	.short	(.L_565 - .L_564)
.L_564:
        /*000c*/ 	.word	0x00000000
        /*0010*/ 	.short	0x0006
        /*0012*/ 	.short	0x0024
        /*0014*/ 	.byte	0x00, 0xf0, 0x21, 0x00


	//----- nvinfo : EIATTR_KPARAM_INFO
	.align		4
.L_565:
        /*0018*/ 	.byte	0x04, 0x17
        /*001a*/ 	.short	(.L_567 - .L_566)
.L_566:
        /*001c*/ 	.word	0x00000000
        /*0020*/ 	.short	0x0005
        /*0022*/ 	.short	0x001c
        /*0024*/ 	.byte	0x00, 0xf0, 0x21, 0x00


	//----- nvinfo : EIATTR_KPARAM_INFO
	.align		4
.L_567:
        /*0028*/ 	.byte	0x04, 0x17
        /*002a*/ 	.short	(.L_569 - .L_568)
.L_568:
        /*002c*/ 	.word	0x00000000
        /*0030*/ 	.short	0x0004
        /*0032*/ 	.short	0x0019
        /*0034*/ 	.byte	0x00, 0xf0, 0x05, 0x00


	//----- nvinfo : EIATTR_KPARAM_INFO
	.align		4
.L_569:
        /*0038*/ 	.byte	0x04, 0x17
        /*003a*/ 	.short	(.L_571 - .L_570)
.L_570:
        /*003c*/ 	.word	0x00000000
        /*0040*/ 	.short	0x0003
        /*0042*/ 	.short	0x0018
        /*0044*/ 	.byte	0x00, 0xf0, 0x05, 0x00


	//----- nvinfo : EIATTR_KPARAM_INFO
	.align		4
.L_571:
        /*0048*/ 	.byte	0x04, 0x17
        /*004a*/ 	.short	(.L_573 - .L_572)
.L_572:
        /*004c*/ 	.word	0x00000000
        /*0050*/ 	.short	0x0002
        /*0052*/ 	.short	0x0008
        /*0054*/ 	.byte	0x00, 0xf0, 0x41, 0x00


	//----- nvinfo : EIATTR_KPARAM_INFO
	.align		4
.L_573:
        /*0058*/ 	.byte	0x04, 0x17
        /*005a*/ 	.short	(.L_575 - .L_574)
.L_574:
        /*005c*/ 	.word	0x00000000
        /*0060*/ 	.short	0x0001
        /*0062*/ 	.short	0x0004
        /*0064*/ 	.byte	0x00, 0xf0, 0x05, 0x00


	//----- nvinfo : EIATTR_KPARAM_INFO
	.align		4
.L_575:
        /*0068*/ 	.byte	0x04, 0x17
        /*006a*/ 	.short	(.L_577 - .L_576)
.L_576:
        /*006c*/ 	.word	0x00000000
        /*0070*/ 	.short	0x0000
        /*0072*/ 	.short	0x0000
        /*0074*/ 	.byte	0x00, 0xf0, 0x11, 0x00


	//----- nvinfo : EIATTR_SPARSE_MMA_MASK
	.align		4
.L_577:
        /*0078*/ 	.byte	0x03, 0x50
        /*007a*/ 	.short	0x0000


	//----- nvinfo : EIATTR_MAXREG_COUNT
	.align		4
        /*007c*/ 	.byte	0x03, 0x1b
        /*007e*/ 	.short	0x00ff


	//----- nvinfo : EIATTR_EXTERNS
	.align		4
        /*0080*/ 	.byte	0x04, 0x0f
        /*0082*/ 	.short	(.L_579 - .L_578)


	//   ....[0]....
	.align		4
.L_578:
        /*0084*/ 	.word	index@(__assertfail)


	//----- nvinfo : EIATTR_MERCURY_ISA_VERSION
	.align		4
.L_579:
        /*0088*/ 	.byte	0x03, 0x5f
        /*008a*/ 	.short	0x0101


	//----- nvinfo : EIATTR_SYSCALL_OFFSETS
	.align		4
        /*008c*/ 	.byte	0x04, 0x46
        /*008e*/ 	.short	(.L_581 - .L_580)


	//   ....[0]....
.L_580:
        /*0090*/ 	.word	0x000010b0


	//   ....[1]....
        /*0094*/ 	.word	0x000021c0


	//   ....[2]....
        /*0098*/ 	.word	0x000032e0


	//   ....[3]....
        /*009c*/ 	.word	0x000043d0


	//   ....[4]....
        /*00a0*/ 	.word	0x00005750


	//   ....[5]....
        /*00a4*/ 	.word	0x00006770


	//   ....[6]....
        /*00a8*/ 	.word	0x00007750


	//   ....[7]....
        /*00ac*/ 	.word	0x00008730


	//----- nvinfo : EIATTR_EXIT_INSTR_OFFSETS
	.align		4
.L_581:
        /*00b0*/ 	.byte	0x04, 0x1c
        /*00b2*/ 	.short	(.L_583 - .L_582)


	//   ....[0]....
.L_582:
        /*00b4*/ 	.word	0x00007810


	//   ....[1]....
        /*00b8*/ 	.word	0x00007960


	//   ....[2]....
        /*00bc*/ 	.word	0x000079a0


	//   ....[3]....
        /*00c0*/ 	.word	0x00007a40


	//   ....[4]....
        /*00c4*/ 	.word	0x00007a80


	//   ....[5]....
        /*00c8*/ 	.word	0x00007ac0


	//   ....[6]....
        /*00cc*/ 	.word	0x00007b50


	//   ....[7]....
        /*00d0*/ 	.word	0x00007b70


	//   ....[8]....
        /*00d4*/ 	.word	0x00007c10


	//   ....[9]....
        /*00d8*/ 	.word	0x00007c60


	//   ....[10]....
        /*00dc*/ 	.word	0x00007cb0


	//   ....[11]....
        /*00e0*/ 	.word	0x00007d80


	//   ....[12]....
        /*00e4*/ 	.word	0x00007de0


	//   ....[13]....
        /*00e8*/ 	.word	0x00007f70


	//   ....[14]....
        /*00ec*/ 	.word	0x000080d0


	//   ....[15]....
        /*00f0*/ 	.word	0x00008110


	//   ....[16]....
        /*00f4*/ 	.word	0x000081d0


	//   ....[17]....
        /*00f8*/ 	.word	0x00008350


	//   ....[18]....
        /*00fc*/ 	.word	0x000084d0


	//   ....[19]....
        /*0100*/ 	.word	0x00008630


	//   ....[20]....
        /*0104*/ 	.word	0x00008740


	//   ....[21]....
        /*0108*/ 	.word	0x00008780


	//   ....[22]....
        /*010c*/ 	.word	0x000087c0


	//----- nvinfo : EIATTR_MAX_THREADS
	.align		4
.L_583:
        /*0110*/ 	.byte	0x04, 0x05
        /*0112*/ 	.short	(.L_585 - .L_584)
.L_584:
        /*0114*/ 	.word	0x00000080
        /*0118*/ 	.word	0x00000001
        /*011c*/ 	.word	0x00000001


	//----- nvinfo : EIATTR_CRS_STACK_SIZE
	.align		4
.L_585:
        /*0120*/ 	.byte	0x04, 0x1e
        /*0122*/ 	.short	(.L_587 - .L_586)
.L_586:
        /*0124*/ 	.word	0x00000000


	//----- nvinfo : EIATTR_CBANK_PARAM_SIZE
	.align		4
.L_587:
        /*0128*/ 	.byte	0x03, 0x19
        /*012a*/ 	.short	0x002c


	//----- nvinfo : EIATTR_PARAM_CBANK
	.align		4
        /*012c*/ 	.byte	0x04, 0x0a
        /*012e*/ 	.short	(.L_589 - .L_588)
	.align		4
.L_588:
        /*0130*/ 	.word	index@(.nv.constant0._ZN2at6native27unrolled_elementwise_kernelIZZZNS0_15tan_kernel_cudaERNS_18TensorIteratorBaseEENKUlvE0_clEvENKUlvE1_clEvEUlN3c104HalfEE_St5arrayIPcLm2EELi4E23TrivialOffsetCalculatorILi1EjESD_NS0_6memory12LoadWithCastILi1EEENSE_13StoreWithCastILi1EEEEEviT_T0_T2_T3_T4_T5_)
        /*0134*/ 	.short	0x0210
        /*0136*/ 	.short	0x002c


	//----- nvinfo : EIATTR_SW_WAR
	.align		4
.L_589:
        /*0138*/ 	.byte	0x04, 0x36
        /*013a*/ 	.short	(.L_591 - .L_590)
.L_590:
        /*013c*/ 	.word	0x00000008
.L_591:


//--------------------- .nv.info._ZN2at6native18elementwise_kernelILi128ELi4EZNS0_22gpu_kernel_impl_nocastIZZZNS0_15tan_kernel_cudaERNS_18TensorIteratorBaseEENKUlvE0_clEvENKUlvE1_clEvEUlN3c104HalfEE_EEvS4_RKT_EUliE_EEviT1_ --------------------------
	.section	.nv.info._ZN2at6native18elementwise_kernelILi128ELi4EZNS0_22gpu_kernel_impl_nocastIZZZNS0_15tan_kernel_cudaERNS_18TensorIteratorBaseEENKUlvE0_clEvENKUlvE1_clEvEUlN3c104HalfEE_EEvS4_RKT_EUliE_EEviT1_,"",@"SHT_CUDA_INFO"
	.sectionflags	@""
	.align	4


	//----- nvinfo : EIATTR_CUDA_API_VERSION
	.align		4
        /*0000*/ 	.byte	0x04, 0x37
        /*0002*/ 	.short	(.L_593 - .L_592)
.L_592:
        /*0004*/ 	.word	0x00000082


	//----- nvinfo : EIATTR_KPARAM_INFO
	.align		4
.L_593:
        /*0008*/ 	.byte	0x04, 0x17
        /*000a*/ 	.short	(.L_595 - .L_594)
.L_594:
        /*000c*/ 	.word	0x00000000
        /*0010*/ 	.short	0x0001
        /*0012*/ 	.short	0x0008
        /*0014*/ 	.byte	0x00, 0xf0, 0x61, 0x08


	//----- nvinfo : EIATTR_KPARAM_INFO
	.align		4
.L_595:
        /*0018*/ 	.byte	0x04, 0x17
        /*001a*/ 	.short	(.L_597 - .L_596)
.L_596:
        /*001c*/ 	.word	0x00000000
        /*0020*/ 	.short	0x0000
        /*0022*/ 	.short	0x0000
        /*0024*/ 	.byte	0x00, 0xf0, 0x11, 0x00


	//----- nvinfo : EIATTR_SPARSE_MMA_MASK
	.align		4
.L_597:
        /*0028*/ 	.byte	0x03, 0x50
        /*002a*/ 	.short	0x0000


	//----- nvinfo : EIATTR_MAXREG_COUNT
	.align		4
        /*002c*/ 	.byte	0x03, 0x1b
        /*002e*/ 	.short	0x0080


	//----- nvinfo : EIATTR_MERCURY_ISA_VERSION
	.align		4
        /*0030*/ 	.byte	0x03, 0x5f
        /*0032*/ 	.short	0x0101


	//----- nvinfo : EIATTR_EXIT_INSTR_OFFSETS
	.align		4
        /*0034*/ 	.byte	0x04, 0x1c
        /*0036*/ 	.short	(.L_599 - .L_598)


	//   ....[0]....
.L_598:
        /*0038*/ 	.word	0x00003cb0


	//   ....[1]....
        /*003c*/ 	.word	0x00005090


	//----- nvinfo : EIATTR_MAX_THREADS
	.align		4
.L_599:
        /*0040*/ 	.byte	0x04, 0x05
        /*0042*/ 	.short	(.L_601 - .L_600)
.L_600:
        /*0044*/ 	.word	0x00000080
        /*0048*/ 	.word	0x00000001
        /*004c*/ 	.word	0x00000001


	//----- nvinfo : EIATTR_CRS_STACK_SIZE
	.align		4
.L_601:
        /*0050*/ 	.byte	0x04, 0x1e
        /*0052*/ 	.short	(.L_603 - .L_602)
.L_602:
        /*0054*/ 	.word	0x00000000


	//----- nvinfo : EIATTR_CBANK_PARAM_SIZE
	.align		4
.L_603:
        /*0058*/ 	.byte	0x03, 0x19
        /*005a*/ 	.short	0x0220


	//----- nvinfo : EIATTR_PARAM_CBANK
	.align		4
        /*005c*/ 	.byte	0x04, 0x0a
        /*005e*/ 	.short	(.L_605 - .L_604)
	.align		4
.L_604:
        /*0060*/ 	.word	index@(.nv.constant0._ZN2at6native18elementwise_kernelILi128ELi4EZNS0_22gpu_kernel_impl_nocastIZZZNS0_15tan_kernel_cudaERNS_18TensorIteratorBaseEENKUlvE0_clEvENKUlvE1_clEvEUlN3c104HalfEE_EEvS4_RKT_EUliE_EEviT1_)
        /*0064*/ 	.short	0x0210
        /*0066*/ 	.short	0x0220


	//----- nvinfo : EIATTR_SW_WAR
	.align		4
.L_605:
        /*0068*/ 	.byte	0x04, 0x36
        /*006a*/ 	.short	(.L_607 - .L_606)
.L_606:
        /*006c*/ 	.word	0x00000008
.L_607:


//--------------------- .nv.info._ZN2at6native27unrolled_elementwise_kernelIZZZNS0_15tan_kernel_cudaERNS_18TensorIteratorBaseEENKUlvE0_clEvENKUlvE1_clEvEUlN3c104HalfEE_St5arrayIPcLm2EELi4E23TrivialOffsetCalculatorILi1EjESD_NS0_6memory15LoadWithoutCastENSE_16StoreWithoutCastEEEviT_T0_T2_T3_T4_T5_ --------------------------
	.section	.nv.info._ZN2at6native27unrolled_elementwise_kernelIZZZNS0_15tan_kernel_cudaERNS_18TensorIteratorBaseEENKUlvE0_clEvENKUlvE1_clEvEUlN3c104HalfEE_St5arrayIPcLm2EELi4E23TrivialOffsetCalculatorILi1EjESD_NS0_6memory15LoadWithoutCastENSE_16StoreWithoutCastEEEviT_T0_T2_T3_T4_T5_,"",@"SHT_CUDA_INFO"
	.sectionflags	@""
	.align	4


	//----- nvinfo : EIATTR_CUDA_API_VERSION
	.align		4
        /*0000*/ 	.byte	0x04, 0x37
        /*0002*/ 	.short	(.L_609 - .L_608)
.L_608:
        /*0004*/ 	.word	0x00000082


	//----- nvinfo : EIATTR_KPARAM_INFO
	.align		4
.L_609:
        /*0008*/ 	.byte	0x04, 0x17
        /*000a*/ 	.short	(.L_611 - .L_610)
.L_610:
        /*000c*/ 	.word	0x00000000
        /*0010*/ 	.short	0x0006
        /*0012*/ 	.short	0x001b
        /*0014*/ 	.byte	0x00, 0xf0, 0x05, 0x00


	//----- nvinfo : EIATTR_KPARAM_INFO
	.align		4
.L_611:
        /*0018*/ 	.byte	0x04, 0x17
        /*001a*/ 	.short	(.L_613 - .L_612)
.L_612:
        /*001c*/ 	.word	0x00000000
        /*0020*/ 	.short	0x0005
        /*0022*/ 	.short	0x001a
        /*0024*/ 	.byte	0x00, 0xf0, 0x05, 0x00


	//----- nvinfo : EIATTR_KPARAM_INFO
	.align		4
.L_613:
        /*0028*/ 	.byte	0x04, 0x17
        /*002a*/ 	.short	(.L_615 - .L_614)
.L_614:
        /*002c*/ 	.word	0x00000000
        /*0030*/ 	.short	0x0004
        /*0032*/ 	.short	0x0019
        /*0034*/ 	.byte	0x00, 0xf0, 0x05, 0x00


	//----- nvinfo : EIATTR_KPARAM_INFO
	.align		4
.L_615:
        /*0038*/ 	.byte	0x04, 0x17
        /*003a*/ 	.short	(.L_617 - .L_616)
.L_616:
        /*003c*/ 	.word	0x00000000
        /*0040*/ 	.short	0x0003
        /*0042*/ 	.short	0x0018
        /*0044*/ 	.byte	0x00, 0xf0, 0x05, 0x00


	//----- nvinfo : EIATTR_KPARAM_INFO
	.align		4
.L_617:
        /*0048*/ 	.byte	0x04, 0x17
        /*004a*/ 	.short	(.L_619 - .L_618)
.L_618:
        /*004c*/ 	.word	0x00000000
        /*0050*/ 	.short	0x0002
        /*0052*/ 	.short	0x0008
        /*0054*/ 	.byte	0x00, 0xf0, 0x41, 0x00


	//----- nvinfo : EIATTR_KPARAM_INFO
	.align		4
.L_619:
        /*0058*/ 	.byte	0x04, 0x17
        /*005a*/ 	.short	(.L_621 - .L_620)
.L_620:
        /*005c*/ 	.word	0x00000000
        /*0060*/ 	.short	0x0001
        /*0062*/ 	.short	0x0004
        /*0064*/ 	.byte	0x00, 0xf0, 0x05, 0x00


	//----- nvinfo : EIATTR_KPARAM_INFO
	.align		4
.L_621:
        /*0068*/ 	.byte	0x04, 0x17
        /*006a*/ 	.short	(.L_623 - .L_622)
.L_622:
        /*006c*/ 	.word	0x00000000
        /*0070*/ 	.short	0x0000
        /*0072*/ 	.short	0x0000
        /*0074*/ 	.byte	0x00, 0xf0, 0x11, 0x00


	//----- nvinfo : EIATTR_SPARSE_MMA_MASK
	.align		4
.L_623:
        /*0078*/ 	.byte	0x03, 0x50
        /*007a*/ 	.short	0x0000


	//----- nvinfo : EIATTR_MAXREG_COUNT
	.align		4
        /*007c*/ 	.byte	0x03, 0x1b
        /*007e*/ 	.short	0x00ff


	//----- nvinfo : EIATTR_MERCURY_ISA_VERSION
	.align		4
        /*0080*/ 	.byte	0x03, 0x5f
        /*0082*/ 	.short	0x0101


	//----- nvinfo : EIATTR_EXIT_INSTR_OFFSETS
	.align		4
        /*0084*/ 	.byte	0x04, 0x1c
        /*0086*/ 	.short	(.L_625 - .L_624)


	//   ....[0]....
.L_624:
        /*0088*/ 	.word	0x00000560


	//   ....[1]....
        /*008c*/ 	.word	0x000005d0


	//----- nvinfo : EIATTR_MAX_THREADS
	.align		4
.L_625:
        /*0090*/ 	.byte	0x04, 0x05
        /*0092*/ 	.short	(.L_627 - .L_626)
.L_626:
        /*0094*/ 	.word	0x00000080
        /*0098*/ 	.word	0x00000001
        /*009c*/ 	.word	0x00000001


	//----- nvinfo : EIATTR_CRS_STACK_SIZE
	.align		4
.L_627:
        /*00a0*/ 	.byte	0x04, 0x1e
        /*00a2*/ 	.short	(.L_629 - .L_628)
.L_628:
        /*00a4*/ 	.word	0x00000000


	//----- nvinfo : EIATTR_CBANK_PARAM_SIZE
	.align		4
.L_629:
        /*00a8*/ 	.byte	0x03, 0x19
        /*00aa*/ 	.short	0x001c


	//----- nvinfo : EIATTR_PARAM_CBANK
	.align		4
        /*00ac*/ 	.byte	0x04, 0x0a
        /*00ae*/ 	.short	(.L_631 - .L_630)
	.align		4
.L_630:
        /*00b0*/ 	.word	index@(.nv.constant0._ZN2at6native27unrolled_elementwise_kernelIZZZNS0_15tan_kernel_cudaERNS_18TensorIteratorBaseEENKUlvE0_clEvENKUlvE1_clEvEUlN3c104HalfEE_St5arrayIPcLm2EELi4E23TrivialOffsetCalculatorILi1EjESD_NS0_6memory15LoadWithoutCastENSE_16StoreWithoutCastEEEviT_T0_T2_T3_T4_T5_)
        /*00b4*/ 	.short	0x0210
        /*00b6*/ 	.short	0x001c


	//----- nvinfo : EIATTR_SW_WAR
	.align		4
.L_631:
        /*00b8*/ 	.byte	0x04, 0x36
        /*00ba*/ 	.short	(.L_633 - .L_632)
.L_632:
        /*00bc*/ 	.word	0x00000008
.L_633:


//--------------------- .nv.info._ZN2at6native29vectorized_elementwise_kernelILi2EZZZNS0_15tan_kernel_cudaERNS_18TensorIteratorBaseEENKUlvE0_clEvENKUlvE1_clEvEUlN3c104HalfEE_St5arrayIPcLm2EEEEviT0_T1_ --------------------------
	.section	.nv.info._ZN2at6native29vectorized_elementwise_kernelILi2EZZZNS0_15tan_kernel_cudaERNS_18TensorIteratorBaseEENKUlvE0_clEvENKUlvE1_clEvEUlN3c104HalfEE_St5arrayIPcLm2EEEEviT0_T1_,"",@"SHT_CUDA_INFO"
	.sectionflags	@""
	.align	4


	//----- nvinfo : EIATTR_CUDA_API_VERSION
	.align		4
        /*0000*/ 	.byte	0x04, 0x37
        /*0002*/ 	.short	(.L_635 - .L_634)
.L_634:
        /*0004*/ 	.word	0x00000082


	//----- nvinfo : EIATTR_KPARAM_INFO
	.align		4
.L_635:
        /*0008*/ 	.byte	0x04, 0x17
        /*000a*/ 	.short	(.L_637 - .L_636)
.L_636:
        /*000c*/ 	.word	0x00000000
        /*0010*/ 	.short	0x0002
        /*0012*/ 	.short	0x0008
        /*0014*/ 	.byte	0x00, 0xf0, 0x41, 0x00


	//----- nvinfo : EIATTR_KPARAM_INFO
	.align		4
.L_637:
        /*0018*/ 	.byte	0x04, 0x17
        /*001a*/ 	.short	(.L_639 - .L_638)
.L_638:
        /*001c*/ 	.word	0x00000000
        /*0020*/ 	.short	0x0001
        /*0022*/ 	.short	0x0004
        /*0024*/ 	.byte	0x00, 0xf0, 0x05, 0x00


	//----- nvinfo : EIATTR_KPARAM_INFO
	.align		4
.L_639:
        /*0028*/ 	.byte	0x04, 0x17
        /*002a*/ 	.short	(.L_641 - .L_640)
.L_640:
        /*002c*/ 	.word	0x00000000
        /*0030*/ 	.short	0x0000
        /*0032*/ 	.short	0x0000
        /*0034*/ 	.byte	0x00, 0xf0, 0x11, 0x00


	//----- nvinfo : EIATTR_SPARSE_MMA_MASK
	.align		4
.L_641:
        /*0038*/ 	.byte	0x03, 0x50
        /*003a*/ 	.short	0x0000


	//----- nvinfo : EIATTR_MAXREG_COUNT
	.align		4
        /*003c*/ 	.byte	0x03, 0x1b
        /*003e*/ 	.short	0x00ff


	//----- nvinfo : EIATTR_MERCURY_ISA_VERSION
	.align		4
        /*0040*/ 	.byte	0x03, 0x5f
        /*0042*/ 	.short	0x0101


	//----- nvinfo : EIATTR_EXIT_INSTR_OFFSETS
	.align		4
        /*0044*/ 	.byte	0x04, 0x1c
        /*0046*/ 	.short	(.L_643 - .L_642)


	//   ....[0]....
.L_642:
        /*0048*/ 	.word	0x000004b0


	//   ....[1]....
        /*004c*/ 	.word	0x00001000


	//   ....[2]....
        /*0050*/ 	.word	0x00001050


	//----- nvinfo : EIATTR_MAX_THREADS
	.align		4
.L_643:
        /*0054*/ 	.byte	0x04, 0x05
        /*0056*/ 	.short	(.L_645 - .L_644)
.L_644:
        /*0058*/ 	.word	0x00000080
        /*005c*/ 	.word	0x00000001
        /*0060*/ 	.word	0x00000001


	//----- nvinfo : EIATTR_CRS_STACK_SIZE
	.align		4
.L_645:
        /*0064*/ 	.byte	0x04, 0x1e
        /*0066*/ 	.short	(.L_647 - .L_646)
.L_646:
        /*0068*/ 	.word	0x00000000


	//----- nvinfo : EIATTR_CBANK_PARAM_SIZE
	.align		4
.L_647:
        /*006c*/ 	.byte	0x03, 0x19
        /*006e*/ 	.short	0x0018


	//----- nvinfo : EIATTR_PARAM_CBANK
	.align		4
        /*0070*/ 	.byte	0x04, 0x0a
        /*0072*/ 	.short	(.L_649 - .L_648)
	.align		4
.L_648:
        /*0074*/ 	.word	index@(.nv.constant0._ZN2at6native29vectorized_elementwise_kernelILi2EZZZNS0_15tan_kernel_cudaERNS_18TensorIteratorBaseEENKUlvE0_clEvENKUlvE1_clEvEUlN3c104HalfEE_St5arrayIPcLm2EEEEviT0_T1_)
        /*0078*/ 	.short	0x0210
        /*007a*/ 	.short	0x0018


	//----- nvinfo : EIATTR_SW_WAR
	.align		4
.L_649:
        /*007c*/ 	.byte	0x04, 0x36
        /*007e*/ 	.short	(.L_651 - .L_650)
.L_650:
        /*0080*/ 	.word	0x00000008
.L_651:


//--------------------- .nv.info._ZN2at6native29vectorized_elementwise_kernelILi4EZZZNS0_15tan_kernel_cudaERNS_18TensorIteratorBaseEENKUlvE0_clEvENKUlvE1_clEvEUlN3c104HalfEE_St5arrayIPcLm2EEEEviT0_T1_ --------------------------
	.section	.nv.info._ZN2at6native29vectorized_elementwise_kernelILi4EZZZNS0_15tan_kernel_cudaERNS_18TensorIteratorBaseEENKUlvE0_clEvENKUlvE1_clEvEUlN3c104HalfEE_St5arrayIPcLm2EEEEviT0_T1_,"",@"SHT_CUDA_INFO"
	.sectionflags	@""
	.align	4


	//----- nvinfo : EIATTR_CUDA_API_VERSION
	.align		4
        /*0000*/ 	.byte	0x04, 0x37
        /*0002*/ 	.short	(.L_653 - .L_652)
.L_652:
        /*0004*/ 	.word	0x00000082


	//----- nvinfo : EIATTR_KPARAM_INFO
	.align		4
.L_653:
        /*0008*/ 	.byte	0x04, 0x17
        /*000a*/ 	.short	(.L_655 - .L_654)
.L_654:
        /*000c*/ 	.word	0x00000000
        /*0010*/ 	.short	0x0002
        /*0012*/ 	.short	0x0008
        /*0014*/ 	.byte	0x00, 0xf0, 0x41, 0x00


	//----- nvinfo : EIATTR_KPARAM_INFO
	.align		4
.L_655:
        /*0018*/ 	.byte	0x04, 0x17
        /*001a*/ 	.short	(.L_657 - .L_656)
.L_656:
        /*001c*/ 	.word	0x00000000
        /*0020*/ 	.short	0x0001
        /*0022*/ 	.short	0x0004
        /*0024*/ 	.byte	0x00, 0xf0, 0x05, 0x00


	//----- nvinfo : EIATTR_KPARAM_INFO
	.align		4
.L_657:
        /*0028*/ 	.byte	0x04, 0x17
        /*002a*/ 	.short	(.L_659 - .L_658)
.L_658:
        /*002c*/ 	.word	0x00000000
        /*0030*/ 	.short	0x0000
        /*0032*/ 	.short	0x0000
        /*0034*/ 	.byte	0x00, 0xf0, 0x11, 0x00


	//----- nvinfo : EIATTR_SPARSE_MMA_MASK
	.align		4
.L_659:
        /*0038*/ 	.byte	0x03, 0x50
        /*003a*/ 	.short	0x0000


	//----- nvinfo : EIATTR_MAXREG_COUNT
	.align		4
        /*003c*/ 	.byte	0x03, 0x1b
        /*003e*/ 	.short	0x00ff


	//----- nvinfo : EIATTR_MERCURY_ISA_VERSION
	.align		4
        /*0040*/ 	.byte	0x03, 0x5f
        /*0042*/ 	.short	0x0101


	//----- nvinfo : EIATTR_EXIT_INSTR_OFFSETS
	.align		4
        /*0044*/ 	.byte	0x04, 0x1c
        /*0046*/ 	.short	(.L_661 - .L_660)


	//   ....[0]....
.L_660:
        /*0048*/ 	.word	0x00000470


	//   ....[1]....
        /*004c*/ 	.word	0x00000fc0


	//   ....[2]....
        /*0050*/ 	.word	0x00001010


	//----- nvinfo : EIATTR_MAX_THREADS
	.align		4
.L_661:
        /*0054*/ 	.byte	0x04, 0x05
        /*0056*/ 	.short	(.L_663 - .L_662)
.L_662:
        /*0058*/ 	.word	0x00000080
        /*005c*/ 	.word	0x00000001
        /*0060*/ 	.word	0x00000001


	//----- nvinfo : EIATTR_CRS_STACK_SIZE
	.align		4
.L_663:
        /*0064*/ 	.byte	0x04, 0x1e
        /*0066*/ 	.short	(.L_665 - .L_664)
.L_664:
        /*0068*/ 	.word	0x00000000


	//----- nvinfo : EIATTR_CBANK_PARAM_SIZE
	.align		4
.L_665:
        /*006c*/ 	.byte	0x03, 0x19
        /*006e*/ 	.short	0x0018


	//----- nvinfo : EIATTR_PARAM_CBANK
	.align		4
        /*0070*/ 	.byte	0x04, 0x0a
        /*0072*/ 	.short	(.L_667 - .L_666)
	.align		4
.L_666:
        /*0074*/ 	.word	index@(.nv.constant0._ZN2at6native29vectorized_elementwise_kernelILi4EZZZNS0_15tan_kernel_cudaERNS_18TensorIteratorBaseEENKUlvE0_clEvENKUlvE1_clEvEUlN3c104HalfEE_St5arrayIPcLm2EEEEviT0_T1_)
        /*0078*/ 	.short	0x0210
        /*007a*/ 	.short	0x0018


	//----- nvinfo : EIATTR_SW_WAR
	.align		4
.L_667:
        /*007c*/ 	.byte	0x04, 0x36
        /*007e*/ 	.short	(.L_669 - .L_668)
.L_668:
        /*0080*/ 	.word	0x00000008
.L_669:


//--------------------- .nv.info._ZN2at6native29vectorized_elementwise_kernelILi8EZZZNS0_15tan_kernel_cudaERNS_18TensorIteratorBaseEENKUlvE0_clEvENKUlvE1_clEvEUlN3c104HalfEE_St5arrayIPcLm2EEEEviT0_T1_ --------------------------
	.section	.nv.info._ZN2at6native29vectorized_elementwise_kernelILi8EZZZNS0_15tan_kernel_cudaERNS_18TensorIteratorBaseEENKUlvE0_clEvENKUlvE1_clEvEUlN3c104HalfEE_St5arrayIPcLm2EEEEviT0_T1_,"",@"SHT_CUDA_INFO"
	.sectionflags	@""
	.align	4


	//----- nvinfo : EIATTR_CUDA_API_VERSION
	.align		4
        /*0000*/ 	.byte	0x04, 0x37
        /*0002*/ 	.short	(.L_671 - .L_670)
.L_670:
        /*0004*/ 	.word	0x00000082


	//----- nvinfo : EIATTR_KPARAM_INFO
	.align		4
.L_671:
        /*0008*/ 	.byte	0x04, 0x17
        /*000a*/ 	.short	(.L_673 - .L_672)
.L_672:
        /*000c*/ 	.word	0x00000000
        /*0010*/ 	.short	0x0002
        /*0012*/ 	.short	0x0008
        /*0014*/ 	.byte	0x00, 0xf0, 0x41, 0x00


	//----- nvinfo : EIATTR_KPARAM_INFO
	.align		4
.L_673:
        /*0018*/ 	.byte	0x04, 0x17
        /*001a*/ 	.short	(.L_675 - .L_674)
.L_674:
        /*001c*/ 	.word	0x00000000
        /*0020*/ 	.short	0x0001
        /*0022*/ 	.short	0x0004
        /*0024*/ 	.byte	0x00, 0xf0, 0x05, 0x00


	//----- nvinfo : EIATTR_KPARAM_INFO
	.align		4
.L_675:
        /*0028*/ 	.byte	0x04, 0x17
        /*002a*/ 	.short	(.L_677 - .L_676)
.L_676:
        /*002c*/ 	.word	0x00000000
        /*0030*/ 	.short	0x0000
        /*0032*/ 	.short	0x0000
        /*0034*/ 	.byte	0x00, 0xf0, 0x11, 0x00


	//----- nvinfo : EIATTR_SPARSE_MMA_MASK
	.align		4
.L_677:
        /*0038*/ 	.byte	0x03, 0x50
        /*003a*/ 	.short	0x0000


	//----- nvinfo : EIATTR_MAXREG_COUNT
	.align		4
        /*003c*/ 	.byte	0x03, 0x1b
        /*003e*/ 	.short	0x00ff


	//----- nvinfo : EIATTR_MERCURY_ISA_VERSION
	.align		4
        /*0040*/ 	.byte	0x03, 0x5f
        /*0042*/ 	.short	0x0101


	//----- nvinfo : EIATTR_EXIT_INSTR_OFFSETS
	.align		4
        /*0044*/ 	.byte	0x04, 0x1c
        /*0046*/ 	.short	(.L_679 - .L_678)


	//   ....[0]....
.L_678:
        /*0048*/ 	.word	0x00000450


	//   ....[1]....
        /*004c*/ 	.word	0x00000fa0


	//   ....[2]....
        /*0050*/ 	.word	0x00000ff0


	//----- nvinfo : EIATTR_MAX_THREADS
	.align		4
.L_679:
        /*0054*/ 	.byte	0x04, 0x05
        /*0056*/ 	.short	(.L_681 - .L_680)
.L_680:
        /*0058*/ 	.word	0x00000080
        /*005c*/ 	.word	0x00000001
        /*0060*/ 	.word	0x00000001


	//----- nvinfo : EIATTR_CRS_STACK_SIZE
	.align		4
.L_681:
        /*0064*/ 	.byte	0x04, 0x1e
        /*0066*/ 	.short	(.L_683 - .L_682)
.L_682:
        /*0068*/ 	.word	0x00000000


	//----- nvinfo : EIATTR_CBANK_PARAM_SIZE
	.align		4
.L_683:
        /*006c*/ 	.byte	0x03, 0x19
        /*006e*/ 	.short	0x0018


	//----- nvinfo : EIATTR_PARAM_CBANK
	.align		4
        /*0070*/ 	.byte	0x04, 0x0a
        /*0072*/ 	.short	(.L_685 - .L_684)
	.align		4
.L_684:
        /*0074*/ 	.word	index@(.nv.constant0._ZN2at6native29vectorized_elementwise_kernelILi8EZZZNS0_15tan_kernel_cudaERNS_18TensorIteratorBaseEENKUlvE0_clEvENKUlvE1_clEvEUlN3c104HalfEE_St5arrayIPcLm2EEEEviT0_T1_)
        /*0078*/ 	.short	0x0210
        /*007a*/ 	.short	0x0018


	//----- nvinfo : EIATTR_SW_WAR
	.align		4
.L_685:
        /*007c*/ 	.byte	0x04, 0x36
        /*007e*/ 	.short	(.L_687 - .L_686)
.L_686:
        /*0080*/ 	.word	0x00000008
.L_687:


//--------------------- .nv.info._ZN2at6native18elementwise_kernelILi128ELi4EZNS0_15gpu_kernel_implIZZZNS0_15tan_kernel_cudaERNS_18TensorIteratorBaseEENKUlvE0_clEvENKUlvE0_clEvEUlfE_EEvS4_RKT_EUliE_EEviT1_ --------------------------
	.section	.nv.info._ZN2at6native18elementwise_kernelILi128ELi4EZNS0_15gpu_kernel_implIZZZNS0_15tan_kernel_cudaERNS_18TensorIteratorBaseEENKUlvE0_clEvENKUlvE0_clEvEUlfE_EEvS4_RKT_EUliE_EEviT1_,"",@"SHT_CUDA_INFO"
	.sectionflags	@""
	.align	4


	//----- nvinfo : EIATTR_CUDA_API_VERSION
	.align		4
        /*0000*/ 	.byte	0x04, 0x37
        /*0002*/ 	.short	(.L_689 - .L_688)
.L_688:
        /*0004*/ 	.word	0x00000082


	//----- nvinfo : EIATTR_KPARAM_INFO
	.align		4
.L_689:
        /*0008*/ 	.byte	0x04, 0x17
        /*000a*/ 	.short	(.L_691 - .L_690)
.L_690:
        /*000c*/ 	.word	0x00000000
        /*0010*/ 	.short	0x0001
        /*0012*/ 	.short	0x0008
        /*0014*/ 	.byte	0x00, 0xf0, 0x61, 0x08


	//----- nvinfo : EIATTR_KPARAM_INFO
	.align		4
.L_691:
        /*0018*/ 	.byte	0x04, 0x17
        /*001a*/ 	.short	(.L_693 - .L_692)
.L_692:
        /*001c*/ 	.word	0x00000000
        /*0020*/ 	.short	0x0000
        /*0022*/ 	.short	0x0000
        /*0024*/ 	.byte	0x00, 0xf0, 0x11, 0x00


	//----- nvinfo : EIATTR_SPARSE_MMA_MASK
	.align		4
.L_693:
        /*0028*/ 	.byte	0x03, 0x50
        /*002a*/ 	.short	0x0000


	//----- nvinfo : EIATTR_MAXREG_COUNT
	.align		4
        /*002c*/ 	.byte	0x03, 0x1b
        /*002e*/ 	.short	0x0080


	//----- nvinfo : EIATTR_EXTERNS
	.align		4
        /*0030*/ 	.byte	0x04, 0x0f
        /*0032*/ 	.short	(.L_695 - .L_694)


	//   ....[0]....
	.align		4
.L_694:
        /*0034*/ 	.word	index@(__assertfail)


	//----- nvinfo : EIATTR_MERCURY_ISA_VERSION
	.align		4
.L_695:
        /*0038*/ 	.byte	0x03, 0x5f
        /*003a*/ 	.short	0x0101


	//----- nvinfo : EIATTR_SYSCALL_OFFSETS
	.align		4
        /*003c*/ 	.byte	0x04, 0x46
        /*003e*/ 	.short	(.L_697 - .L_696)


	//   ....[0]....
.L_696:
        /*0040*/ 	.word	0x00002150


	//   ....[1]....
        /*0044*/ 	.word	0x00002ff0


	//   ....[2]....
        /*0048*/ 	.word	0x00005180


	//   ....[3]....
        /*004c*/ 	.word	0x00006020


	//   ....[4]....
        /*0050*/ 	.word	0x000081a0


	//   ....[5]....
        /*0054*/ 	.word	0x00009040


	//   ....[6]....
        /*0058*/ 	.word	0x0000b1b0


	//   ....[7]....
        /*005c*/ 	.word	0x0000c050


	//----- nvinfo : EIATTR_EXIT_INSTR_OFFSETS
	.align		4
.L_697:
        /*0060*/ 	.byte	0x04, 0x1c
        /*0062*/ 	.short	(.L_699 - .L_698)


	//   ....[0]....
.L_698:
        /*0064*/ 	.word	0x000090f0


	//   ....[1]....
        /*0068*/ 	.word	0x0000b370


	//   ....[2]....
        /*006c*/ 	.word	0x0000b3b0


	//   ....[3]....
        /*0070*/ 	.word	0x0000b440


	//   ....[4]....
        /*0074*/ 	.word	0x0000b470


	//   ....[5]....
        /*0078*/ 	.word	0x0000b4a0


	//   ....[6]....
        /*007c*/ 	.word	0x0000b520


	//   ....[7]....
        /*0080*/ 	.word	0x0000b550


	//   ....[8]....
        /*0084*/ 	.word	0x0000b5e0


	//   ....[9]....
        /*0088*/ 	.word	0x0000b620


	//   ....[10]....
        /*008c*/ 	.word	0x0000b660


	//   ....[11]....
        /*0090*/ 	.word	0x0000b720


	//   ....[12]....
        /*0094*/ 	.word	0x0000b770


	//   ....[13]....
        /*0098*/ 	.word	0x0000b8f0


	//   ....[14]....
        /*009c*/ 	.word	0x0000ba40


	//   ....[15]....
        /*00a0*/ 	.word	0x0000ba70


	//   ....[16]....
        /*00a4*/ 	.word	0x0000bb20


	//   ....[17]....
        /*00a8*/ 	.word	0x0000bc90


	//   ....[18]....
        /*00ac*/ 	.word	0x0000be00


	//   ....[19]....
        /*00b0*/ 	.word	0x0000bf50


	//   ....[20]....
        /*00b4*/ 	.word	0x0000c060


	//   ....[21]....
        /*00b8*/ 	.word	0x0000c090


	//   ....[22]....
        /*00bc*/ 	.word	0x0000c0c0


	//----- nvinfo : EIATTR_MAX_THREADS
	.align		4
.L_699:
        /*00c0*/ 	.byte	0x04, 0x05
        /*00c2*/ 	.short	(.L_701 - .L_700)
.L_700:
        /*00c4*/ 	.word	0x00000080
        /*00c8*/ 	.word	0x00000001
        /*00cc*/ 	.word	0x00000001


	//----- nvinfo : EIATTR_CRS_STACK_SIZE
	.align		4
.L_701:
        /*00d0*/ 	.byte	0x04, 0x1e
        /*00d2*/ 	.short	(.L_703 - .L_702)
.L_702:
        /*00d4*/ 	.word	0x00000000


	//----- nvinfo : EIATTR_CBANK_PARAM_SIZE
	.align		4
.L_703:
        /*00d8*/ 	.byte	0x03, 0x19
        /*00da*/ 	.short	0x0220


	//----- nvinfo : EIATTR_PARAM_CBANK
	.align		4
        /*00dc*/ 	.byte	0x04, 0x0a
        /*00de*/ 	.short	(.L_705 - .L_704)
	.align		4
.L_704:
        /*00e0*/ 	.word	index@(.nv.constant0._ZN2at6native18elementwise_kernelILi128ELi4EZNS0_15gpu_kernel_implIZZZNS0_15tan_kernel_cudaERNS_18TensorIteratorBaseEENKUlvE0_clEvENKUlvE0_clEvEUlfE_EEvS4_RKT_EUliE_EEviT1_)
        /*00e4*/ 	.short	0x0210
        /*00e6*/ 	.short	0x0220


	//----- nvinfo : EIATTR_SW_WAR
	.align		4
.L_705:
        /*00e8*/ 	.byte	0x04, 0x36
        /*00ea*/ 	.short	(.L_707 - .L_706)
.L_706:
        /*00ec*/ 	.word	0x00000008
.L_707:


//--------------------- .nv.info._ZN2at6native27unrolled_elementwise_kernelIZZZNS0_15tan_kernel_cudaERNS_18TensorIteratorBaseEENKUlvE0_clEvENKUlvE0_clEvEUlfE_St5arrayIPcLm2EELi4E23TrivialOffsetCalculatorILi1EjESB_NS0_6memory12LoadWithCastILi1EEENSC_13StoreWithCastILi1EEEEEviT_T0_T2_T3_T4_T5_ --------------------------
	.section	.nv.info._ZN2at6native27unrolled_elementwise_kernelIZZZNS0_15tan_kernel_cudaERNS_18TensorIteratorBaseEENKUlvE0_clEvENKUlvE0_clEvEUlfE_St5arrayIPcLm2EELi4E23TrivialOffsetCalculatorILi1EjESB_NS0_6memory12LoadWithCastILi1EEENSC_13StoreWithCastILi1EEEEEviT_T0_T2_T3_T4_T5_,"",@"SHT_CUDA_INFO"
	.sectionflags	@""
	.align	4


	//----- nvinfo : EIATTR_CUDA_API_VERSION
	.align		4
        /*0000*/ 	.byte	0x04, 0x37
        /*0002*/ 	.short	(.L_709 - .L_708)
.L_708:
        /*0004*/ 	.word	0x00000082


	//----- nvinfo : EIATTR_KPARAM_INFO
	.align		4
.L_709:
        /*0008*/ 	.byte	0x04, 0x17
        /*000a*/ 	.short	(.L_711 - .L_710)
.L_710:
        /*000c*/ 	.word	0x00000000
        /*0010*/ 	.short	0x0006
        /*0012*/ 	.short	0x0024
        /*0014*/ 	.byte	0x00, 0xf0, 0x21, 0x00


	//----- nvinfo : EIATTR_KPARAM_INFO
	.align		4
.L_711:
        /*0018*/ 	.byte	0x04, 0x17
        /*001a*/ 	.short	(.L_713 - .L_712)
.L_712:
        /*001c*/ 	.word	0x00000000
        /*0020*/ 	.short	0x0005
        /*0022*/ 	.short	0x001c
        /*0024*/ 	.byte	0x00, 0xf0, 0x21, 0x00


	//----- nvinfo : EIATTR_KPARAM_INFO
	.align		4
.L_713:
        /*0028*/ 	.byte	0x04, 0x17
        /*002a*/ 	.short	(.L_715 - .L_714)
.L_714:
        /*002c*/ 	.word	0x00000000
        /*0030*/ 	.short	0x0004
        /*0032*/ 	.short	0x0019
        /*0034*/ 	.byte	0x00, 0xf0, 0x05, 0x00


	//----- nvinfo : EIATTR_KPARAM_INFO
	.align		4
.L_715:
        /*0038*/ 	.byte	0x04, 0x17
        /*003a*/ 	.short	(.L_717 - .L_716)
.L_716:
        /*003c*/ 	.word	0x00000000
        /*0040*/ 	.short	0x0003
        /*0042*/ 	.short	0x0018
        /*0044*/ 	.byte	0x00, 0xf0, 0x05, 0x00


	//----- nvinfo : EIATTR_KPARAM_INFO
	.align		4
.L_717:
        /*0048*/ 	.byte	0x04, 0x17
        /*004a*/ 	.short	(.L_719 - .L_718)
.L_718:
        /*004c*/ 	.word	0x00000000
        /*0050*/ 	.short	0x0002
        /*0052*/ 	.short	0x0008
        /*0054*/ 	.byte	0x00, 0xf0, 0x41, 0x00


	//----- nvinfo : EIATTR_KPARAM_INFO
	.align		4
.L_719:
        /*0058*/ 	.byte	0x04, 0x17
        /*005a*/ 	.short	(.L_721 - .L_720)
.L_720:
        /*005c*/ 	.word	0x00000000
        /*0060*/ 	.short	0x0001
        /*0062*/ 	.short	0x0004
        /*0064*/ 	.byte	0x00, 0xf0, 0x05, 0x00


	//----- nvinfo : EIATTR_KPARAM_INFO
	.align		4
.L_721:
        /*0068*/ 	.byte	0x04, 0x17
        /*006a*/ 	.short	(.L_723 - .L_722)
.L_722:
        /*006c*/ 	.word	0x00000000
        /*0070*/ 	.short	0x0000
        /*0072*/ 	.short	0x0000
        /*0074*/ 	.byte	0x00, 0xf0, 0x11, 0x00


	//----- nvinfo : EIATTR_SPARSE_MMA_MASK
	.align		4
.L_723:
        /*0078*/ 	.byte	0x03, 0x50
        /*007a*/ 	.short	0x0000


	//----- nvinfo : EIATTR_MAXREG_COUNT
	.align		4
        /*007c*/ 	.byte	0x03, 0x1b
        /*007e*/ 	.short	0x00ff


	//----- nvinfo : EIATTR_EXTERNS
	.align		4
        /*0080*/ 	.byte	0x04, 0x0f
        /*0082*/ 	.short	(.L_725 - .L_724)


	//   ....[0]....
	.align		4
.L_724:
        /*0084*/ 	.word	index@(__assertfail)


	//----- nvinfo : EIATTR_MERCURY_ISA_VERSION
	.align		4
.L_725:
        /*0088*/ 	.byte	0x03, 0x5f
        /*008a*/ 	.short	0x0101


	//----- nvinfo : EIATTR_SYSCALL_OFFSETS
	.align		4
        /*008c*/ 	.byte	0x04, 0x46
        /*008e*/ 	.short	(.L_727 - .L_726)


	//   ....[0]....
.L_726:
        /*0090*/ 	.word	0x00000e70


	//   ....[1]....
        /*0094*/ 	.word	0x00001d20


	//   ....[2]....
        /*0098*/ 	.word	0x00002be0


	//   ....[3]....
        /*009c*/ 	.word	0x00003a40


	//   ....[4]....
        /*00a0*/ 	.word	0x00004bf0


	//   ....[5]....
        /*00a4*/ 	.word	0x00005af0


	//   ....[6]....
        /*00a8*/ 	.word	0x000069b0


	//   ....[7]....
        /*00ac*/ 	.word	0x00007870


	//----- nvinfo : EIATTR_EXIT_INSTR_OFFSETS
	.align		4
.L_727:
        /*00b0*/ 	.byte	0x04, 0x1c
        /*00b2*/ 	.short	(.L_729 - .L_728)


	//   ....[0]....
.L_728:
        /*00b4*/ 	.word	0x00006a50


	//   ....[1]....
        /*00b8*/ 	.word	0x00006b90


	//   ....[2]....
        /*00bc*/ 	.word	0x00006bd0


	//   ....[3]....
        /*00c0*/ 	.word	0x00006c60


	//   ....[4]....
        /*00c4*/ 	.word	0x00006c90


	//   ....[5]....
        /*00c8*/ 	.word	0x00006cc0


	//   ....[6]....
        /*00cc*/ 	.word	0x00006d40


	//   ....[7]....
        /*00d0*/ 	.word	0x00006d70


	//   ....[8]....
        /*00d4*/ 	.word	0x00006e00


	//   ....[9]....
        /*00d8*/ 	.word	0x00006e40


	//   ....[10]....
        /*00dc*/ 	.word	0x00006e80


	//   ....[11]....
        /*00e0*/ 	.word	0x00006f40


	//   ....[12]....
        /*00e4*/ 	.word	0x00006f90


	//   ....[13]....
        /*00e8*/ 	.word	0x00007110


	//   ....[14]....
        /*00ec*/ 	.word	0x00007260


	//   ....[15]....
        /*00f0*/ 	.word	0x00007290


	//   ....[16]....
        /*00f4*/ 	.word	0x00007340


	//   ....[17]....
        /*00f8*/ 	.word	0x000074b0


	//   ....[18]....
        /*00fc*/ 	.word	0x00007620


	//   ....[19]....
        /*0100*/ 	.word	0x00007770


	//   ....[20]....
        /*0104*/ 	.word	0x00007880


	//   ....[21]....
        /*0108*/ 	.word	0x000078b0


	//   ....[22]....
        /*010c*/ 	.word	0x000078e0


	//----- nvinfo : EIATTR_MAX_THREADS
	.align		4
.L_729:
        /*0110*/ 	.byte	0x04, 0x05
        /*0112*/ 	.short	(.L_731 - .L_730)
.L_730:
        /*0114*/ 	.word	0x00000080
        /*0118*/ 	.word	0x00000001
        /*011c*/ 	.word	0x00000001


	//----- nvinfo : EIATTR_CRS_STACK_SIZE
	.align		4
.L_731:
        /*0120*/ 	.byte	0x04, 0x1e
        /*0122*/ 	.short	(.L_733 - .L_732)
.L_732:
        /*0124*/ 	.word	0x00000000


	//----- nvinfo : EIATTR_CBANK_PARAM_SIZE
	.align		4
.L_733:
        /*0128*/ 	.byte	0x03, 0x19
        /*012a*/ 	.short	0x002c


	//----- nvinfo : EIATTR_PARAM_CBANK
	.align		4
        /*012c*/ 	.byte	0x04, 0x0a
        /*012e*/ 	.short	(.L_735 - .L_734)
	.align		4
.L_734:
        /*0130*/ 	.word	index@(.nv.constant0._ZN2at6native27unrolled_elementwise_kernelIZZZNS0_15tan_kernel_cudaERNS_18TensorIteratorBaseEENKUlvE0_clEvENKUlvE0_clEvEUlfE_St5arrayIPcLm2EELi4E23TrivialOffsetCalculatorILi1EjESB_NS0_6memory12LoadWithCastILi1EEENSC_13StoreWithCastILi1EEEEEviT_T0_T2_T3_T4_T5_)
        /*0134*/ 	.short	0x0210
        /*0136*/ 	.short	0x002c


	//----- nvinfo : EIATTR_SW_WAR
	.align		4
.L_735:
        /*0138*/ 	.byte	0x04, 0x36
        /*013a*/ 	.short	(.L_737 - .L_736)
.L_736:
        /*013c*/ 	.word	0x00000008
.L_737:


//--------------------- .nv.info._ZN2at6native18elementwise_kernelILi128ELi2EZNS0_22gpu_kernel_impl_nocastIZZZNS0_15tan_kernel_cudaERNS_18TensorIteratorBaseEENKUlvE0_clEvENKUlvE0_clEvEUlfE_EEvS4_RKT_EUliE_EEviT1_ --------------------------
	.section	.nv.info._ZN2at6native18elementwise_kernelILi128ELi2EZNS0_22gpu_kernel_impl_nocastIZZZNS0_15tan_kernel_cudaERNS_18TensorIteratorBaseEENKUlvE0_clEvENKUlvE0_clEvEUlfE_EEvS4_RKT_EUliE_EEviT1_,"",@"SHT_CUDA_INFO"
	.sectionflags	@""
	.align	4


	//----- nvinfo : EIATTR_CUDA_API_VERSION
	.align		4
        /*0000*/ 	.byte	0x04, 0x37
        /*0002*/ 	.short	(.L_739 - .L_738)
.L_738:
        /*0004*/ 	.word	0x00000082


	//----- nvinfo : EIATTR_KPARAM_INFO
	.align		4
.L_739:
        /*0008*/ 	.byte	0x04, 0x17
        /*000a*/ 	.short	(.L_741 - .L_740)
.L_740:
        /*000c*/ 	.word	0x00000000
        /*0010*/ 	.short	0x0001
        /*0012*/ 	.short	0x0008
        /*0014*/ 	.byte	0x00, 0xf0, 0x61, 0x08


	//----- nvinfo : EIATTR_KPARAM_INFO
	.align		4
.L_741:
        /*0018*/ 	.byte	0x04, 0x17
        /*001a*/ 	.short	(.L_743 - .L_742)
.L_742:
        /*001c*/ 	.word	0x00000000
        /*0020*/ 	.short	0x0000
        /*0022*/ 	.short	0x0000
        /*0024*/ 	.byte	0x00, 0xf0, 0x11, 0x00


	//----- nvinfo : EIATTR_SPARSE_MMA_MASK
	.align		4
.L_743:
        /*0028*/ 	.byte	0x03, 0x50
        /*002a*/ 	.short	0x0000


	//----- nvinfo : EIATTR_MAXREG_COUNT
	.align		4
        /*002c*/ 	.byte	0x03, 0x1b
        /*002e*/ 	.short	0x0080


	//----- nvinfo : EIATTR_MERCURY_ISA_VERSION
	.align		4
        /*0030*/ 	.byte	0x03, 0x5f
        /*0032*/ 	.short	0x0101


	//----- nvinfo : EIATTR_EXIT_INSTR_OFFSETS
	.align		4
        /*0034*/ 	.byte	0x04, 0x1c
        /*0036*/ 	.short	(.L_745 - .L_744)


	//   ....[0]....
.L_744:
        /*0038*/ 	.word	0x00001480


	//   ....[1]....
        /*003c*/ 	.word	0x00002850


	//----- nvinfo : EIATTR_MAX_THREADS
	.align		4
.L_745:
        /*0040*/ 	.byte	0x04, 0x05
        /*0042*/ 	.short	(.L_747 - .L_746)
.L_746:
        /*0044*/ 	.word	0x00000080
        /*0048*/ 	.word	0x00000001
        /*004c*/ 	.word	0x00000001


	//----- nvinfo : EIATTR_CRS_STACK_SIZE
	.align		4
.L_747:
        /*0050*/ 	.byte	0x04, 0x1e
        /*0052*/ 	.short	(.L_749 - .L_748)
.L_748:
        /*0054*/ 	.word	0x00000000


	//----- nvinfo : EIATTR_CBANK_PARAM_SIZE
	.align		4
.L_749:
        /*0058*/ 	.byte	0x03, 0x19
        /*005a*/ 	.short	0x0220


	//----- nvinfo : EIATTR_PARAM_CBANK
	.align		4
        /*005c*/ 	.byte	0x04, 0x0a
        /*005e*/ 	.short	(.L_751 - .L_750)
	.align		4
.L_750:
        /*0060*/ 	.word	index@(.nv.constant0._ZN2at6native18elementwise_kernelILi128ELi2EZNS0_22gpu_kernel_impl_nocastIZZZNS0_15tan_kernel_cudaERNS_18TensorIteratorBaseEENKUlvE0_clEvENKUlvE0_clEvEUlfE_EEvS4_RKT_EUliE_EEviT1_)
        /*0064*/ 	.short	0x0210
        /*0066*/ 	.short	0x0220


	//----- nvinfo : EIATTR_SW_WAR
	.align		4
.L_751:
        /*0068*/ 	.byte	0x04, 0x36
        /*006a*/ 	.short	(.L_753 - .L_752)
.L_752:
        /*006c*/ 	.word	0x00000008
.L_753:


//--------------------- .nv.info._ZN2at6native27unrolled_elementwise_kernelIZZZNS0_15tan_kernel_cudaERNS_18TensorIteratorBaseEENKUlvE0_clEvENKUlvE0_clEvEUlfE_St5arrayIPcLm2EELi4E23TrivialOffsetCalculatorILi1EjESB_NS0_6memory15LoadWithoutCastENSC_16StoreWithoutCastEEEviT_T0_T2_T3_T4_T5_ --------------------------
	.section	.nv.info._ZN2at6native27unrolled_elementwise_kernelIZZZNS0_15tan_kernel_cudaERNS_18TensorIteratorBaseEENKUlvE0_clEvENKUlvE0_clEvEUlfE_St5arrayIPcLm2EELi4E23TrivialOffsetCalculatorILi1EjESB_NS0_6memory15LoadWithoutCastENSC_16StoreWithoutCastEEEviT_T0_T2_T3_T4_T5_,"",@"SHT_CUDA_INFO"
	.sectionflags	@""
	.align	4


	//----- nvinfo : EIATTR_CUDA_API_VERSION
	.align		4
        /*0000*/ 	.byte	0x04, 0x37
        /*0002*/ 	.short	(.L_755 - .L_754)
.L_754:
        /*0004*/ 	.word	0x00000082


	//----- nvinfo : EIATTR_KPARAM_INFO
	.align		4
.L_755:
        /*0008*/ 	.byte	0x04, 0x17
        /*000a*/ 	.short	(.L_757 - .L_756)
.L_756:
        /*000c*/ 	.word	0x00000000
        /*0010*/ 	.short	0x0006
        /*0012*/ 	.short	0x001b
        /*0014*/ 	.byte	0x00, 0xf0, 0x05, 0x00


	//----- nvinfo : EIATTR_KPARAM_INFO
	.align		4
.L_757:
        /*0018*/ 	.byte	0x04, 0x17
        /*001a*/ 	.short	(.L_759 - .L_758)
.L_758:
        /*001c*/ 	.word	0x00000000
        /*0020*/ 	.short	0x0005
        /*0022*/ 	.short	0x001a
        /*0024*/ 	.byte	0x00, 0xf0, 0x05, 0x00


	//----- nvinfo : EIATTR_KPARAM_INFO
	.align		4
.L_759:
        /*0028*/ 	.byte	0x04, 0x17
        /*002a*/ 	.short	(.L_761 - .L_760)
.L_760:
        /*002c*/ 	.word	0x00000000
        /*0030*/ 	.short	0x0004
        /*0032*/ 	.short	0x0019
        /*0034*/ 	.byte	0x00, 0xf0, 0x05, 0x00


	//----- nvinfo : EIATTR_KPARAM_INFO
	.align		4
.L_761:
        /*0038*/ 	.byte	0x04, 0x17
        /*003a*/ 	.short	(.L_763 - .L_762)
.L_762:
        /*003c*/ 	.word	0x00000000
        /*0040*/ 	.short	0x0003
        /*0042*/ 	.short	0x0018
        /*0044*/ 	.byte	0x00, 0xf0, 0x05, 0x00


	//----- nvinfo : EIATTR_KPARAM_INFO
	.align		4
.L_763:
        /*0048*/ 	.byte	0x04, 0x17
        /*004a*/ 	.short	(.L_765 - .L_764)
.L_764:
        /*004c*/ 	.word	0x00000000
        /*0050*/ 	.short	0x0002
        /*0052*/ 	.short	0x0008
        /*0054*/ 	.byte	0x00, 0xf0, 0x41, 0x00


	//----- nvinfo : EIATTR_KPARAM_INFO
	.align		4
.L_765:
        /*0058*/ 	.byte	0x04, 0x17
        /*005a*/ 	.short	(.L_767 - .L_766)
.L_766:
        /*005c*/ 	.word	0x00000000
        /*0060*/ 	.short	0x0001
        /*0062*/ 	.short	0x0004
        /*0064*/ 	.byte	0x00, 0xf0, 0x05, 0x00


	//----- nvinfo : EIATTR_KPARAM_INFO
	.align		4
.L_767:
        /*0068*/ 	.byte	0x04, 0x17
        /*006a*/ 	.short	(.L_769 - .L_768)
.L_768:
        /*006c*/ 	.word	0x00000000
        /*0070*/ 	.short	0x0000
        /*0072*/ 	.short	0x0000
        /*0074*/ 	.byte	0x00, 0xf0, 0x11, 0x00


	//----- nvinfo : EIATTR_SPARSE_MMA_MASK
	.align		4
.L_769:
        /*0078*/ 	.byte	0x03, 0x50
        /*007a*/ 	.short	0x0000


	//----- nvinfo : EIATTR_MAXREG_COUNT
	.align		4
        /*007c*/ 	.byte	0x03, 0x1b
        /*007e*/ 	.short	0x00ff


	//----- nvinfo : EIATTR_MERCURY_ISA_VERSION
	.align		4
        /*0080*/ 	.byte	0x03, 0x5f
        /*0082*/ 	.short	0x0101


	//----- nvinfo : EIATTR_EXIT_INSTR_OFFSETS
	.align		4
        /*0084*/ 	.byte	0x04, 0x1c
        /*0086*/ 	.short	(.L_771 - .L_770)


	//   ....[0]....
.L_770:
        /*0088*/ 	.word	0x000004e0


	//   ....[1]....
        /*008c*/ 	.word	0x00000550


	//----- nvinfo : EIATTR_MAX_THREADS
	.align		4
.L_771:
        /*0090*/ 	.byte	0x04, 0x05
        /*0092*/ 	.short	(.L_773 - .L_772)
.L_772:
        /*0094*/ 	.word	0x00000080
        /*0098*/ 	.word	0x00000001
        /*009c*/ 	.word	0x00000001


	//----- nvinfo : EIATTR_CRS_STACK_SIZE
	.align		4
.L_773:
        /*00a0*/ 	.byte	0x04, 0x1e
        /*00a2*/ 	.short	(.L_775 - .L_774)
.L_774:
        /*00a4*/ 	.word	0x00000000


	//----- nvinfo : EIATTR_CBANK_PARAM_SIZE
	.align		4
.L_775:
        /*00a8*/ 	.byte	0x03, 0x19
        /*00aa*/ 	.short	0x001c


	//----- nvinfo : EIATTR_PARAM_CBANK
	.align		4
        /*00ac*/ 	.byte	0x04, 0x0a
        /*00ae*/ 	.short	(.L_777 - .L_776)
	.align		4
.L_776:
        /*00b0*/ 	.word	index@(.nv.constant0._ZN2at6native27unrolled_elementwise_kernelIZZZNS0_15tan_kernel_cudaERNS_18TensorIteratorBaseEENKUlvE0_clEvENKUlvE0_clEvEUlfE_St5arrayIPcLm2EELi4E23TrivialOffsetCalculatorILi1EjESB_NS0_6memory15LoadWithoutCastENSC_16StoreWithoutCastEEEviT_T0_T2_T3_T4_T5_)
        /*00b4*/ 	.short	0x0210
        /*00b6*/ 	.short	0x001c


	//----- nvinfo : EIATTR_SW_WAR
	.align		4
.L_777:
        /*00b8*/ 	.byte	0x04, 0x36
        /*00ba*/ 	.short	(.L_779 - .L_778)
.L_778:
        /*00bc*/ 	.word	0x00000008
.L_779:


//--------------------- .nv.info._ZN2at6native29vectorized_elementwise_kernelILi2EZZZNS0_15tan_kernel_cudaERNS_18TensorIteratorBaseEENKUlvE0_clEvENKUlvE0_clEvEUlfE_St5arrayIPcLm2EEEEviT0_T1_ --------------------------
	.section	.nv.info._ZN2at6native29vectorized_elementwise_kernelILi2EZZZNS0_15tan_kernel_cudaERNS_18TensorIteratorBaseEENKUlvE0_clEvENKUlvE0_clEvEUlfE_St5arrayIPcLm2EEEEviT0_T1_,"",@"SHT_CUDA_INFO"
	.sectionflags	@""
	.align	4


	//----- nvinfo : EIATTR_CUDA_API_VERSION
	.align		4
        /*0000*/ 	.byte	0x04, 0x37
        /*0002*/ 	.short	(.L_781 - .L_780)
.L_780:
        /*0004*/ 	.word	0x00000082


	//----- nvinfo : EIATTR_KPARAM_INFO
	.align		4
.L_781:
        /*0008*/ 	.byte	0x04, 0x17
        /*000a*/ 	.short	(.L_783 - .L_782)
.L_782:
        /*000c*/ 	.word	0x00000000
        /*0010*/ 	.short	0x0002
        /*0012*/ 	.short	0x0008
        /*0014*/ 	.byte	0x00, 0xf0, 0x41, 0x00


	//----- nvinfo : EIATTR_KPARAM_INFO
	.align		4
.L_783:
        /*0018*/ 	.byte	0x04, 0x17
        /*001a*/ 	.short	(.L_785 - .L_784)
.L_784:
        /*001c*/ 	.word	0x00000000
        /*0020*/ 	.short	0x0001
        /*0022*/ 	.short	0x0004
        /*0024*/ 	.byte	0x00, 0xf0, 0x05, 0x00


	//----- nvinfo : EIATTR_KPARAM_INFO
	.align		4
.L_785:
        /*0028*/ 	.byte	0x04, 0x17
        /*002a*/ 	.short	(.L_787 - .L_786)
.L_786:
        /*002c*/ 	.word	0x00000000
        /*0030*/ 	.short	0x0000
        /*0032*/ 	.short	0x0000
        /*0034*/ 	.byte	0x00, 0xf0, 0x11, 0x00


	//----- nvinfo : EIATTR_SPARSE_MMA_MASK
	.align		4
.L_787:
        /*0038*/ 	.byte	0x03, 0x50
        /*003a*/ 	.short	0x0000


	//----- nvinfo : EIATTR_MAXREG_COUNT
	.align		4
        /*003c*/ 	.byte	0x03, 0x1b
        /*003e*/ 	.short	0x00ff


	//----- nvinfo : EIATTR_MERCURY_ISA_VERSION
	.align		4
        /*0040*/ 	.byte	0x03, 0x5f
        /*0042*/ 	.short	0x0101


	//----- nvinfo : EIATTR_EXIT_INSTR_OFFSETS
	.align		4
        /*0044*/ 	.byte	0x04, 0x1c
        /*0046*/ 	.short	(.L_789 - .L_788)


	//   ....[0]....
.L_788:
        /*0048*/ 	.word	0x000003f0


	//   ....[1]....
        /*004c*/ 	.word	0x00000e40


	//   ....[2]....
        /*0050*/ 	.word	0x00000e90


	//----- nvinfo : EIATTR_MAX_THREADS
	.align		4
.L_789:
        /*0054*/ 	.byte	0x04, 0x05
        /*0056*/ 	.short	(.L_791 - .L_790)
.L_790:
        /*0058*/ 	.word	0x00000080
        /*005c*/ 	.word	0x00000001
        /*0060*/ 	.word	0x00000001


	//----- nvinfo : EIATTR_CRS_STACK_SIZE
	.align		4
.L_791:
        /*0064*/ 	.byte	0x04, 0x1e
        /*0066*/ 	.short	(.L_793 - .L_792)
.L_792:
        /*0068*/ 	.word	0x00000000


	//----- nvinfo : EIATTR_CBANK_PARAM_SIZE
	.align		4
.L_793:
        /*006c*/ 	.byte	0x03, 0x19
        /*006e*/ 	.short	0x0018


	//----- nvinfo : EIATTR_PARAM_CBANK
	.align		4
        /*0070*/ 	.byte	0x04, 0x0a
        /*0072*/ 	.short	(.L_795 - .L_794)
	.align		4
.L_794:
        /*0074*/ 	.word	index@(.nv.constant0._ZN2at6native29vectorized_elementwise_kernelILi2EZZZNS0_15tan_kernel_cudaERNS_18TensorIteratorBaseEENKUlvE0_clEvENKUlvE0_clEvEUlfE_St5arrayIPcLm2EEEEviT0_T1_)
        /*0078*/ 	.short	0x0210
        /*007a*/ 	.short	0x0018


	//----- nvinfo : EIATTR_SW_WAR
	.align		4
.L_795:
        /*007c*/ 	.byte	0x04, 0x36
        /*007e*/ 	.short	(.L_797 - .L_796)
.L_796:
        /*0080*/ 	.word	0x00000008
.L_797:


//--------------------- .nv.info._ZN2at6native29vectorized_elementwise_kernelILi4EZZZNS0_15tan_kernel_cudaERNS_18TensorIteratorBaseEENKUlvE0_clEvENKUlvE0_clEvEUlfE_St5arrayIPcLm2EEEEviT0_T1_ --------------------------
	.section	.nv.info._ZN2at6native29vectorized_elementwise_kernelILi4EZZZNS0_15tan_kernel_cudaERNS_18TensorIteratorBaseEENKUlvE0_clEvENKUlvE0_clEvEUlfE_St5arrayIPcLm2EEEEviT0_T1_,"",@"SHT_CUDA_INFO"
	.sectionflags	@""
	.align	4


	//----- nvinfo : EIATTR_CUDA_API_VERSION
	.align		4
        /*0000*/ 	.byte	0x04, 0x37
        /*0002*/ 	.short	(.L_799 - .L_798)
.L_798:
        /*0004*/ 	.word	0x00000082


	//----- nvinfo : EIATTR_KPARAM_INFO
	.align		4
.L_799:
        /*0008*/ 	.byte	0x04, 0x17
        /*000a*/ 	.short	(.L_801 - .L_800)
.L_800:
        /*000c*/ 	.word	0x00000000
        /*0010*/ 	.short	0x0002
        /*0012*/ 	.short	0x0008
        /*0014*/ 	.byte	0x00, 0xf0, 0x41, 0x00


	//----- nvinfo : EIATTR_KPARAM_INFO
	.align		4
.L_801:
        /*0018*/ 	.byte	0x04, 0x17
        /*001a*/ 	.short	(.L_803 - .L_802)
.L_802:
        /*001c*/ 	.word	0x00000000
        /*0020*/ 	.short	0x0001
        /*0022*/ 	.short	0x0004
        /*0024*/ 	.byte	0x00, 0xf0, 0x05, 0x00


	//----- nvinfo : EIATTR_KPARAM_INFO
	.align		4
.L_803:
        /*0028*/ 	.byte	0x04, 0x17
        /*002a*/ 	.short	(.L_805 - .L_804)
.L_804:
        /*002c*/ 	.word	0x00000000
        /*0030*/ 	.short	0x0000
        /*0032*/ 	.short	0x0000
        /*0034*/ 	.byte	0x00, 0xf0, 0x11, 0x00


	//----- nvinfo : EIATTR_SPARSE_MMA_MASK
	.align		4
.L_805:
        /*0038*/ 	.byte	0x03, 0x50
        /*003a*/ 	.short	0x0000


	//----- nvinfo : EIATTR_MAXREG_COUNT
	.align		4
        /*003c*/ 	.byte	0x03, 0x1b
        /*003e*/ 	.short	0x00ff


	//----- nvinfo : EIATTR_MERCURY_ISA_VERSION
	.align		4
        /*0040*/ 	.byte	0x03, 0x5f
        /*0042*/ 	.short	0x0101


	//----- nvinfo : EIATTR_EXIT_INSTR_OFFSETS
	.align		4
        /*0044*/ 	.byte	0x04, 0x1c
        /*0046*/ 	.short	(.L_807 - .L_806)


	//   ....[0]....
.L_806:
        /*0048*/ 	.word	0x000003b0


	//   ....[1]....
        /*004c*/ 	.word	0x00000e00


	//   ....[2]....
        /*0050*/ 	.word	0x00000e50


	//----- nvinfo : EIATTR_MAX_THREADS
	.align		4
.L_807:
        /*0054*/ 	.byte	0x04, 0x05
        /*0056*/ 	.short	(.L_809 - .L_808)
.L_808:
        /*0058*/ 	.word	0x00000080
        /*005c*/ 	.word	0x00000001
        /*0060*/ 	.word	0x00000001


	//----- nvinfo : EIATTR_CRS_STACK_SIZE
	.align		4
.L_809:
        /*0064*/ 	.byte	0x04, 0x1e
        /*0066*/ 	.short	(.L_811 - .L_810)
.L_810:
        /*0068*/ 	.word	0x00000000


	//----- nvinfo : EIATTR_CBANK_PARAM_SIZE
	.align		4
.L_811:
        /*006c*/ 	.byte	0x03, 0x19
        /*006e*/ 	.short	0x0018


	//----- nvinfo : EIATTR_PARAM_CBANK
	.align		4
        /*0070*/ 	.byte	0x04, 0x0a
        /*0072*/ 	.short	(.L_813 - .L_812)
	.align		4
.L_812:
        /*0074*/ 	.word	index@(.nv.constant0._ZN2at6native29vectorized_elementwise_kernelILi4EZZZNS0_15tan_kernel_cudaERNS_18TensorIteratorBaseEENKUlvE0_clEvENKUlvE0_clEvEUlfE_St5arrayIPcLm2EEEEviT0_T1_)
        /*0078*/ 	.short	0x0210
        /*007a*/ 	.short	0x0018


	//----- nvinfo : EIATTR_SW_WAR
	.align		4
.L_813:
        /*007c*/ 	.byte	0x04, 0x36
        /*007e*/ 	.short	(.L_815 - .L_814)
.L_814:
        /*0080*/ 	.word	0x00000008
.L_815:


//--------------------- .nv.info._ZN2at6native29vectorized_elementwise_kernelILi8EZZZNS0_15tan_kernel_cudaERNS_18TensorIteratorBaseEENKUlvE0_clEvENKUlvE0_clEvEUlfE_St5arrayIPcLm2EEEEviT0_T1_ --------------------------
	.section	.nv.info._ZN2at6native29vectorized_elementwise_kernelILi8EZZZNS0_15tan_kernel_cudaERNS_18TensorIteratorBaseEENKUlvE0_clEvENKUlvE0_clEvEUlfE_St5arrayIPcLm2EEEEviT0_T1_,"",@"SHT_CUDA_INFO"
	.sectionflags	@""
	.align	4


	//----- nvinfo : EIATTR_CUDA_API_VERSION
	.align		4
        /*0000*/ 	.byte	0x04, 0x37
        /*0002*/ 	.short	(.L_817 - .L_816)
.L_816:
        /*0004*/ 	.word	0x00000082


	//----- nvinfo : EIATTR_KPARAM_INFO
	.align		4
.L_817:
        /*0008*/ 	.byte	0x04, 0x17
        /*000a*/ 	.short	(.L_819 - .L_818)
.L_818:
        /*000c*/ 	.word	0x00000000
        /*0010*/ 	.short	0x0002
        /*0012*/ 	.short	0x0008
        /*0014*/ 	.byte	0x00, 0xf0, 0x41, 0x00


	//----- nvinfo : EIATTR_KPARAM_INFO
	.align		4
.L_819:
        /*0018*/ 	.byte	0x04, 0x17
        /*001a*/ 	.short	(.L_821 - .L_820)
.L_820:
        /*001c*/ 	.word	0x00000000
        /*0020*/ 	.short	0x0001
        /*0022*/ 	.short	0x0004
        /*0024*/ 	.byte	0x00, 0xf0, 0x05, 0x00


	//----- nvinfo : EIATTR_KPARAM_INFO
	.align		4
.L_821:
        /*0028*/ 	.byte	0x04, 0x17
        /*002a*/ 	.short	(.L_823 - .L_822)
.L_822:
        /*002c*/ 	.word	0x00000000
        /*0030*/ 	.short	0x0000
        /*0032*/ 	.short	0x0000
        /*0034*/ 	.byte	0x00, 0xf0, 0x11, 0x00


	//----- nvinfo : EIATTR_SPARSE_MMA_MASK
	.align		4
.L_823:
        /*0038*/ 	.byte	0x03, 0x50
        /*003a*/ 	.short	0x0000


	//----- nvinfo : EIATTR_MAXREG_COUNT
	.align		4
        /*003c*/ 	.byte	0x03, 0x1b
        /*003e*/ 	.short	0x00ff


	//----- nvinfo : EIATTR_MERCURY_ISA_VERSION
	.align		4
        /*0040*/ 	.byte	0x03, 0x5f
        /*0042*/ 	.short	0x0101


	//----- nvinfo : EIATTR_EXIT_INSTR_OFFSETS
	.align		4
        /*0044*/ 	.byte	0x04, 0x1c
        /*0046*/ 	.short	(.L_825 - .L_824)


	//   ....[0]....
.L_824:
        /*0048*/ 	.word	0x000003b0


	//   ....[1]....
        /*004c*/ 	.word	0x00000e00


	//   ....[2]....
        /*0050*/ 	.word	0x00000e50


	//----- nvinfo : EIATTR_MAX_THREADS
	.align		4
.L_825:
        /*0054*/ 	.byte	0x04, 0x05
        /*0056*/ 	.short	(.L_827 - .L_826)
.L_826:
        /*0058*/ 	.word	0x00000080
        /*005c*/ 	.word	0x00000001
        /*0060*/ 	.word	0x00000001


	//----- nvinfo : EIATTR_CRS_STACK_SIZE
	.align		4
.L_827:
        /*0064*/ 	.byte	0x04, 0x1e
        /*0066*/ 	.short	(.L_829 - .L_828)
.L_828:
        /*0068*/ 	.word	0x00000000


	//----- nvinfo : EIATTR_CBANK_PARAM_SIZE
	.align		4
.L_829:
        /*006c*/ 	.byte	0x03, 0x19
        /*006e*/ 	.short	0x0018


	//----- nvinfo : EIATTR_PARAM_CBANK
	.align		4
        /*0070*/ 	.byte	0x04, 0x0a
        /*0072*/ 	.short	(.L_831 - .L_830)
	.align		4
.L_830:
        /*0074*/ 	.word	index@(.nv.constant0._ZN2at6native29vectorized_elementwise_kernelILi8EZZZNS0_15tan_kernel_cudaERNS_18TensorIteratorBaseEENKUlvE0_clEvENKUlvE0_clEvEUlfE_St5arrayIPcLm2EEEEviT0_T1_)
        /*0078*/ 	.short	0x0210
        /*007a*/ 	.short	0x0018


	//----- nvinfo : EIATTR_SW_WAR
	.align		4
.L_831:
        /*007c*/ 	.byte	0x04, 0x36
        /*007e*/ 	.short	(.L_833 - .L_832)
.L_832:
        /*0080*/ 	.word	0x00000008
.L_833:


//--------------------- .nv.info._ZN2at6native18elementwise_kernelILi128ELi4EZNS0_15gpu_kernel_implIZZZNS0_15tan_kernel_cudaERNS_18TensorIteratorBaseEENKUlvE0_clEvENKUlvE_clEvEUldE_EEvS4_RKT_EUliE_EEviT1_ --------------------------
	.section	.nv.info._ZN2at6native18elementwise_kernelILi128ELi4EZNS0_15gpu_kernel_implIZZZNS0_15tan_kernel_cudaERNS_18TensorIteratorBaseEENKUlvE0_clEvENKUlvE_clEvEUldE_EEvS4_RKT_EUliE_EEviT1_,"",@"SHT_CUDA_INFO"
	.sectionflags	@""
	.align	4


	//----- nvinfo : EIATTR_CUDA_API_VERSION
	.align		4
        /*0000*/ 	.byte	0x04, 0x37
        /*0002*/ 	.short	(.L_835 - .L_834)
.L_834:
        /*0004*/ 	.word	0x00000082


	//----- nvinfo : EIATTR_KPARAM_INFO
	.align		4
.L_835:
        /*0008*/ 	.byte	0x04, 0x17
        /*000a*/ 	.short	(.L_837 - .L_836)
.L_836:
        /*000c*/ 	.word	0x00000000
        /*0010*/ 	.short	0x0001
        /*0012*/ 	.short	0x0008
        /*0014*/ 	.byte	0x00, 0xf0, 0x61, 0x08


	//----- nvinfo : EIATTR_KPARAM_INFO
	.align		4
.L_837:
        /*0018*/ 	.byte	0x04, 0x17
        /*001a*/ 	.short	(.L_839 - .L_838)
.L_838:
        /*001c*/ 	.word	0x00000000
        /*0020*/ 	.short	0x0000
        /*0022*/ 	.short	0x0000
        /*0024*/ 	.byte	0x00, 0xf0, 0x11, 0x00


	//----- nvinfo : EIATTR_SPARSE_MMA_MASK
	.align		4
.L_839:
        /*0028*/ 	.byte	0x03, 0x50
        /*002a*/ 	.short	0x0000


	//----- nvinfo : EIATTR_MAXREG_COUNT
	.align		4
        /*002c*/ 	.byte	0x03, 0x1b
        /*002e*/ 	.short	0x0080


	//----- nvinfo : EIATTR_EXTERNS
	.align		4
        /*0030*/ 	.byte	0x04, 0x0f
        /*0032*/ 	.short	(.L_841 - .L_840)


	//   ....[0]....
	.align		4
.L_840:
        /*0034*/ 	.word	index@(__assertfail)


	//----- nvinfo : EIATTR_MERCURY_ISA_VERSION
	.align		4
.L_841:
        /*0038*/ 	.byte	0x03, 0x5f
        /*003a*/ 	.short	0x0101


	//----- nvinfo : EIATTR_SYSCALL_OFFSETS
	.align		4
        /*003c*/ 	.byte	0x04, 0x46
        /*003e*/ 	.short	(.L_843 - .L_842)


	//   ....[0]....
.L_842:
        /*0040*/ 	.word	0x00002270


	//   ....[1]....
        /*0044*/ 	.word	0x00003940


	//   ....[2]....
        /*0048*/ 	.word	0x00005bd0


	//   ....[3]....
        /*004c*/ 	.word	0x000072c0


	//   ....[4]....
        /*0050*/ 	.word	0x00009540


	//   ....[5]....
        /*0054*/ 	.word	0x0000ac30


	//   ....[6]....
        /*0058*/ 	.word	0x0000cea0


	//   ....[7]....
        /*005c*/ 	.word	0x0000e590


	//----- nvinfo : EIATTR_EXIT_INSTR_OFFSETS
	.align		4
.L_843:
        /*0060*/ 	.byte	0x04, 0x1c
        /*0062*/ 	.short	(.L_845 - .L_844)


	//   ....[0]....
.L_844:
        /*0064*/ 	.word	0x0000ace0


	//   ....[1]....
        /*0068*/ 	.word	0x0000d5d0


	//   ....[2]....
        /*006c*/ 	.word	0x0000d610


	//   ....[3]....
        /*0070*/ 	.word	0x0000d6a0


	//   ....[4]....
        /*0074*/ 	.word	0x0000d6d0


	//   ....[5]....
        /*0078*/ 	.word	0x0000d700


	//   ....[6]....
        /*007c*/ 	.word	0x0000d7d0


	//   ....[7]....
        /*0080*/ 	.word	0x0000d850


	//   ....[8]....
        /*0084*/ 	.word	0x0000d930


	//   ....[9]....
        /*0088*/ 	.word	0x0000d9c0


	//   ....[10]....
        /*008c*/ 	.word	0x0000d9e0


	//   ....[11]....
        /*0090*/ 	.word	0x0000daa0


	//   ....[12]....
        /*0094*/ 	.word	0x0000dad0


	//   ....[13]....
        /*0098*/ 	.word	0x0000dca0


	//   ....[14]....
        /*009c*/ 	.word	0x0000de40


	//   ....[15]....
        /*00a0*/ 	.word	0x0000dec0


	//   ....[16]....
        /*00a4*/ 	.word	0x0000df70


	//   ....[17]....
        /*00a8*/ 	.word	0x0000e130


	//   ....[18]....
        /*00ac*/ 	.word	0x0000e2f0


	//   ....[19]....
        /*00b0*/ 	.word	0x0000e490


	//   ....[20]....
        /*00b4*/ 	.word	0x0000e5a0


	//   ....[21]....
        /*00b8*/ 	.word	0x0000e5d0


	//   ....[22]....
        /*00bc*/ 	.word	0x0000e600


	//----- nvinfo : EIATTR_MAX_THREADS
	.align		4
.L_845:
        /*00c0*/ 	.byte	0x04, 0x05
        /*00c2*/ 	.short	(.L_847 - .L_846)
.L_846:
        /*00c4*/ 	.word	0x00000080
        /*00c8*/ 	.word	0x00000001
        /*00cc*/ 	.word	0x00000001


	//----- nvinfo : EIATTR_CRS_STACK_SIZE
	.align		4
.L_847:
        /*00d0*/ 	.byte	0x04, 0x1e
        /*00d2*/ 	.short	(.L_849 - .L_848)
.L_848:
        /*00d4*/ 	.word	0x00000000


	//----- nvinfo : EIATTR_CBANK_PARAM_SIZE
	.align		4
.L_849:
        /*00d8*/ 	.byte	0x03, 0x19
        /*00da*/ 	.short	0x0220


	//----- nvinfo : EIATTR_PARAM_CBANK
	.align		4
        /*00dc*/ 	.byte	0x04, 0x0a
        /*00de*/ 	.short	(.L_851 - .L_850)
	.align		4
.L_850:
        /*00e0*/ 	.word	index@(.nv.constant0._ZN2at6native18elementwise_kernelILi128ELi4EZNS0_15gpu_kernel_implIZZZNS0_15tan_kernel_cudaERNS_18TensorIteratorBaseEENKUlvE0_clEvENKUlvE_clEvEUldE_EEvS4_RKT_EUliE_EEviT1_)
        /*00e4*/ 	.short	0x0210
        /*00e6*/ 	.short	0x0220


	//----- nvinfo : EIATTR_SW_WAR
	.align		4
.L_851:
        /*00e8*/ 	.byte	0x04, 0x36
        /*00ea*/ 	.short	(.L_853 - .L_852)
.L_852:
        /*00ec*/ 	.word	0x00000008
.L_853:


//--------------------- .nv.info._ZN2at6native27unrolled_elementwise_kernelIZZZNS0_15tan_kernel_cudaERNS_18TensorIteratorBaseEENKUlvE0_clEvENKUlvE_clEvEUldE_St5arrayIPcLm2EELi4E23TrivialOffsetCalculatorILi1EjESB_NS0_6memory12LoadWithCastILi1EEENSC_13StoreWithCastILi1EEEEEviT_T0_T2_T3_T4_T5_ --------------------------
	.section	.nv.info._ZN2at6native27unrolled_elementwise_kernelIZZZNS0_15tan_kernel_cudaERNS_18TensorIteratorBaseEENKUlvE0_clEvENKUlvE_clEvEUldE_St5arrayIPcLm2EELi4E23TrivialOffsetCalculatorILi1EjESB_NS0_6memory12LoadWithCastILi1EEENSC_13StoreWithCastILi1EEEEEviT_T0_T2_T3_T4_T5_,"",@"SHT_CUDA_INFO"
	.sectionflags	@""
	.align	4


	//----- nvinfo : EIATTR_CUDA_API_VERSION
	.align		4
        /*0000*/ 	.byte	0x04, 0x37
        /*0002*/ 	.short	(.L_855 - .L_854)
.L_854:
        /*0004*/ 	.word	0x00000082


	//----- nvinfo : EIATTR_KPARAM_INFO
	.align		4
.L_855:
        /*0008*/ 	.byte	0x04, 0x17
        /*000a*/ 	.short	(.L_857 - .L_856)
.L_856:
        /*000c*/ 	.word	0x00000000
        /*0010*/ 	.short	0x0006
        /*0012*/ 	.short	0x0024
        /*0014*/ 	.byte	0x00, 0xf0, 0x21, 0x00


	//----- nvinfo : EIATTR_KPARAM_INFO
	.align		4
.L_857:
        /*0018*/ 	.byte	0x04, 0x17
        /*001a*/ 	.short	(.L_859 - .L_858)
.L_858:
        /*001c*/ 	.word	0x00000000
        /*0020*/ 	.short	0x0005
        /*0022*/ 	.short	0x001c
        /*0024*/ 	.byte	0x00, 0xf0, 0x21, 0x00


	//----- nvinfo : EIATTR_KPARAM_INFO
	.align		4
.L_859:
        /*0028*/ 	.byte	0x04, 0x17
        /*002a*/ 	.short	(.L_861 - .L_860)
.L_860:
        /*002c*/ 	.word	0x00000000
        /*0030*/ 	.short	0x0004
        /*0032*/ 	.short	0x0019
        /*0034*/ 	.byte	0x00, 0xf0, 0x05, 0x00


	//----- nvinfo : EIATTR_KPARAM_INFO
	.align		4
.L_861:
        /*0038*/ 	.byte	0x04, 0x17
        /*003a*/ 	.short	(.L_863 - .L_862)
.L_862:
        /*003c*/ 	.word	0x00000000
        /*0040*/ 	.short	0x0003
        /*0042*/ 	.short	0x0018
        /*0044*/ 	.byte	0x00, 0xf0, 0x05, 0x00


	//----- nvinfo : EIATTR_KPARAM_INFO
	.align		4
.L_863:
        /*0048*/ 	.byte	0x04, 0x17
        /*004a*/ 	.short	(.L_865 - .L_864)
.L_864:
        /*004c*/ 	.word	0x00000000
        /*0050*/ 	.short	0x0002
        /*0052*/ 	.short	0x0008
        /*0054*/ 	.byte	0x00, 0xf0, 0x41, 0x00


	//----- nvinfo : EIATTR_KPARAM_INFO
	.align		4
.L_865:
        /*0058*/ 	.byte	0x04, 0x17
        /*005a*/ 	.short	(.L_867 - .L_866)
.L_866:
        /*005c*/ 	.word	0x00000000
        /*0060*/ 	.short	0x0001
        /*0062*/ 	.short	0x0004
        /*0064*/ 	.byte	0x00, 0xf0, 0x05, 0x00


	//----- nvinfo : EIATTR_KPARAM_INFO
	.align		4
.L_867:
        /*0068*/ 	.byte	0x04, 0x17
        /*006a*/ 	.short	(.L_869 - .L_868)
.L_868:
        /*006c*/ 	.word	0x00000000
        /*0070*/ 	.short	0x0000
        /*0072*/ 	.short	0x0000
        /*0074*/ 	.byte	0x00, 0xf0, 0x11, 0x00


	//----- nvinfo : EIATTR_SPARSE_MMA_MASK
	.align		4
.L_869:
        /*0078*/ 	.byte	0x03, 0x50
        /*007a*/ 	.short	0x0000


	//----- nvinfo : EIATTR_MAXREG_COUNT
	.align		4
        /*007c*/ 	.byte	0x03, 0x1b
        /*007e*/ 	.short	0x00ff


	//----- nvinfo : EIATTR_EXTERNS
	.align		4
        /*0080*/ 	.byte	0x04, 0x0f
        /*0082*/ 	.short	(.L_871 - .L_870)


	//   ....[0]....
	.align		4
.L_870:
        /*0084*/ 	.word	index@(__assertfail)


	//----- nvinfo : EIATTR_MERCURY_ISA_VERSION
	.align		4
.L_871:
        /*0088*/ 	.byte	0x03, 0x5f
        /*008a*/ 	.short	0x0101


	//----- nvinfo : EIATTR_SYSCALL_OFFSETS
	.align		4
        /*008c*/ 	.byte	0x04, 0x46
        /*008e*/ 	.short	(.L_873 - .L_872)


	//   ....[0]....
.L_872:
        /*0090*/ 	.word	0x00000f90


	//   ....[1]....
        /*0094*/ 	.word	0x00001f30


	//   ....[2]....
        /*0098*/ 	.word	0x00002ee0


	//   ....[3]....
        /*009c*/ 	.word	0x00003e60


	//   ....[4]....
        /*00a0*/ 	.word	0x000068f0


	//   ....[5]....
        /*00a4*/ 	.word	0x00007ab0


	//   ....[6]....
        /*00a8*/ 	.word	0x00008c30


	//   ....[7]....
        /*00ac*/ 	.word	0x00009dd0


	//----- nvinfo : EIATTR_EXIT_INSTR_OFFSETS
	.align		4
.L_873:
        /*00b0*/ 	.byte	0x04, 0x1c
        /*00b2*/ 	.short	(.L_875 - .L_874)


	//   ....[0]....
.L_874:
        /*00b4*/ 	.word	0x00008cd0


	//   ....[1]....
        /*00b8*/ 	.word	0x00008e10


	//   ....[2]....
        /*00bc*/ 	.word	0x00008e50


	//   ....[3]....
        /*00c0*/ 	.word	0x00008ee0


	//   ....[4]....
        /*00c4*/ 	.word	0x00008f10


	//   ....[5]....
        /*00c8*/ 	.word	0x00008f40


	//   ....[6]....
        /*00cc*/ 	.word	0x00009010


	//   ....[7]....
        /*00d0*/ 	.word	0x00009090


	//   ....[8]....
        /*00d4*/ 	.word	0x00009170


	//   ....[9]....
        /*00d8*/ 	.word	0x00009200


	//   ....[10]....
        /*00dc*/ 	.word	0x00009220


	//   ....[11]....
        /*00e0*/ 	.word	0x000092e0


	//   ....[12]....
        /*00e4*/ 	.word	0x00009310


	//   ....[13]....
        /*00e8*/ 	.word	0x000094e0


	//   ....[14]....
        /*00ec*/ 	.word	0x00009680


	//   ....[15]....
        /*00f0*/ 	.word	0x00009700


	//   ....[16]....
        /*00f4*/ 	.word	0x000097b0


	//   ....[17]....
        /*00f8*/ 	.word	0x00009970


	//   ....[18]....
        /*00fc*/ 	.word	0x00009b30


	//   ....[19]....
        /*0100*/ 	.word	0x00009cd0


	//   ....[20]....
        /*0104*/ 	.word	0x00009de0


	//   ....[21]....
        /*0108*/ 	.word	0x00009e10


	//   ....[22]....
        /*010c*/ 	.word	0x00009e40


	//----- nvinfo : EIATTR_MAX_THREADS
	.align		4
.L_875:
        /*0110*/ 	.byte	0x04, 0x05
        /*0112*/ 	.short	(.L_877 - .L_876)
.L_876:
        /*0114*/ 	.word	0x00000080
        /*0118*/ 	.word	0x00000001
        /*011c*/ 	.word	0x00000001


	//----- nvinfo : EIATTR_CRS_STACK_SIZE
	.align		4
.L_877:
        /*0120*/ 	.byte	0x04, 0x1e
        /*0122*/ 	.short	(.L_879 - .L_878)
.L_878:
        /*0124*/ 	.word	0x00000000


	//----- nvinfo : EIATTR_CBANK_PARAM_SIZE
	.align		4
.L_879:
        /*0128*/ 	.byte	0x03, 0x19
        /*012a*/ 	.short	0x002c


	//----- nvinfo : EIATTR_PARAM_CBANK
	.align		4
        /*012c*/ 	.byte	0x04, 0x0a
        /*012e*/ 	.short	(.L_881 - .L_880)
	.align		4
.L_880:
        /*0130*/ 	.word	index@(.nv.constant0._ZN2at6native27unrolled_elementwise_kernelIZZZNS0_15tan_kernel_cudaERNS_18TensorIteratorBaseEENKUlvE0_clEvENKUlvE_clEvEUldE_St5arrayIPcLm2EELi4E23TrivialOffsetCalculatorILi1EjESB_NS0_6memory12LoadWithCastILi1EEENSC_13StoreWithCastILi1EEEEEviT_T0_T2_T3_T4_T5_)
        /*0134*/ 	.short	0x0210
        /*0136*/ 	.short	0x002c


	//----- nvinfo : EIATTR_SW_WAR
	.align		4
.L_881:
        /*0138*/ 	.byte	0x04, 0x36
        /*013a*/ 	.short	(.L_883 - .L_882)
.L_882:
        /*013c*/ 	.word	0x00000008
.L_883:


//--------------------- .nv.info._ZN2at6native18elementwise_kernelILi128ELi2EZNS0_22gpu_kernel_impl_nocastIZZZNS0_15tan_kernel_cudaERNS_18TensorIteratorBaseEENKUlvE0_clEvENKUlvE_clEvEUldE_EEvS4_RKT_EUliE_EEviT1_ --------------------------
	.section	.nv.info._ZN2at6native18elementwise_kernelILi128ELi2EZNS0_22gpu_kernel_impl_nocastIZZZNS0_15tan_kernel_cudaERNS_18TensorIteratorBaseEENKUlvE0_clEvENKUlvE_clEvEUldE_EEvS4_RKT_EUliE_EEviT1_,"",@"SHT_CUDA_INFO"
	.sectionflags	@""
	.align	4


	//----- nvinfo : EIATTR_CUDA_API_VERSION
	.align		4
        /*0000*/ 	.byte	0x04, 0x37
        /*0002*/ 	.short	(.L_885 - .L_884)
.L_884:
        /*0004*/ 	.word	0x00000082


	//----- nvinfo : EIATTR_KPARAM_INFO
	.align		4
.L_885:
        /*0008*/ 	.byte	0x04, 0x17
        /*000a*/ 	.short	(.L_887 - .L_886)
.L_886:
        /*000c*/ 	.word	0x00000000
        /*0010*/ 	.short	0x0001
        /*0012*/ 	.short	0x0008
        /*0014*/ 	.byte	0x00, 0xf0, 0x61, 0x08


	//----- nvinfo : EIATTR_KPARAM_INFO
	.align		4
.L_887:
        /*0018*/ 	.byte	0x04, 0x17
        /*001a*/ 	.short	(.L_889 - .L_888)
.L_888:
        /*001c*/ 	.word	0x00000000
        /*0020*/ 	.short	0x0000
        /*0022*/ 	.short	0x0000
        /*0024*/ 	.byte	0x00, 0xf0, 0x11, 0x00


	//----- nvinfo : EIATTR_SPARSE_MMA_MASK
	.align		4
.L_889:
        /*0028*/ 	.byte	0x03, 0x50
        /*002a*/ 	.short	0x0000


	//----- nvinfo : EIATTR_MAXREG_COUNT
	.align		4
        /*002c*/ 	.byte	0x03, 0x1b
        /*002e*/ 	.short	0x0080


	//----- nvinfo : EIATTR_MERCURY_ISA_VERSION
	.align		4
        /*0030*/ 	.byte	0x03, 0x5f
        /*0032*/ 	.short	0x0101


	//----- nvinfo : EIATTR_EXIT_INSTR_OFFSETS
	.align		4
        /*0034*/ 	.byte	0x04, 0x1c
        /*0036*/ 	.short	(.L_891 - .L_890)


	//   ....[0]....
.L_890:
        /*0038*/ 	.word	0x00001a10


	//   ....[1]....
        /*003c*/ 	.word	0x00003320


	//----- nvinfo : EIATTR_MAX_THREADS
	.align		4
.L_891:
        /*0040*/ 	.byte	0x04, 0x05
        /*0042*/ 	.short	(.L_893 - .L_892)
.L_892:
        /*0044*/ 	.word	0x00000080
        /*0048*/ 	.word	0x00000001
        /*004c*/ 	.word	0x00000001


	//----- nvinfo : EIATTR_CRS_STACK_SIZE
	.align		4
.L_893:
        /*0050*/ 	.byte	0x04, 0x1e
        /*0052*/ 	.short	(.L_895 - .L_894)
.L_894:
        /*0054*/ 	.word	0x00000000


	//----- nvinfo : EIATTR_CBANK_PARAM_SIZE
	.align		4
.L_895:
        /*0058*/ 	.byte	0x03, 0x19
        /*005a*/ 	.short	0x0220


	//----- nvinfo : EIATTR_PARAM_CBANK
	.align		4
        /*005c*/ 	.byte	0x04, 0x0a
        /*005e*/ 	.short	(.L_897 - .L_896)
	.align		4
.L_896:
        /*0060*/ 	.word	index@(.nv.constant0._ZN2at6native18elementwise_kernelILi128ELi2EZNS0_22gpu_kernel_impl_nocastIZZZNS0_15tan_kernel_cudaERNS_18TensorIteratorBaseEENKUlvE0_clEvENKUlvE_clEvEUldE_EEvS4_RKT_EUliE_EEviT1_)
        /*0064*/ 	.short	0x0210
        /*0066*/ 	.short	0x0220


	//----- nvinfo : EIATTR_SW_WAR
	.align		4
.L_897:
        /*0068*/ 	.byte	0x04, 0x36
        /*006a*/ 	.short	(.L_899 - .L_898)
.L_898:
        /*006c*/ 	.word	0x00000008
.L_899:


//--------------------- .nv.info._ZN2at6native27unrolled_elementwise_kernelIZZZNS0_15tan_kernel_cudaERNS_18TensorIteratorBaseEENKUlvE0_clEvENKUlvE_clEvEUldE_St5arrayIPcLm2EELi4E23TrivialOffsetCalculatorILi1EjESB_NS0_6memory15LoadWithoutCastENSC_16StoreWithoutCastEEEviT_T0_T2_T3_T4_T5_ --------------------------
	.section	.nv.info._ZN2at6native27unrolled_elementwise_kernelIZZZNS0_15tan_kernel_cudaERNS_18TensorIteratorBaseEENKUlvE0_clEvENKUlvE_clEvEUldE_St5arrayIPcLm2EELi4E23TrivialOffsetCalculatorILi1EjESB_NS0_6memory15LoadWithoutCastENSC_16StoreWithoutCastEEEviT_T0_T2_T3_T4_T5_,"",@"SHT_CUDA_INFO"
	.sectionflags	@""
	.align	4


	//----- nvinfo : EIATTR_CUDA_API_VERSION
	.align		4
        /*0000*/ 	.byte	0x04, 0x37
        /*0002*/ 	.short	(.L_901 - .L_900)
.L_900:
        /*0004*/ 	.word	0x00000082


	//----- nvinfo : EIATTR_KPARAM_INFO
	.align		4
.L_901:
        /*0008*/ 	.byte	0x04, 0x17
        /*000a*/ 	.short	(.L_903 - .L_902)
.L_902:
        /*000c*/ 	.word	0x00000000
        /*0010*/ 	.short	0x0006
        /*0012*/ 	.short	0x001b
        /*0014*/ 	.byte	0x00, 0xf0, 0x05, 0x00


	//----- nvinfo : EIATTR_KPARAM_INFO
	.align		4
.L_903:
        /*0018*/ 	.byte	0x04, 0x17
        /*001a*/ 	.short	(.L_905 - .L_904)
.L_904:
        /*001c*/ 	.word	0x00000000
        /*0020*/ 	.short	0x0005
        /*0022*/ 	.short	0x001a
        /*0024*/ 	.byte	0x00, 0xf0, 0x05, 0x00


	//----- nvinfo : EIATTR_KPARAM_INFO
	.align		4
.L_905:
        /*0028*/ 	.byte	0x04, 0x17
        /*002a*/ 	.short	(.L_907 - .L_906)
.L_906:
        /*002c*/ 	.word	0x00000000
        /*0030*/ 	.short	0x0004
        /*0032*/ 	.short	0x0019
        /*0034*/ 	.byte	0x00, 0xf0, 0x05, 0x00


	//----- nvinfo : EIATTR_KPARAM_INFO
	.align		4
.L_907:
        /*0038*/ 	.byte	0x04, 0x17
        /*003a*/ 	.short	(.L_909 - .L_908)
.L_908:
        /*003c*/ 	.word	0x00000000
        /*0040*/ 	.short	0x0003
        /*0042*/ 	.short	0x0018
        /*0044*/ 	.byte	0x00, 0xf0, 0x05, 0x00


	//----- nvinfo : EIATTR_KPARAM_INFO
	.align		4
.L_909:
        /*0048*/ 	.byte	0x04, 0x17
        /*004a*/ 	.short	(.L_911 - .L_910)
.L_910:
        /*004c*/ 	.word	0x00000000
        /*0050*/ 	.short	0x0002
        /*0052*/ 	.short	0x0008
        /*0054*/ 	.byte	0x00, 0xf0, 0x41, 0x00


	//----- nvinfo : EIATTR_KPARAM_INFO
	.align		4
.L_911:
        /*0058*/ 	.byte	0x04, 0x17
        /*005a*/ 	.short	(.L_913 - .L_912)
.L_912:
        /*005c*/ 	.word	0x00000000
        /*0060*/ 	.short	0x0001
        /*0062*/ 	.short	0x0004
        /*0064*/ 	.byte	0x00, 0xf0, 0x05, 0x00


	//----- nvinfo : EIATTR_KPARAM_INFO
	.align		4
.L_913:
        /*0068*/ 	.byte	0x04, 0x17
        /*006a*/ 	.short	(.L_915 - .L_914)
.L_914:
        /*006c*/ 	.word	0x00000000
        /*0070*/ 	.short	0x0000
        /*0072*/ 	.short	0x0000
        /*0074*/ 	.byte	0x00, 0xf0, 0x11, 0x00


	//----- nvinfo : EIATTR_SPARSE_MMA_MASK
	.align		4
.L_915:
        /*0078*/ 	.byte	0x03, 0x50
        /*007a*/ 	.short	0x0000


	//----- nvinfo : EIATTR_MAXREG_COUNT
	.align		4
        /*007c*/ 	.byte	0x03, 0x1b
        /*007e*/ 	.short	0x00ff


	//----- nvinfo : EIATTR_MERCURY_ISA_VERSION
	.align		4
        /*0080*/ 	.byte	0x03, 0x5f
        /*0082*/ 	.short	0x0101


	//----- nvinfo : EIATTR_EXIT_INSTR_OFFSETS
	.align		4
        /*0084*/ 	.byte	0x04, 0x1c
        /*0086*/ 	.short	(.L_917 - .L_916)


	//   ....[0]....
.L_916:
        /*0088*/ 	.word	0x00001a90


	//   ....[1]....
        /*008c*/ 	.word	0x00001ae0


	//----- nvinfo : EIATTR_MAX_THREADS
	.align		4
.L_917:
        /*0090*/ 	.byte	0x04, 0x05
        /*0092*/ 	.short	(.L_919 - .L_918)
.L_918:
        /*0094*/ 	.word	0x00000080
        /*0098*/ 	.word	0x00000001
        /*009c*/ 	.word	0x00000001


	//----- nvinfo : EIATTR_CRS_STACK_SIZE
	.align		4
.L_919:
        /*00a0*/ 	.byte	0x04, 0x1e
        /*00a2*/ 	.short	(.L_921 - .L_920)
.L_920:
        /*00a4*/ 	.word	0x00000000


	//----- nvinfo : EIATTR_CBANK_PARAM_SIZE
	.align		4
.L_921:
        /*00a8*/ 	.byte	0x03, 0x19
        /*00aa*/ 	.short	0x001c


	//----- nvinfo : EIATTR_PARAM_CBANK
	.align		4
        /*00ac*/ 	.byte	0x04, 0x0a
        /*00ae*/ 	.short	(.L_923 - .L_922)
	.align		4
.L_922:
        /*00b0*/ 	.word	index@(.nv.constant0._ZN2at6native27unrolled_elementwise_kernelIZZZNS0_15tan_kernel_cudaERNS_18TensorIteratorBaseEENKUlvE0_clEvENKUlvE_clEvEUldE_St5arrayIPcLm2EELi4E23TrivialOffsetCalculatorILi1EjESB_NS0_6memory15LoadWithoutCastENSC_16StoreWithoutCastEEEviT_T0_T2_T3_T4_T5_)
        /*00b4*/ 	.short	0x0210
        /*00b6*/ 	.short	0x001c


	//----- nvinfo : EIATTR_SW_WAR
	.align		4
.L_923:
        /*00b8*/ 	.byte	0x04, 0x36
        /*00ba*/ 	.short	(.L_925 - .L_924)
.L_924:
        /*00bc*/ 	.word	0x00000008
.L_925:


//--------------------- .nv.info._ZN2at6native29vectorized_elementwise_kernelILi2EZZZNS0_15tan_kernel_cudaERNS_18TensorIteratorBaseEENKUlvE0_clEvENKUlvE_clEvEUldE_St5arrayIPcLm2EEEEviT0_T1_ --------------------------
	.section	.nv.info._ZN2at6native29vectorized_elementwise_kernelILi2EZZZNS0_15tan_kernel_cudaERNS_18TensorIteratorBaseEENKUlvE0_clEvENKUlvE_clEvEUldE_St5arrayIPcLm2EEEEviT0_T1_,"",@"SHT_CUDA_INFO"
	.sectionflags	@""
	.align	4


	//----- nvinfo : EIATTR_CUDA_API_VERSION
	.align		4
        /*0000*/ 	.byte	0x04, 0x37
        /*0002*/ 	.short	(.L_927 - .L_926)
.L_926:
        /*0004*/ 	.word	0x00000082


	//----- nvinfo : EIATTR_KPARAM_INFO
	.align		4
.L_927:
        /*0008*/ 	.byte	0x04, 0x17
        /*000a*/ 	.short	(.L_929 - .L_928)
.L_928:
        /*000c*/ 	.word	0x00000000
        /*0010*/ 	.short	0x0002
        /*0012*/ 	.short	0x0008
        /*0014*/ 	.byte	0x00, 0xf0, 0x41, 0x00


	//----- nvinfo : EIATTR_KPARAM_INFO
	.align		4
.L_929:
        /*0018*/ 	.byte	0x04, 0x17
        /*001a*/ 	.short	(.L_931 - .L_930)
.L_930:
        /*001c*/ 	.word	0x00000000
        /*0020*/ 	.short	0x0001
        /*0022*/ 	.short	0x0004
        /*0024*/ 	.byte	0x00, 0xf0, 0x05, 0x00


	//----- nvinfo : EIATTR_KPARAM_INFO
	.align		4
.L_931:
        /*0028*/ 	.byte	0x04, 0x17
        /*002a*/ 	.short	(.L_933 - .L_932)
.L_932:
        /*002c*/ 	.word	0x00000000
        /*0030*/ 	.short	0x0000
        /*0032*/ 	.short	0x0000
        /*0034*/ 	.byte	0x00, 0xf0, 0x11, 0x00


	//----- nvinfo : EIATTR_SPARSE_MMA_MASK
	.align		4
.L_933:
        /*0038*/ 	.byte	0x03, 0x50
        /*003a*/ 	.short	0x0000


	//----- nvinfo : EIATTR_MAXREG_COUNT
	.align		4
        /*003c*/ 	.byte	0x03, 0x1b
        /*003e*/ 	.short	0x00ff


	//----- nvinfo : EIATTR_MERCURY_ISA_VERSION
	.align		4
        /*0040*/ 	.byte	0x03, 0x5f
        /*0042*/ 	.short	0x0101


	//----- nvinfo : EIATTR_EXIT_INSTR_OFFSETS
	.align		4
        /*0044*/ 	.byte	0x04, 0x1c
        /*0046*/ 	.short	(.L_935 - .L_934)


	//   ....[0]....
.L_934:
        /*0048*/ 	.word	0x00002e00


	//   ....[1]....
        /*004c*/ 	.word	0x000062d0


	//   ....[2]....
        /*0050*/ 	.word	0x00006320


	//----- nvinfo : EIATTR_MAX_THREADS
	.align		4
.L_935:
        /*0054*/ 	.byte	0x04, 0x05
        /*0056*/ 	.short	(.L_937 - .L_936)
.L_936:
        /*0058*/ 	.word	0x00000080
        /*005c*/ 	.word	0x00000001
        /*0060*/ 	.word	0x00000001


	//----- nvinfo : EIATTR_CRS_STACK_SIZE
	.align		4
.L_937:
        /*0064*/ 	.byte	0x04, 0x1e
        /*0066*/ 	.short	(.L_939 - .L_938)
.L_938:
        /*0068*/ 	.word	0x00000000


	//----- nvinfo : EIATTR_CBANK_PARAM_SIZE
	.align		4
.L_939:
        /*006c*/ 	.byte	0x03, 0x19
        /*006e*/ 	.short	0x0018


	//----- nvinfo : EIATTR_PARAM_CBANK
	.align		4
        /*0070*/ 	.byte	0x04, 0x0a
        /*0072*/ 	.short	(.L_941 - .L_940)
	.align		4
.L_940:
        /*0074*/ 	.word	index@(.nv.constant0._ZN2at6native29vectorized_elementwise_kernelILi2EZZZNS0_15tan_kernel_cudaERNS_18TensorIteratorBaseEENKUlvE0_clEvENKUlvE_clEvEUldE_St5arrayIPcLm2EEEEviT0_T1_)
        /*0078*/ 	.short	0x0210
        /*007a*/ 	.short	0x0018


	//----- nvinfo : EIATTR_SW_WAR
	.align		4
.L_941:
        /*007c*/ 	.byte	0x04, 0x36
        /*007e*/ 	.short	(.L_943 - .L_942)
.L_942:
        /*0080*/ 	.word	0x00000008
.L_943:


//--------------------- .nv.info._ZN2at6native29vectorized_elementwise_kernelILi4EZZZNS0_15tan_kernel_cudaERNS_18TensorIteratorBaseEENKUlvE0_clEvENKUlvE_clEvEUldE_St5arrayIPcLm2EEEEviT0_T1_ --------------------------
	.section	.nv.info._ZN2at6native29vectorized_elementwise_kernelILi4EZZZNS0_15tan_kernel_cudaERNS_18TensorIteratorBaseEENKUlvE0_clEvENKUlvE_clEvEUldE_St5arrayIPcLm2EEEEviT0_T1_,"",@"SHT_CUDA_INFO"
	.sectionflags	@""
	.align	4


	//----- nvinfo : EIATTR_CUDA_API_VERSION
	.align		4
        /*0000*/ 	.byte	0x04, 0x37
        /*0002*/ 	.short	(.L_945 - .L_944)
.L_944:
        /*0004*/ 	.word	0x00000082


	//----- nvinfo : EIATTR_KPARAM_INFO
	.align		4
.L_945:
        /*0008*/ 	.byte	0x04, 0x17
        /*000a*/ 	.short	(.L_947 - .L_946)
.L_946:
        /*000c*/ 	.word	0x00000000
        /*0010*/ 	.short	0x0002
        /*0012*/ 	.short	0x0008
        /*0014*/ 	.byte	0x00, 0xf0, 0x41, 0x00


	//----- nvinfo : EIATTR_KPARAM_INFO
	.align		4
.L_947:
        /*0018*/ 	.byte	0x04, 0x17
        /*001a*/ 	.short	(.L_949 - .L_948)
.L_948:
        /*001c*/ 	.word	0x00000000
        /*0020*/ 	.short	0x0001
        /*0022*/ 	.short	0x0004
        /*0024*/ 	.byte	0x00, 0xf0, 0x05, 0x00


	//----- nvinfo : EIATTR_KPARAM_INFO
	.align		4
.L_949:
        /*0028*/ 	.byte	0x04, 0x17
        /*002a*/ 	.short	(.L_951 - .L_950)
.L_950:
        /*002c*/ 	.word	0x00000000
        /*0030*/ 	.short	0x0000
        /*0032*/ 	.short	0x0000
        /*0034*/ 	.byte	0x00, 0xf0, 0x11, 0x00


	//----- nvinfo : EIATTR_SPARSE_MMA_MASK
	.align		4
.L_951:
        /*0038*/ 	.byte	0x03, 0x50
        /*003a*/ 	.short	0x0000


	//----- nvinfo : EIATTR_MAXREG_COUNT
	.align		4
        /*003c*/ 	.byte	0x03, 0x1b
        /*003e*/ 	.short	0x00ff


	//----- nvinfo : EIATTR_MERCURY_ISA_VERSION
	.align		4
        /*0040*/ 	.byte	0x03, 0x5f
        /*0042*/ 	.short	0x0101


	//----- nvinfo : EIATTR_EXIT_INSTR_OFFSETS
	.align		4
        /*0044*/ 	.byte	0x04, 0x1c
        /*0046*/ 	.short	(.L_953 - .L_952)


	//   ....[0]....
.L_952:
        /*0048*/ 	.word	0x00002e00


	//   ....[1]....
        /*004c*/ 	.word	0x000062d0


	//   ....[2]....
        /*0050*/ 	.word	0x00006320


	//----- nvinfo : EIATTR_MAX_THREADS
	.align		4
.L_953:
        /*0054*/ 	.byte	0x04, 0x05
        /*0056*/ 	.short	(.L_955 - .L_954)
.L_954:
        /*0058*/ 	.word	0x00000080
        /*005c*/ 	.word	0x00000001
        /*0060*/ 	.word	0x00000001


	//----- nvinfo : EIATTR_CRS_STACK_SIZE
	.align		4
.L_955:
        /*0064*/ 	.byte	0x04, 0x1e
        /*0066*/ 	.short	(.L_957 - .L_956)
.L_956:
        /*0068*/ 	.word	0x00000000


	//----- nvinfo : EIATTR_CBANK_PARAM_SIZE
	.align		4
.L_957:
        /*006c*/ 	.byte	0x03, 0x19
        /*006e*/ 	.short	0x0018


	//----- nvinfo : EIATTR_PARAM_CBANK
	.align		4
        /*0070*/ 	.byte	0x04, 0x0a
        /*0072*/ 	.short	(.L_959 - .L_958)
	.align		4
.L_958:
        /*0074*/ 	.word	index@(.nv.constant0._ZN2at6native29vectorized_elementwise_kernelILi4EZZZNS0_15tan_kernel_cudaERNS_18TensorIteratorBaseEENKUlvE0_clEvENKUlvE_clEvEUldE_St5arrayIPcLm2EEEEviT0_T1_)
        /*0078*/ 	.short	0x0210
        /*007a*/ 	.short	0x0018


	//----- nvinfo : EIATTR_SW_WAR
	.align		4
.L_959:
        /*007c*/ 	.byte	0x04, 0x36
        /*007e*/ 	.short	(.L_961 - .L_960)
.L_960:
        /*0080*/ 	.word	0x00000008
.L_961:


//--------------------- .nv.info._ZN2at6native29vectorized_elementwise_kernelILi8EZZZNS0_15tan_kernel_cudaERNS_18TensorIteratorBaseEENKUlvE0_clEvENKUlvE_clEvEUldE_St5arrayIPcLm2EEEEviT0_T1_ --------------------------
	.section	.nv.info._ZN2at6native29vectorized_elementwise_kernelILi8EZZZNS0_15tan_kernel_cudaERNS_18TensorIteratorBaseEENKUlvE0_clEvENKUlvE_clEvEUldE_St5arrayIPcLm2EEEEviT0_T1_,"",@"SHT_CUDA_INFO"
	.sectionflags	@""
	.align	4


	//----- nvinfo : EIATTR_CUDA_API_VERSION
	.align		4
        /*0000*/ 	.byte	0x04, 0x37
        /*0002*/ 	.short	(.L_963 - .L_962)
.L_962:
        /*0004*/ 	.word	0x00000082


	//----- nvinfo : EIATTR_KPARAM_INFO
	.align		4
.L_963:
        /*0008*/ 	.byte	0x04, 0x17
        /*000a*/ 	.short	(.L_965 - .L_964)
.L_964:
        /*000c*/ 	.word	0x00000000
        /*0010*/ 	.short	0x0002
        /*0012*/ 	.short	0x0008
        /*0014*/ 	.byte	0x00, 0xf0, 0x41, 0x00


	//----- nvinfo : EIATTR_KPARAM_INFO
	.align		4
.L_965:
        /*0018*/ 	.byte	0x04, 0x17
        /*001a*/ 	.short	(.L_967 - .L_966)
.L_966:
        /*001c*/ 	.word	0x00000000
        /*0020*/ 	.short	0x0001
        /*0022*/ 	.short	0x0004
        /*0024*/ 	.byte	0x00, 0xf0, 0x05, 0x00


	//----- nvinfo : EIATTR_KPARAM_INFO
	.align		4
.L_967:
        /*0028*/ 	.byte	0x04, 0x17
        /*002a*/ 	.short	(.L_969 - .L_968)
.L_968:
        /*002c*/ 	.word	0x00000000
        /*0030*/ 	.short	0x0000
        /*0032*/ 	.short	0x0000
        /*0034*/ 	.byte	0x00, 0xf0, 0x11, 0x00


	//----- nvinfo : EIATTR_SPARSE_MMA_MASK
	.align		4
.L_969:
        /*0038*/ 	.byte	0x03, 0x50
        /*003a*/ 	.short	0x0000


	//----- nvinfo : EIATTR_MAXREG_COUNT
	.align		4
        /*003c*/ 	.byte	0x03, 0x1b
        /*003e*/ 	.short	0x00ff


	//----- nvinfo : EIATTR_MERCURY_ISA_VERSION
	.align		4
        /*0040*/ 	.byte	0x03, 0x5f
        /*0042*/ 	.short	0x0101


	//----- nvinfo : EIATTR_EXIT_INSTR_OFFSETS
	.align		4
        /*0044*/ 	.byte	0x04, 0x1c
        /*0046*/ 	.short	(.L_971 - .L_970)


	//   ....[0]....
.L_970:
        /*0048*/ 	.word	0x00002e00


	//   ....[1]....
        /*004c*/ 	.word	0x000062d0


	//   ....[2]....
        /*0050*/ 	.word	0x00006320


	//----- nvinfo : EIATTR_MAX_THREADS
	.align		4
.L_971:
        /*0054*/ 	.byte	0x04, 0x05
        /*0056*/ 	.short	(.L_973 - .L_972)
.L_972:
        /*0058*/ 	.word	0x00000080
        /*005c*/ 	.word	0x00000001
        /*0060*/ 	.word	0x00000001


	//----- nvinfo : EIATTR_CRS_STACK_SIZE
	.align		4
.L_973:
        /*0064*/ 	.byte	0x04, 0x1e
        /*0066*/ 	.short	(.L_975 - .L_974)
.L_974:
        /*0068*/ 	.word	0x00000000


	//----- nvinfo : EIATTR_CBANK_PARAM_SIZE
	.align		4
.L_975:
        /*006c*/ 	.byte	0x03, 0x19
        /*006e*/ 	.short	0x0018


	//----- nvinfo : EIATTR_PARAM_CBANK
	.align		4
        /*0070*/ 	.byte	0x04, 0x0a
        /*0072*/ 	.short	(.L_977 - .L_976)
	.align		4
.L_976:
        /*0074*/ 	.word	index@(.nv.constant0._ZN2at6native29vectorized_elementwise_kernelILi8EZZZNS0_15tan_kernel_cudaERNS_18TensorIteratorBaseEENKUlvE0_clEvENKUlvE_clEvEUldE_St5arrayIPcLm2EEEEviT0_T1_)
        /*0078*/ 	.short	0x0210
        /*007a*/ 	.short	0x0018


	//----- nvinfo : EIATTR_SW_WAR
	.align		4
.L_977:
        /*007c*/ 	.byte	0x04, 0x36
        /*007e*/ 	.short	(.L_979 - .L_978)
.L_978:
        /*0080*/ 	.word	0x00000008
.L_979:


//--------------------- .nv.info._ZN2at6native18elementwise_kernelILi128ELi4EZNS0_15gpu_kernel_implIZZZNS0_15tan_kernel_cudaERNS_18TensorIteratorBaseEENKUlvE_clEvENKUlvE1_clEvEUlN3c107complexINS7_4HalfEEEE_EEvS4_RKT_EUliE_EEviT1_ --------------------------
	.section	.nv.info._ZN2at6native18elementwise_kernelILi128ELi4EZNS0_15gpu_kernel_implIZZZNS0_15tan_kernel_cudaERNS_18TensorIteratorBaseEENKUlvE_clEvENKUlvE1_clEvEUlN3c107complexINS7_4HalfEEEE_EEvS4_RKT_EUliE_EEviT1_,"",@"SHT_CUDA_INFO"
	.sectionflags	@""
	.align	4


	//----- nvinfo : EIATTR_CUDA_API_VERSION
	.align		4
        /*0000*/ 	.byte	0x04, 0x37
        /*0002*/ 	.short	(.L_981 - .L_980)
.L_980:
        /*0004*/ 	.word	0x00000082


	//----- nvinfo : EIATTR_KPARAM_INFO
	.align		4
.L_981:
        /*0008*/ 	.byte	0x04, 0x17
        /*000a*/ 	.short	(.L_983 - .L_982)
.L_982:
        /*000c*/ 	.word	0x00000000
        /*0010*/ 	.short	0x0001
        /*0012*/ 	.short	0x0008
        /*0014*/ 	.byte	0x00, 0xf0, 0x61, 0x08


	//----- nvinfo : EIATTR_KPARAM_INFO
	.align		4
.L_983:
        /*0018*/ 	.byte	0x04, 0x17
        /*001a*/ 	.short	(.L_985 - .L_984)
.L_984:
        /*001c*/ 	.word	0x00000000
        /*0020*/ 	.short	0x0000
        /*0022*/ 	.short	0x0000
        /*0024*/ 	.byte	0x00, 0xf0, 0x11, 0x00


	//----- nvinfo : EIATTR_SPARSE_MMA_MASK
	.align		4
.L_985:
        /*0028*/ 	.byte	0x03, 0x50
        /*002a*/ 	.short	0x0000


	//----- nvinfo : EIATTR_MAXREG_COUNT
	.align		4
        /*002c*/ 	.byte	0x03, 0x1b
        /*002e*/ 	.short	0x0080


	//----- nvinfo : EIATTR_EXTERNS
	.align		4
        /*0030*/ 	.byte	0x04, 0x0f
        /*0032*/ 	.short	(.L_987 - .L_986)


	//   ....[0]....
	.align		4
.L_986:
        /*0034*/ 	.word	index@(__assertfail)


	//----- nvinfo : EIATTR_MERCURY_ISA_VERSION
	.align		4
.L_987:
        /*0038*/ 	.byte	0x03, 0x5f
        /*003a*/ 	.short	0x0101


	//----- nvinfo : EIATTR_SYSCALL_OFFSETS
	.align		4
        /*003c*/ 	.byte	0x04, 0x46
        /*003e*/ 	.short	(.L_989 - .L_988)


	//   ....[0]....
.L_988:
        /*0040*/ 	.word	0x00002420


	//   ....[1]....
        /*0044*/ 	.word	0x00003910


	//   ....[2]....
        /*0048*/ 	.word	0x00005d90


	//   ....[3]....
        /*004c*/ 	.word	0x00007280


	//   ....[4]....
        /*0050*/ 	.word	0x000096f0


	//   ....[5]....
        /*0054*/ 	.word	0x0000abe0


	//   ....[6]....
        /*0058*/ 	.word	0x0000d040


	//   ....[7]....
        /*005c*/ 	.word	0x0000e530


	//----- nvinfo : EIATTR_EXIT_INSTR_OFFSETS
	.align		4
.L_989:
        /*0060*/ 	.byte	0x04, 0x1c
        /*0062*/ 	.short	(.L_991 - .L_990)


	//   ....[0]....
.L_990:
        /*0064*/ 	.word	0x0000acb0


	//   ....[1]....
        /*0068*/ 	.word	0x0000d730


	//   ....[2]....
        /*006c*/ 	.word	0x0000d770


	//   ....[3]....
        /*0070*/ 	.word	0x0000d810


	//   ....[4]....
        /*0074*/ 	.word	0x0000d850


	//   ....[5]....
        /*0078*/ 	.word	0x0000d890


	//   ....[6]....
        /*007c*/ 	.word	0x0000d920


	//   ....[7]....
        /*0080*/ 	.word	0x0000d940


	//   ....[8]....
        /*0084*/ 	.word	0x0000d9e0


	//   ....[9]....
        /*0088*/ 	.word	0x0000da00


	//   ....[10]....
        /*008c*/ 	.word	0x0000da50


	//   ....[11]....
        /*0090*/ 	.word	0x0000db60


	//   ....[12]....
        /*0094*/ 	.word	0x0000dbe0


	//   ....[13]....
        /*0098*/ 	.word	0x0000dd70


	//   ....[14]....
        /*009c*/ 	.word	0x0000ded0


	//   ....[15]....
        /*00a0*/ 	.word	0x0000df10


	//   ....[16]....
        /*00a4*/ 	.word	0x0000dfd0


	//   ....[17]....
        /*00a8*/ 	.word	0x0000e150


	//   ....[18]....
        /*00ac*/ 	.word	0x0000e2d0


	//   ....[19]....
        /*00b0*/ 	.word	0x0000e430


	//   ....[20]....
        /*00b4*/ 	.word	0x0000e540


	//   ....[21]....
        /*00b8*/ 	.word	0x0000e580


	//   ....[22]....
        /*00bc*/ 	.word	0x0000e5c0


	//----- nvinfo : EIATTR_MAX_THREADS
	.align		4
.L_991:
        /*00c0*/ 	.byte	0x04, 0x05
        /*00c2*/ 	.short	(.L_993 - .L_992)
.L_992:
        /*00c4*/ 	.word	0x00000080
        /*00c8*/ 	.word	0x00000001
        /*00cc*/ 	.word	0x00000001


	//----- nvinfo : EIATTR_CRS_STACK_SIZE
	.align		4
.L_993:
        /*00d0*/ 	.byte	0x04, 0x1e
        /*00d2*/ 	.short	(.L_995 - .L_994)
.L_994:
        /*00d4*/ 	.word	0x00000000


	//----- nvinfo : EIATTR_CBANK_PARAM_SIZE
	.align		4
.L_995:
        /*00d8*/ 	.byte	0x03, 0x19
        /*00da*/ 	.short	0x0220


	//----- nvinfo : EIATTR_PARAM_CBANK
	.align		4
        /*00dc*/ 	.byte	0x04, 0x0a
        /*00de*/ 	.short	(.L_997 - .L_996)
	.align		4
.L_996:
        /*00e0*/ 	.word	index@(.nv.constant0._ZN2at6native18elementwise_kernelILi128ELi4EZNS0_15gpu_kernel_implIZZZNS0_15tan_kernel_cudaERNS_18TensorIteratorBaseEENKUlvE_clEvENKUlvE1_clEvEUlN3c107complexINS7_4HalfEEEE_EEvS4_RKT_EUliE_EEviT1_)
        /*00e4*/ 	.short	0x0210
        /*00e6*/ 	.short	0x0220


	//----- nvinfo : EIATTR_SW_WAR
	.align		4
.L_997:
        /*00e8*/ 	.byte	0x04, 0x36
        /*00ea*/ 	.short	(.L_999 - .L_998)
.L_998:
        /*00ec*/ 	.word	0x00000008
.L_999:


//--------------------- .nv.info._ZN2at6native27unrolled_elementwise_kernelIZZZNS0_15tan_kernel_cudaERNS_18TensorIteratorBaseEENKUlvE_clEvENKUlvE1_clEvEUlN3c107complexINS6_4HalfEEEE_St5arrayIPcLm2EELi4E23TrivialOffsetCalculatorILi1EjESF_NS0_6memory12LoadWithCastILi1EEENSG_13StoreWithCastILi1EEEEEviT_T0_T2_T3_T4_T5_ --------------------------
	.section	.nv.info._ZN2at6native27unrolled_elementwise_kernelIZZZNS0_15tan_kernel_cudaERNS_18TensorIteratorBaseEENKUlvE_clEvENKUlvE1_clEvEUlN3c107complexINS6_4HalfEEEE_St5arrayIPcLm2EELi4E23TrivialOffsetCalculatorILi1EjESF_NS0_6memory12LoadWithCastILi1EEENSG_13StoreWithCastILi1EEEEEviT_T0_T2_T3_T4_T5_,"",@"SHT_CUDA_INFO"
	.sectionflags	@""
	.align	4


	//----- nvinfo : EIATTR_CUDA_API_VERSION
	.align		4
        /*0000*/ 	.byte	0x04, 0x37
        /*0002*/ 	.short	(.L_1001 - .L_1000)
.L_1000:
        /*0004*/ 	.word	0x00000082


	//----- nvinfo : EIATTR_KPARAM_INFO
	.align		4
.L_1001:
        /*0008*/ 	.byte	0x04, 0x17
        /*000a*/ 	.short	(.L_1003 - .L_1002)
.L_1002:
        /*000c*/ 	.word	0x00000000
        /*0010*/ 	.short	0x0006
        /*0012*/ 	.short	0x0024
        /*0014*/ 	.byte	0x00, 0xf0, 0x21, 0x00


	//----- nvinfo : EIATTR_KPARAM_INFO
	.align		4
.L_1003:
        /*0018*/ 	.byte	0x04, 0x17
        /*001a*/ 	.short	(.L_1005 - .L_1004)
.L_1004:
        /*001c*/ 	.word	0x00000000
        /*0020*/ 	.short	0x0005
        /*0022*/ 	.short	0x001c
        /*0024*/ 	.byte	0x00, 0xf0, 0x21, 0x00


	//----- nvinfo : EIATTR_KPARAM_INFO
	.align		4
.L_1005:
        /*0028*/ 	.byte	0x04, 0x17
        /*002a*/ 	.short	(.L_1007 - .L_1006)
.L_1006:
        /*002c*/ 	.word	0x00000000
        /*0030*/ 	.short	0x0004
        /*0032*/ 	.short	0x0019
        /*0034*/ 	.byte	0x00, 0xf0, 0x05, 0x00


	//----- nvinfo : EIATTR_KPARAM_INFO
	.align		4
.L_1007:
        /*0038*/ 	.byte	0x04, 0x17
        /*003a*/ 	.short	(.L_1009 - .L_1008)
.L_1008:
        /*003c*/ 	.word	0x00000000
        /*0040*/ 	.short	0x0003
        /*0042*/ 	.short	0x0018
        /*0044*/ 	.byte	0x00, 0xf0, 0x05, 0x00


	//----- nvinfo : EIATTR_KPARAM_INFO
	.align		4
.L_1009:
        /*0048*/ 	.byte	0x04, 0x17
        /*004a*/ 	.short	(.L_1011 - .L_1010)
.L_1010:
        /*004c*/ 	.word	0x00000000
        /*0050*/ 	.short	0x0002
        /*0052*/ 	.short	0x0008
        /*0054*/ 	.byte	0x00, 0xf0, 0x41, 0x00


	//----- nvinfo : EIATTR_KPARAM_INFO
	.align		4
.L_1011:
        /*0058*/ 	.byte	0x04, 0x17
        /*005a*/ 	.short	(.L_1013 - .L_1012)
.L_1012:
        /*005c*/ 	.word	0x00000000
        /*0060*/ 	.short	0x0001
        /*0062*/ 	.short	0x0004
        /*0064*/ 	.byte	0x00, 0xf0, 0x05, 0x00


	//----- nvinfo : EIATTR_KPARAM_INFO
	.align		4
.L_1013:
        /*0068*/ 	.byte	0x04, 0x17
        /*006a*/ 	.short	(.L_1015 - .L_1014)
.L_1014:
        /*006c*/ 	.word	0x00000000
        /*0070*/ 	.short	0x0000
        /*0072*/ 	.short	0x0000
        /*0074*/ 	.byte	0x00, 0xf0, 0x11, 0x00


	//----- nvinfo : EIATTR_SPARSE_MMA_MASK
	.align		4
.L_1015:
        /*0078*/ 	.byte	0x03, 0x50
        /*007a*/ 	.short	0x0000


	//----- nvinfo : EIATTR_MAXREG_COUNT
	.align		4
        /*007c*/ 	.byte	0x03, 0x1b
        /*007e*/ 	.short	0x00ff


	//----- nvinfo : EIATTR_EXTERNS
	.align		4
        /*0080*/ 	.byte	0x04, 0x0f
        /*0082*/ 	.short	(.L_1017 - .L_1016)


	//   ....[0]....
	.align		4
.L_1016:
        /*0084*/ 	.word	index@(__assertfail)


	//----- nvinfo : EIATTR_MERCURY_ISA_VERSION
	.align		4
.L_1017:
        /*0088*/ 	.byte	0x03, 0x5f
        /*008a*/ 	.short	0x0101


	//----- nvinfo : EIATTR_SYSCALL_OFFSETS
	.align		4
        /*008c*/ 	.byte	0x04, 0x46
        /*008e*/ 	.short	(.L_1019 - .L_1018)


	//   ....[0]....
.L_1018:
        /*0090*/ 	.word	0x00001160


	//   ....[1]....
        /*0094*/ 	.word	0x00002330


	//   ....[2]....
        /*0098*/ 	.word	0x00003510


	//   ....[3]....
        /*009c*/ 	.word	0x000046c0


	//   ....[4]....
        /*00a0*/ 	.word	0x00006e00


	//   ....[5]....
        /*00a4*/ 	.word	0x00007e40


	//   ....[6]....
        /*00a8*/ 	.word	0x00008e40


	//   ....[7]....
        /*00ac*/ 	.word	0x00009e40


	//----- nvinfo : EIATTR_EXIT_INSTR_OFFSETS
	.align		4
.L_1019:
        /*00b0*/ 	.byte	0x04, 0x1c
        /*00b2*/ 	.short	(.L_1021 - .L_1020)


	//   ....[0]....
.L_1020:
        /*00b4*/ 	.word	0x00008f00


	//   ....[1]....
        /*00b8*/ 	.word	0x00009050


	//   ....[2]....
        /*00bc*/ 	.word	0x00009090


	//   ....[3]....
        /*00c0*/ 	.word	0x00009130


	//   ....[4]....
        /*00c4*/ 	.word	0x00009170


	//   ....[5]....
        /*00c8*/ 	.word	0x000091b0


	//   ....[6]....
        /*00cc*/ 	.word	0x00009240


	//   ....[7]....
        /*00d0*/ 	.word	0x00009260


	//   ....[8]....
        /*00d4*/ 	.word	0x00009300


	//   ....[9]....
        /*00d8*/ 	.word	0x00009320


	//   ....[10]....
        /*00dc*/ 	.word	0x00009370


	//   ....[11]....
        /*00e0*/ 	.word	0x00009470


	//   ....[12]....
        /*00e4*/ 	.word	0x000094f0


	//   ....[13]....
        /*00e8*/ 	.word	0x00009680


	//   ....[14]....
        /*00ec*/ 	.word	0x000097e0


	//   ....[15]....
        /*00f0*/ 	.word	0x00009820


	//   ....[16]....
        /*00f4*/ 	.word	0x000098e0


	//   ....[17]....
        /*00f8*/ 	.word	0x00009a60


	//   ....[18]....
        /*00fc*/ 	.word	0x00009be0


	//   ....[19]....
        /*0100*/ 	.word	0x00009d40


	//   ....[20]....
        /*0104*/ 	.word	0x00009e50


	//   ....[21]....
        /*0108*/ 	.word	0x00009e90


	//   ....[22]....
        /*010c*/ 	.word	0x00009ed0


	//----- nvinfo : EIATTR_MAX_THREADS
	.align		4
.L_1021:
        /*0110*/ 	.byte	0x04, 0x05
        /*0112*/ 	.short	(.L_1023 - .L_1022)
.L_1022:
        /*0114*/ 	.word	0x00000080
        /*0118*/ 	.word	0x00000001
        /*011c*/ 	.word	0x00000001


	//----- nvinfo : EIATTR_CRS_STACK_SIZE
	.align		4
.L_1023:
        /*0120*/ 	.byte	0x04, 0x1e
        /*0122*/ 	.short	(.L_1025 - .L_1024)
.L_1024:
        /*0124*/ 	.word	0x00000000


	//----- nvinfo : EIATTR_CBANK_PARAM_SIZE
	.align		4
.L_1025:
        /*0128*/ 	.byte	0x03, 0x19
        /*012a*/ 	.short	0x002c


	//----- nvinfo : EIATTR_PARAM_CBANK
	.align		4
        /*012c*/ 	.byte	0x04, 0x0a
        /*012e*/ 	.short	(.L_1027 - .L_1026)
	.align		4
.L_1026:
        /*0130*/ 	.word	index@(.nv.constant0._ZN2at6native27unrolled_elementwise_kernelIZZZNS0_15tan_kernel_cudaERNS_18TensorIteratorBaseEENKUlvE_clEvENKUlvE1_clEvEUlN3c107complexINS6_4HalfEEEE_St5arrayIPcLm2EELi4E23TrivialOffsetCalculatorILi1EjESF_NS0_6memory12LoadWithCastILi1EEENSG_13StoreWithCastILi1EEEEEviT_T0_T2_T3_T4_T5_)
        /*0134*/ 	.short	0x0210
        /*0136*/ 	.short	0x002c


	//----- nvinfo : EIATTR_SW_WAR
	.align		4
.L_1027:
        /*0138*/ 	.byte	0x04, 0x36
        /*013a*/ 	.short	(.L_1029 - .L_1028)
.L_1028:
        /*013c*/ 	.word	0x00000008
.L_1029:


//--------------------- .nv.info._ZN2at6native18elementwise_kernelILi128ELi2EZNS0_22gpu_kernel_impl_nocastIZZZNS0_15tan_kernel_cudaERNS_18TensorIteratorBaseEENKUlvE_clEvENKUlvE1_clEvEUlN3c107complexINS7_4HalfEEEE_EEvS4_RKT_EUliE_EEviT1_ --------------------------
	.section	.nv.info._ZN2at6native18elementwise_kernelILi128ELi2EZNS0_22gpu_kernel_impl_nocastIZZZNS0_15tan_kernel_cudaERNS_18TensorIteratorBaseEENKUlvE_clEvENKUlvE1_clEvEUlN3c107complexINS7_4HalfEEEE_EEvS4_RKT_EUliE_EEviT1_,"",@"SHT_CUDA_INFO"
	.sectionflags	@""
	.align	4


	//----- nvinfo : EIATTR_CUDA_API_VERSION
	.align		4
        /*0000*/ 	.byte	0x04, 0x37
        /*0002*/ 	.short	(.L_1031 - .L_1030)
.L_1030:
        /*0004*/ 	.word	0x00000082


	//----- nvinfo : EIATTR_KPARAM_INFO
	.align		4
.L_1031:
        /*0008*/ 	.byte	0x04, 0x17
        /*000a*/ 	.short	(.L_1033 - .L_1032)
.L_1032:
        /*000c*/ 	.word	0x00000000
        /*0010*/ 	.short	0x0001
        /*0012*/ 	.short	0x0008
        /*0014*/ 	.byte	0x00, 0xf0, 0x61, 0x08


	//----- nvinfo : EIATTR_KPARAM_INFO
	.align		4
.L_1033:
        /*0018*/ 	.byte	0x04, 0x17
        /*001a*/ 	.short	(.L_1035 - .L_1034)
.L_1034:
        /*001c*/ 	.word	0x00000000
        /*0020*/ 	.short	0x0000
        /*0022*/ 	.short	0x0000
        /*0024*/ 	.byte	0x00, 0xf0, 0x11, 0x00


	//----- nvinfo : EIATTR_SPARSE_MMA_MASK
	.align		4
.L_1035:
        /*0028*/ 	.byte	0x03, 0x50
        /*002a*/ 	.short	0x0000


	//----- nvinfo : EIATTR_MAXREG_COUNT
	.align		4
        /*002c*/ 	.byte	0x03, 0x1b
        /*002e*/ 	.short	0x0080


	//----- nvinfo : EIATTR_MERCURY_ISA_VERSION
	.align		4
        /*0030*/ 	.byte	0x03, 0x5f
        /*0032*/ 	.short	0x0101


	//----- nvinfo : EIATTR_EXIT_INSTR_OFFSETS
	.align		4
        /*0034*/ 	.byte	0x04, 0x1c
        /*0036*/ 	.short	(.L_1037 - .L_1036)


	//   ....[0]....
.L_1036:
        /*0038*/ 	.word	0x00001940


	//   ....[1]....
        /*003c*/ 	.word	0x000031d0


	//----- nvinfo : EIATTR_MAX_THREADS
	.align		4
.L_1037:
        /*0040*/ 	.byte	0x04, 0x05
        /*0042*/ 	.short	(.L_1039 - .L_1038)
.L_1038:
        /*0044*/ 	.word	0x00000080
        /*0048*/ 	.word	0x00000001
        /*004c*/ 	.word	0x00000001


	//----- nvinfo : EIATTR_CRS_STACK_SIZE
	.align		4
.L_1039:
        /*0050*/ 	.byte	0x04, 0x1e
        /*0052*/ 	.short	(.L_1041 - .L_1040)
.L_1040:
        /*0054*/ 	.word	0x00000000


	//----- nvinfo : EIATTR_CBANK_PARAM_SIZE
	.align		4
.L_1041:
        /*0058*/ 	.byte	0x03, 0x19
        /*005a*/ 	.short	0x0220


	//----- nvinfo : EIATTR_PARAM_CBANK
	.align		4
        /*005c*/ 	.byte	0x04, 0x0a
        /*005e*/ 	.short	(.L_1043 - .L_1042)
	.align		4
.L_1042:
        /*0060*/ 	.word	index@(.nv.constant0._ZN2at6native18elementwise_kernelILi128ELi2EZNS0_22gpu_kernel_impl_nocastIZZZNS0_15tan_kernel_cudaERNS_18TensorIteratorBaseEENKUlvE_clEvENKUlvE1_clEvEUlN3c107complexINS7_4HalfEEEE_EEvS4_RKT_EUliE_EEviT1_)
        /*0064*/ 	.short	0x0210
        /*0066*/ 	.short	0x0220


	//----- nvinfo : EIATTR_SW_WAR
	.align		4
.L_1043:
        /*0068*/ 	.byte	0x04, 0x36
        /*006a*/ 	.short	(.L_1045 - .L_1044)
.L_1044:
        /*006c*/ 	.word	0x00000008
.L_1045:


//--------------------- .nv.info._ZN2at6native27unrolled_elementwise_kernelIZZZNS0_15tan_kernel_cudaERNS_18TensorIteratorBaseEENKUlvE_clEvENKUlvE1_clEvEUlN3c107complexINS6_4HalfEEEE_St5arrayIPcLm2EELi4E23TrivialOffsetCalculatorILi1EjESF_NS0_6memory15LoadWithoutCastENSG_16StoreWithoutCastEEEviT_T0_T2_T3_T4_T5_ --------------------------
	.section	.nv.info._ZN2at6native27unrolled_elementwise_kernelIZZZNS0_15tan_kernel_cudaERNS_18TensorIteratorBaseEENKUlvE_clEvENKUlvE1_clEvEUlN3c107complexINS6_4HalfEEEE_St5arrayIPcLm2EELi4E23TrivialOffsetCalculatorILi1EjESF_NS0_6memory15LoadWithoutCastENSG_16StoreWithoutCastEEEviT_T0_T2_T3_T4_T5_,"",@"SHT_CUDA_INFO"
	.sectionflags	@""
	.align	4


	//----- nvinfo : EIATTR_CUDA_API_VERSION
	.align		4
        /*0000*/ 	.byte	0x04, 0x37
        /*0002*/ 	.short	(.L_1047 - .L_1046)
.L_1046:
        /*0004*/ 	.word	0x00000082


	//----- nvinfo : EIATTR_KPARAM_INFO
	.align		4
.L_1047:
        /*0008*/ 	.byte	0x04, 0x17
        /*000a*/ 	.short	(.L_1049 - .L_1048)
.L_1048:
        /*000c*/ 	.word	0x00000000
        /*0010*/ 	.short	0x0006
        /*0012*/ 	.short	0x001b
        /*0014*/ 	.byte	0x00, 0xf0, 0x05, 0x00


	//----- nvinfo : EIATTR_KPARAM_INFO
	.align		4
.L_1049:
        /*0018*/ 	.byte	0x04, 0x17
        /*001a*/ 	.short	(.L_1051 - .L_1050)
.L_1050:
        /*001c*/ 	.word	0x00000000
        /*0020*/ 	.short	0x0005
        /*0022*/ 	.short	0x001a
        /*0024*/ 	.byte	0x00, 0xf0, 0x05, 0x00


	//----- nvinfo : EIATTR_KPARAM_INFO
	.align		4
.L_1051:
        /*0028*/ 	.byte	0x04, 0x17
        /*002a*/ 	.short	(.L_1053 - .L_1052)
.L_1052:
        /*002c*/ 	.word	0x00000000
        /*0030*/ 	.short	0x0004
        /*0032*/ 	.short	0x0019
        /*0034*/ 	.byte	0x00, 0xf0, 0x05, 0x00


	//----- nvinfo : EIATTR_KPARAM_INFO
	.align		4
.L_1053:
        /*0038*/ 	.byte	0x04, 0x17
        /*003a*/ 	.short	(.L_1055 - .L_1054)
.L_1054:
        /*003c*/ 	.word	0x00000000
        /*0040*/ 	.short	0x0003
        /*0042*/ 	.short	0x0018
        /*0044*/ 	.byte	0x00, 0xf0, 0x05, 0x00


	//----- nvinfo : EIATTR_KPARAM_INFO
	.align		4
.L_1055:
        /*0048*/ 	.byte	0x04, 0x17
        /*004a*/ 	.short	(.L_1057 - .L_1056)
.L_1056:
        /*004c*/ 	.word	0x00000000
        /*0050*/ 	.short	0x0002
        /*0052*/ 	.short	0x0008
        /*0054*/ 	.byte	0x00, 0xf0, 0x41, 0x00


	//----- nvinfo : EIATTR_KPARAM_INFO
	.align		4
.L_1057:
        /*0058*/ 	.byte	0x04, 0x17
        /*005a*/ 	.short	(.L_1059 - .L_1058)
.L_1058:
        /*005c*/ 	.word	0x00000000
        /*0060*/ 	.short	0x0001
        /*0062*/ 	.short	0x0004
        /*0064*/ 	.byte	0x00, 0xf0, 0x05, 0x00


	//----- nvinfo : EIATTR_KPARAM_INFO
	.align		4
.L_1059:
        /*0068*/ 	.byte	0x04, 0x17
        /*006a*/ 	.short	(.L_1061 - .L_1060)
.L_1060:
        /*006c*/ 	.word	0x00000000
        /*0070*/ 	.short	0x0000
        /*0072*/ 	.short	0x0000
        /*0074*/ 	.byte	0x00, 0xf0, 0x11, 0x00


	//----- nvinfo : EIATTR_SPARSE_MMA_MASK
	.align		4
.L_1061:
        /*0078*/ 	.byte	0x03, 0x50
        /*007a*/ 	.short	0x0000


	//----- nvinfo : EIATTR_MAXREG_COUNT
	.align		4
        /*007c*/ 	.byte	0x03, 0x1b
        /*007e*/ 	.short	0x00ff


	//----- nvinfo : EIATTR_MERCURY_ISA_VERSION
	.align		4
        /*0080*/ 	.byte	0x03, 0x5f
        /*0082*/ 	.short	0x0101


	//----- nvinfo : EIATTR_EXIT_INSTR_OFFSETS
	.align		4
        /*0084*/ 	.byte	0x04, 0x1c
        /*0086*/ 	.short	(.L_1063 - .L_1062)


	//   ....[0]....
.L_1062:
        /*0088*/ 	.word	0x00001a00


	//   ....[1]....
        /*008c*/ 	.word	0x00001a60


	//----- nvinfo : EIATTR_MAX_THREADS
	.align		4
.L_1063:
        /*0090*/ 	.byte	0x04, 0x05
        /*0092*/ 	.short	(.L_1065 - .L_1064)
.L_1064:
        /*0094*/ 	.word	0x00000080
        /*0098*/ 	.word	0x00000001
        /*009c*/ 	.word	0x00000001


	//----- nvinfo : EIATTR_CRS_STACK_SIZE
	.align		4
.L_1065:
        /*00a0*/ 	.byte	0x04, 0x1e
        /*00a2*/ 	.short	(.L_1067 - .L_1066)
.L_1066:
        /*00a4*/ 	.word	0x00000000


	//----- nvinfo : EIATTR_CBANK_PARAM_SIZE
	.align		4
.L_1067:
        /*00a8*/ 	.byte	0x03, 0x19
        /*00aa*/ 	.short	0x001c


	//----- nvinfo : EIATTR_PARAM_CBANK
	.align		4
        /*00ac*/ 	.byte	0x04, 0x0a
        /*00ae*/ 	.short	(.L_1069 - .L_1068)
	.align		4
.L_1068:
        /*00b0*/ 	.word	index@(.nv.constant0._ZN2at6native27unrolled_elementwise_kernelIZZZNS0_15tan_kernel_cudaERNS_18TensorIteratorBaseEENKUlvE_clEvENKUlvE1_clEvEUlN3c107complexINS6_4HalfEEEE_St5arrayIPcLm2EELi4E23TrivialOffsetCalculatorILi1EjESF_NS0_6memory15LoadWithoutCastENSG_16StoreWithoutCastEEEviT_T0_T2_T3_T4_T5_)
        /*00b4*/ 	.short	0x0210
        /*00b6*/ 	.short	0x001c


	//----- nvinfo : EIATTR_SW_WAR
	.align		4
.L_1069:
        /*00b8*/ 	.byte	0x04, 0x36
        /*00ba*/ 	.short	(.L_1071 - .L_1070)
.L_1070:
        /*00bc*/ 	.word	0x00000008
.L_1071:


//--------------------- .nv.info._ZN2at6native29vectorized_elementwise_kernelILi2EZZZNS0_15tan_kernel_cudaERNS_18TensorIteratorBaseEENKUlvE_clEvENKUlvE1_clEvEUlN3c107complexINS6_4HalfEEEE_St5arrayIPcLm2EEEEviT0_T1_ --------------------------
	.section	.nv.info._ZN2at6native29vectorized_elementwise_kernelILi2EZZZNS0_15tan_kernel_cudaERNS_18TensorIteratorBaseEENKUlvE_clEvENKUlvE1_clEvEUlN3c107complexINS6_4HalfEEEE_St5arrayIPcLm2EEEEviT0_T1_,"",@"SHT_CUDA_INFO"
	.sectionflags	@""
	.align	4


	//----- nvinfo : EIATTR_CUDA_API_VERSION
	.align		4
        /*0000*/ 	.byte	0x04, 0x37
        /*0002*/ 	.short	(.L_1073 - .L_1072)
.L_1072:
        /*0004*/ 	.word	0x00000082


	//----- nvinfo : EIATTR_KPARAM_INFO
	.align		4
.L_1073:
        /*0008*/ 	.byte	0x04, 0x17
        /*000a*/ 	.short	(.L_1075 - .L_1074)
.L_1074:
        /*000c*/ 	.word	0x00000000
        /*0010*/ 	.short	0x0002
        /*0012*/ 	.short	0x0008
        /*0014*/ 	.byte	0x00, 0xf0, 0x41, 0x00


	//----- nvinfo : EIATTR_KPARAM_INFO
	.align		4
.L_1075:
        /*0018*/ 	.byte	0x04, 0x17
        /*001a*/ 	.short	(.L_1077 - .L_1076)
.L_1076:
        /*001c*/ 	.word	0x00000000
        /*0020*/ 	.short	0x0001
        /*0022*/ 	.short	0x0004
        /*0024*/ 	.byte	0x00, 0xf0, 0x05, 0x00


	//----- nvinfo : EIATTR_KPARAM_INFO
	.align		4
.L_1077:
        /*0028*/ 	.byte	0x04, 0x17
        /*002a*/ 	.short	(.L_1079 - .L_1078)
.L_1078:
        /*002c*/ 	.word	0x00000000
        /*0030*/ 	.short	0x0000
        /*0032*/ 	.short	0x0000
        /*0034*/ 	.byte	0x00, 0xf0, 0x11, 0x00


	//----- nvinfo : EIATTR_SPARSE_MMA_MASK
	.align		4
.L_1079:
        /*0038*/ 	.byte	0x03, 0x50
        /*003a*/ 	.short	0x0000


	//----- nvinfo : EIATTR_MAXREG_COUNT
	.align		4
        /*003c*/ 	.byte	0x03, 0x1b
        /*003e*/ 	.short	0x00ff


	//----- nvinfo : EIATTR_MERCURY_ISA_VERSION
	.align		4
        /*0040*/ 	.byte	0x03, 0x5f
        /*0042*/ 	.short	0x0101


	//----- nvinfo : EIATTR_EXIT_INSTR_OFFSETS
	.align		4
        /*0044*/ 	.byte	0x04, 0x1c
        /*0046*/ 	.short	(.L_1081 - .L_1080)


	//   ....[0]....
.L_1080:
        /*0048*/ 	.word	0x00002ac0


	//   ....[1]....
        /*004c*/ 	.word	0x00005e40


	//   ....[2]....
        /*0050*/ 	.word	0x00005ea0


	//----- nvinfo : EIATTR_MAX_THREADS
	.align		4
.L_1081:
        /*0054*/ 	.byte	0x04, 0x05
        /*0056*/ 	.short	(.L_1083 - .L_1082)
.L_1082:
        /*0058*/ 	.word	0x00000080
        /*005c*/ 	.word	0x00000001
        /*0060*/ 	.word	0x00000001


	//----- nvinfo : EIATTR_CRS_STACK_SIZE
	.align		4
.L_1083:
        /*0064*/ 	.byte	0x04, 0x1e
        /*0066*/ 	.short	(.L_1085 - .L_1084)
.L_1084:
        /*0068*/ 	.word	0x00000000


	//----- nvinfo : EIATTR_CBANK_PARAM_SIZE
	.align		4
.L_1085:
        /*006c*/ 	.byte	0x03, 0x19
        /*006e*/ 	.short	0x0018


	//----- nvinfo : EIATTR_PARAM_CBANK
	.align		4
        /*0070*/ 	.byte	0x04, 0x0a
        /*0072*/ 	.short	(.L_1087 - .L_1086)
	.align		4
.L_1086:
        /*0074*/ 	.word	index@(.nv.constant0._ZN2at6native29vectorized_elementwise_kernelILi2EZZZNS0_15tan_kernel_cudaERNS_18TensorIteratorBaseEENKUlvE_clEvENKUlvE1_clEvEUlN3c107complexINS6_4HalfEEEE_St5arrayIPcLm2EEEEviT0_T1_)
        /*0078*/ 	.short	0x0210
        /*007a*/ 	.short	0x0018


	//----- nvinfo : EIATTR_SW_WAR
	.align		4
.L_1087:
        /*007c*/ 	.byte	0x04, 0x36
        /*007e*/ 	.short	(.L_1089 - .L_1088)
.L_1088:
        /*0080*/ 	.word	0x00000008
.L_1089:


//--------------------- .nv.info._ZN2at6native29vectorized_elementwise_kernelILi4EZZZNS0_15tan_kernel_cudaERNS_18TensorIteratorBaseEENKUlvE_clEvENKUlvE1_clEvEUlN3c107complexINS6_4HalfEEEE_St5arrayIPcLm2EEEEviT0_T1_ --------------------------
	.section	.nv.info._ZN2at6native29vectorized_elementwise_kernelILi4EZZZNS0_15tan_kernel_cudaERNS_18TensorIteratorBaseEENKUlvE_clEvENKUlvE1_clEvEUlN3c107complexINS6_4HalfEEEE_St5arrayIPcLm2EEEEviT0_T1_,"",@"SHT_CUDA_INFO"
	.sectionflags	@""
	.align	4


	//----- nvinfo : EIATTR_CUDA_API_VERSION
	.align		4
        /*0000*/ 	.byte	0x04, 0x37
        /*0002*/ 	.short	(.L_1091 - .L_1090)
.L_1090:
        /*0004*/ 	.word	0x00000082


	//----- nvinfo : EIATTR_KPARAM_INFO
	.align		4
.L_1091:
        /*0008*/ 	.byte	0x04, 0x17
        /*000a*/ 	.short	(.L_1093 - .L_1092)
.L_1092:
        /*000c*/ 	.word	0x00000000
        /*0010*/ 	.short	0x0002
        /*0012*/ 	.short	0x0008
        /*0014*/ 	.byte	0x00, 0xf0, 0x41, 0x00


	//----- nvinfo : EIATTR_KPARAM_INFO
	.align		4
.L_1093:
        /*0018*/ 	.byte	0x04, 0x17
        /*001a*/ 	.short	(.L_1095 - .L_1094)
.L_1094:
        /*001c*/ 	.word	0x00000000
        /*0020*/ 	.short	0x0001
        /*0022*/ 	.short	0x0004
        /*0024*/ 	.byte	0x00, 0xf0, 0x05, 0x00


	//----- nvinfo : EIATTR_KPARAM_INFO
	.align		4
.L_1095:
        /*0028*/ 	.byte	0x04, 0x17
        /*002a*/ 	.short	(.L_1097 - .L_1096)
.L_1096:
        /*002c*/ 	.word	0x00000000
        /*0030*/ 	.short	0x0000
        /*0032*/ 	.short	0x0000
        /*0034*/ 	.byte	0x00, 0xf0, 0x11, 0x00


	//----- nvinfo : EIATTR_SPARSE_MMA_MASK
	.align		4
.L_1097:
        /*0038*/ 	.byte	0x03, 0x50
        /*003a*/ 	.short	0x0000


	//----- nvinfo : EIATTR_MAXREG_COUNT
	.align		4
        /*003c*/ 	.byte	0x03, 0x1b
        /*003e*/ 	.short	0x00ff


	//----- nvinfo : EIATTR_MERCURY_ISA_VERSION
	.align		4
        /*0040*/ 	.byte	0x03, 0x5f
        /*0042*/ 	.short	0x0101


	//----- nvinfo : EIATTR_EXIT_INSTR_OFFSETS
	.align		4
        /*0044*/ 	.byte	0x04, 0x1c
        /*0046*/ 	.short	(.L_1099 - .L_1098)


	//   ....[0]....
.L_1098:
        /*0048*/ 	.word	0x00002a80


	//   ....[1]....
        /*004c*/ 	.word	0x00005e00


	//   ....[2]....
        /*0050*/ 	.word	0x00005e60


	//----- nvinfo : EIATTR_MAX_THREADS
	.align		4
.L_1099:
        /*0054*/ 	.byte	0x04, 0x05
        /*0056*/ 	.short	(.L_1101 - .L_1100)
.L_1100:
        /*0058*/ 	.word	0x00000080
        /*005c*/ 	.word	0x00000001
        /*0060*/ 	.word	0x00000001


	//----- nvinfo : EIATTR_CRS_STACK_SIZE
	.align		4
.L_1101:
        /*0064*/ 	.byte	0x04, 0x1e
        /*0066*/ 	.short	(.L_1103 - .L_1102)
.L_1102:
        /*0068*/ 	.word	0x00000000


	//----- nvinfo : EIATTR_CBANK_PARAM_SIZE
	.align		4
.L_1103:
        /*006c*/ 	.byte	0x03, 0x19
        /*006e*/ 	.short	0x0018


	//----- nvinfo : EIATTR_PARAM_CBANK
	.align		4
        /*0070*/ 	.byte	0x04, 0x0a
        /*0072*/ 	.short	(.L_1105 - .L_1104)
	.align		4
.L_1104:
        /*0074*/ 	.word	index@(.nv.constant0._ZN2at6native29vectorized_elementwise_kernelILi4EZZZNS0_15tan_kernel_cudaERNS_18TensorIteratorBaseEENKUlvE_clEvENKUlvE1_clEvEUlN3c107complexINS6_4HalfEEEE_St5arrayIPcLm2EEEEviT0_T1_)
        /*0078*/ 	.short	0x0210
        /*007a*/ 	.short	0x0018


	//----- nvinfo : EIATTR_SW_WAR
	.align		4
.L_1105:
        /*007c*/ 	.byte	0x04, 0x36
        /*007e*/ 	.short	(.L_1107 - .L_1106)
.L_1106:
        /*0080*/ 	.word	0x00000008
.L_1107:


//--------------------- .nv.info._ZN2at6native29vectorized_elementwise_kernelILi8EZZZNS0_15tan_kernel_cudaERNS_18TensorIteratorBaseEENKUlvE_clEvENKUlvE1_clEvEUlN3c107complexINS6_4HalfEEEE_St5arrayIPcLm2EEEEviT0_T1_ --------------------------
	.section	.nv.info._ZN2at6native29vectorized_elementwise_kernelILi8EZZZNS0_15tan_kernel_cudaERNS_18TensorIteratorBaseEENKUlvE_clEvENKUlvE1_clEvEUlN3c107complexINS6_4HalfEEEE_St5arrayIPcLm2EEEEviT0_T1_,"",@"SHT_CUDA_INFO"
	.sectionflags	@""
	.align	4


	//----- nvinfo : EIATTR_CUDA_API_VERSION
	.align		4
        /*0000*/ 	.byte	0x04, 0x37
        /*0002*/ 	.short	(.L_1109 - .L_1108)
.L_1108:
        /*0004*/ 	.word	0x00000082


	//----- nvinfo : EIATTR_KPARAM_INFO
	.align		4
.L_1109:
        /*0008*/ 	.byte	0x04, 0x17
        /*000a*/ 	.short	(.L_1111 - .L_1110)
.L_1110:
        /*000c*/ 	.word	0x00000000
        /*0010*/ 	.short	0x0002
        /*0012*/ 	.short	0x0008
        /*0014*/ 	.byte	0x00, 0xf0, 0x41, 0x00


	//----- nvinfo : EIATTR_KPARAM_INFO
	.align		4
.L_1111:
        /*0018*/ 	.byte	0x04, 0x17
        /*001a*/ 	.short	(.L_1113 - .L_1112)
.L_1112:
        /*001c*/ 	.word	0x00000000
        /*0020*/ 	.short	0x0001
        /*0022*/ 	.short	0x0004
        /*0024*/ 	.byte	0x00, 0xf0, 0x05, 0x00


	//----- nvinfo : EIATTR_KPARAM_INFO
	.align		4
.L_1113:
        /*0028*/ 	.byte	0x04, 0x17
        /*002a*/ 	.short	(.L_1115 - .L_1114)
.L_1114:
        /*002c*/ 	.word	0x00000000
        /*0030*/ 	.short	0x0000
        /*0032*/ 	.short	0x0000
        /*0034*/ 	.byte	0x00, 0xf0, 0x11, 0x00


	//----- nvinfo : EIATTR_SPARSE_MMA_MASK
	.align		4
.L_1115:
        /*0038*/ 	.byte	0x03, 0x50
        /*003a*/ 	.short	0x0000


	//----- nvinfo : EIATTR_MAXREG_COUNT
	.align		4
        /*003c*/ 	.byte	0x03, 0x1b
        /*003e*/ 	.short	0x00ff


	//----- nvinfo : EIATTR_MERCURY_ISA_VERSION
	.align		4
        /*0040*/ 	.byte	0x03, 0x5f
        /*0042*/ 	.short	0x0101


	//----- nvinfo : EIATTR_EXIT_INSTR_OFFSETS
	.align		4
        /*0044*/ 	.byte	0x04, 0x1c
        /*0046*/ 	.short	(.L_1117 - .L_1116)


	//   ....[0]....
.L_1116:
        /*0048*/ 	.word	0x00002a80


	//   ....[1]....
        /*004c*/ 	.word	0x00005e00


	//   ....[2]....
        /*0050*/ 	.word	0x00005e60


	//----- nvinfo : EIATTR_MAX_THREADS
	.align		4
.L_1117:
        /*0054*/ 	.byte	0x04, 0x05
        /*0056*/ 	.short	(.L_1119 - .L_1118)
.L_1118:
        /*0058*/ 	.word	0x00000080
        /*005c*/ 	.word	0x00000001
        /*0060*/ 	.word	0x00000001


	//----- nvinfo : EIATTR_CRS_STACK_SIZE
	.align		4
.L_1119:
        /*0064*/ 	.byte	0x04, 0x1e
        /*0066*/ 	.short	(.L_1121 - .L_1120)
.L_1120:
        /*0068*/ 	.word	0x00000000


	//----- nvinfo : EIATTR_CBANK_PARAM_SIZE
	.align		4
.L_1121:
        /*006c*/ 	.byte	0x03, 0x19
        /*006e*/ 	.short	0x0018


	//----- nvinfo : EIATTR_PARAM_CBANK
	.align		4
        /*0070*/ 	.byte	0x04, 0x0a
        /*0072*/ 	.short	(.L_1123 - .L_1122)
	.align		4
.L_1122:
        /*0074*/ 	.word	index@(.nv.constant0._ZN2at6native29vectorized_elementwise_kernelILi8EZZZNS0_15tan_kernel_cudaERNS_18TensorIteratorBaseEENKUlvE_clEvENKUlvE1_clEvEUlN3c107complexINS6_4HalfEEEE_St5arrayIPcLm2EEEEviT0_T1_)
        /*0078*/ 	.short	0x0210
        /*007a*/ 	.short	0x0018


	//----- nvinfo : EIATTR_SW_WAR
	.align		4
.L_1123:
        /*007c*/ 	.byte	0x04, 0x36
        /*007e*/ 	.short	(.L_1125 - .L_1124)
.L_1124:
        /*0080*/ 	.word	0x00000008
.L_1125:


//--------------------- .nv.info._ZN2at6native18elementwise_kernelILi128ELi4EZNS0_15gpu_kernel_implIZZZNS0_15tan_kernel_cudaERNS_18TensorIteratorBaseEENKUlvE_clEvENKUlvE0_clEvEUlN3c107complexIfEEE_EEvS4_RKT_EUliE_EEviT1_ --------------------------
	.section	.nv.info._ZN2at6native18elementwise_kernelILi128ELi4EZNS0_15gpu_kernel_implIZZZNS0_15tan_kernel_cudaERNS_18TensorIteratorBaseEENKUlvE_clEvENKUlvE0_clEvEUlN3c107complexIfEEE_EEvS4_RKT_EUliE_EEviT1_,"",@"SHT_CUDA_INFO"
	.sectionflags	@""
	.align	4


	//----- nvinfo : EIATTR_CUDA_API_VERSION
	.align		4
        /*0000*/ 	.byte	0x04, 0x37
        /*0002*/ 	.short	(.L_1127 - .L_1126)
.L_1126:
        /*0004*/ 	.word	0x00000082


	//----- nvinfo : EIATTR_KPARAM_INFO
	.align		4
.L_1127:
        /*0008*/ 	.byte	0x04, 0x17
        /*000a*/ 	.short	(.L_1129 - .L_1128)
.L_1128:
        /*000c*/ 	.word	0x00000000
        /*0010*/ 	.short	0x0001
        /*0012*/ 	.short	0x0008
        /*0014*/ 	.byte	0x00, 0xf0, 0x61, 0x08


	//----- nvinfo : EIATTR_KPARAM_INFO
	.align		4
.L_1129:
        /*0018*/ 	.byte	0x04, 0x17
        /*001a*/ 	.short	(.L_1131 - .L_1130)
.L_1130:
        /*001c*/ 	.word	0x00000000
        /*0020*/ 	.short	0x0000
        /*0022*/ 	.short	0x0000
        /*0024*/ 	.byte	0x00, 0xf0, 0x11, 0x00


	//----- nvinfo : EIATTR_SPARSE_MMA_MASK
	.align		4
.L_1131:
        /*0028*/ 	.byte	0x03, 0x50
        /*002a*/ 	.short	0x0000


	//----- nvinfo : EIATTR_MAXREG_COUNT
	.align		4
        /*002c*/ 	.byte	0x03, 0x1b
        /*002e*/ 	.short	0x0080


	//----- nvinfo : EIATTR_EXTERNS
	.align		4
        /*0030*/ 	.byte	0x04, 0x0f
        /*0032*/ 	.short	(.L_1133 - .L_1132)


	//   ....[0]....
	.align		4
.L_1132:
        /*0034*/ 	.word	index@(__assertfail)


	//----- nvinfo : EIATTR_MERCURY_ISA_VERSION
	.align		4
.L_1133:
        /*0038*/ 	.byte	0x03, 0x5f
        /*003a*/ 	.short	0x0101


	//----- nvinfo : EIATTR_SYSCALL_OFFSETS
	.align		4
        /*003c*/ 	.byte	0x04, 0x46
        /*003e*/ 	.short	(.L_1135 - .L_1134)


	//   ....[0]....
.L_1134:
        /*0040*/ 	.word	0x00002290


	//   ....[1]....
        /*0044*/ 	.word	0x00003600


	//   ....[2]....
        /*0048*/ 	.word	0x000058d0


	//   ....[3]....
        /*004c*/ 	.word	0x00006c40


	//   ....[4]....
        /*0050*/ 	.word	0x00008f00


	//   ....[5]....
        /*0054*/ 	.word	0x0000a270


	//   ....[6]....
        /*0058*/ 	.word	0x0000c520


	//   ....[7]....
        /*005c*/ 	.word	0x0000d890


	//----- nvinfo : EIATTR_EXIT_INSTR_OFFSETS
	.align		4
.L_1135:
        /*0060*/ 	.byte	0x04, 0x1c
        /*0062*/ 	.short	(.L_1137 - .L_1136)


	//   ....[0]....
.L_1136:
        /*0064*/ 	.word	0x0000a320


	//   ....[1]....
        /*0068*/ 	.word	0x0000cba0


	//   ....[2]....
        /*006c*/ 	.word	0x0000cbe0


	//   ....[3]....
        /*0070*/ 	.word	0x0000cc70


	//   ....[4]....
        /*0074*/ 	.word	0x0000cca0


	//   ....[5]....
        /*0078*/ 	.word	0x0000ccd0


	//   ....[6]....
        /*007c*/ 	.word	0x0000cd50


	//   ....[7]....
        /*0080*/ 	.word	0x0000cd80


	//   ....[8]....
        /*0084*/ 	.word	0x0000ce00


	//   ....[9]....
        /*0088*/ 	.word	0x0000ce30


	//   ....[10]....
        /*008c*/ 	.word	0x0000ce70


	//   ....[11]....
        /*0090*/ 	.word	0x0000cf50


	//   ....[12]....
        /*0094*/ 	.word	0x0000cfb0


	//   ....[13]....
        /*0098*/ 	.word	0x0000d130


	//   ....[14]....
        /*009c*/ 	.word	0x0000d280


	//   ....[15]....
        /*00a0*/ 	.word	0x0000d2b0


	//   ....[16]....
        /*00a4*/ 	.word	0x0000d360


	//   ....[17]....
        /*00a8*/ 	.word	0x0000d4d0


	//   ....[18]....
        /*00ac*/ 	.word	0x0000d640


	//   ....[19]....
        /*00b0*/ 	.word	0x0000d790


	//   ....[20]....
        /*00b4*/ 	.word	0x0000d8a0


	//   ....[21]....
        /*00b8*/ 	.word	0x0000d8d0


	//   ....[22]....
        /*00bc*/ 	.word	0x0000d900


	//----- nvinfo : EIATTR_MAX_THREADS
	.align		4
.L_1137:
        /*00c0*/ 	.byte	0x04, 0x05
        /*00c2*/ 	.short	(.L_1139 - .L_1138)
.L_1138:
        /*00c4*/ 	.word	0x00000080
        /*00c8*/ 	.word	0x00000001
        /*00cc*/ 	.word	0x00000001


	//----- nvinfo : EIATTR_CRS_STACK_SIZE
	.align		4
.L_1139:
        /*00d0*/ 	.byte	0x04, 0x1e
        /*00d2*/ 	.short	(.L_1141 - .L_1140)
.L_1140:
        /*00d4*/ 	.word	0x00000000


	//----- nvinfo : EIATTR_CBANK_PARAM_SIZE
	.align		4
.L_1141:
        /*00d8*/ 	.byte	0x03, 0x19
        /*00da*/ 	.short	0x0220


	//----- nvinfo : EIATTR_PARAM_CBANK
	.align		4
        /*00dc*/ 	.byte	0x04, 0x0a
        /*00de*/ 	.short	(.L_1143 - .L_1142)
	.align		4
.L_1142:
        /*00e0*/ 	.word	index@(.nv.constant0._ZN2at6native18elementwise_kernelILi128ELi4EZNS0_15gpu_kernel_implIZZZNS0_15tan_kernel_cudaERNS_18TensorIteratorBaseEENKUlvE_clEvENKUlvE0_clEvEUlN3c107complexIfEEE_EEvS4_RKT_EUliE_EEviT1_)
        /*00e4*/ 	.short	0x0210
        /*00e6*/ 	.short	0x0220


	//----- nvinfo : EIATTR_SW_WAR
	.align		4
.L_1143:
        /*00e8*/ 	.byte	0x04, 0x36
        /*00ea*/ 	.short	(.L_1145 - .L_1144)
.L_1144:
        /*00ec*/ 	.word	0x00000008
.L_1145:


//--------------------- .nv.info._ZN2at6native27unrolled_elementwise_kernelIZZZNS0_15tan_kernel_cudaERNS_18TensorIteratorBaseEENKUlvE_clEvENKUlvE0_clEvEUlN3c107complexIfEEE_St5arrayIPcLm2EELi4E23TrivialOffsetCalculatorILi1EjESE_NS0_6memory12LoadWithCastILi1EEENSF_13StoreWithCastILi1EEEEEviT_T0_T2_T3_T4_T5_ --------------------------
	.section	.nv.info._ZN2at6native27unrolled_elementwise_kernelIZZZNS0_15tan_kernel_cudaERNS_18TensorIteratorBaseEENKUlvE_clEvENKUlvE0_clEvEUlN3c107complexIfEEE_St5arrayIPcLm2EELi4E23TrivialOffsetCalculatorILi1EjESE_NS0_6memory12LoadWithCastILi1EEENSF_13StoreWithCastILi1EEEEEviT_T0_T2_T3_T4_T5_,"",@"SHT_CUDA_INFO"
	.sectionflags	@""
	.align	4


	//----- nvinfo : EIATTR_CUDA_API_VERSION
	.align		4
        /*0000*/ 	.byte	0x04, 0x37
        /*0002*/ 	.short	(.L_1147 - .L_1146)
.L_1146:
        /*0004*/ 	.word	0x00000082


	//----- nvinfo : EIATTR_KPARAM_INFO
	.align		4
.L_1147:
        /*0008*/ 	.byte	0x04, 0x17
        /*000a*/ 	.short	(.L_1149 - .L_1148)
.L_1148:
        /*000c*/ 	.word	0x00000000
        /*0010*/ 	.short	0x0006
        /*0012*/ 	.short	0x0024
        /*0014*/ 	.byte	0x00, 0xf0, 0x21, 0x00


	//----- nvinfo : EIATTR_KPARAM_INFO
	.align		4
.L_1149:
        /*0018*/ 	.byte	0x04, 0x17
        /*001a*/ 	.short	(.L_1151 - .L_1150)
.L_1150:
        /*001c*/ 	.word	0x00000000
        /*0020*/ 	.short	0x0005
        /*0022*/ 	.short	0x001c
        /*0024*/ 	.byte	0x00, 0xf0, 0x21, 0x00


	//----- nvinfo : EIATTR_KPARAM_INFO
	.align		4
.L_1151:
        /*0028*/ 	.byte	0x04, 0x17
        /*002a*/ 	.short	(.L_1153 - .L_1152)
.L_1152:
        /*002c*/ 	.word	0x00000000
        /*0030*/ 	.short	0x0004
        /*0032*/ 	.short	0x0019
        /*0034*/ 	.byte	0x00, 0xf0, 0x05, 0x00


	//----- nvinfo : EIATTR_KPARAM_INFO
	.align		4
.L_1153:
        /*0038*/ 	.byte	0x04, 0x17
        /*003a*/ 	.short	(.L_1155 - .L_1154)
.L_1154:
        /*003c*/ 	.word	0x00000000
        /*0040*/ 	.short	0x0003
        /*0042*/ 	.short	0x0018
        /*0044*/ 	.byte	0x00, 0xf0, 0x05, 0x00


	//----- nvinfo : EIATTR_KPARAM_INFO
	.align		4
.L_1155:
        /*0048*/ 	.byte	0x04, 0x17
        /*004a*/ 	.short	(.L_1157 - .L_1156)
.L_1156:
        /*004c*/ 	.word	0x00000000
        /*0050*/ 	.short	0x0002
        /*0052*/ 	.short	0x0008
        /*0054*/ 	.byte	0x00, 0xf0, 0x41, 0x00


	//----- nvinfo : EIATTR_KPARAM_INFO
	.align		4
.L_1157:
        /*0058*/ 	.byte	0x04, 0x17
        /*005a*/ 	.short	(.L_1159 - .L_1158)
.L_1158:
        /*005c*/ 	.word	0x00000000
        /*0060*/ 	.short	0x0001
        /*0062*/ 	.short	0x0004
        /*0064*/ 	.byte	0x00, 0xf0, 0x05, 0x00


	//----- nvinfo : EIATTR_KPARAM_INFO
	.align		4
.L_1159:
        /*0068*/ 	.byte	0x04, 0x17
        /*006a*/ 	.short	(.L_1161 - .L_1160)
.L_1160:
        /*006c*/ 	.word	0x00000000
        /*0070*/ 	.short	0x0000
        /*0072*/ 	.short	0x0000
        /*0074*/ 	.byte	0x00, 0xf0, 0x11, 0x00


	//----- nvinfo : EIATTR_SPARSE_MMA_MASK
	.align		4
.L_1161:
        /*0078*/ 	.byte	0x03, 0x50
        /*007a*/ 	.short	0x0000


	//----- nvinfo : EIATTR_MAXREG_COUNT
	.align		4
        /*007c*/ 	.byte	0x03, 0x1b
        /*007e*/ 	.short	0x00ff


	//----- nvinfo : EIATTR_EXTERNS
	.align		4
        /*0080*/ 	.byte	0x04, 0x0f
        /*0082*/ 	.short	(.L_1163 - .L_1162)


	//   ....[0]....
	.align		4
.L_1162:
        /*0084*/ 	.word	index@(__assertfail)


	//----- nvinfo : EIATTR_MERCURY_ISA_VERSION
	.align		4
.L_1163:
        /*0088*/ 	.byte	0x03, 0x5f
        /*008a*/ 	.short	0x0101


	//----- nvinfo : EIATTR_SYSCALL_OFFSETS
	.align		4
        /*008c*/ 	.byte	0x04, 0x46
        /*008e*/ 	.short	(.L_1165 - .L_1164)


	//   ....[0]....
.L_1164:
        /*0090*/ 	.word	0x00000fc0


	//   ....[1]....
        /*0094*/ 	.word	0x00001fe0


	//   ....[2]....
        /*0098*/ 	.word	0x00003000


	//   ....[3]....
        /*009c*/ 	.word	0x00003ff0


	//   ....[4]....
        /*00a0*/ 	.word	0x000065d0


	//   ....[5]....
        /*00a4*/ 	.word	0x000074e0


	//   ....[6]....
        /*00a8*/ 	.word	0x000083b0


	//   ....[7]....
        /*00ac*/ 	.word	0x00009290


	//----- nvinfo : EIATTR_EXIT_INSTR_OFFSETS
	.align		4
.L_1165:
        /*00b0*/ 	.byte	0x04, 0x1c
        /*00b2*/ 	.short	(.L_1167 - .L_1166)


	//   ....[0]....
.L_1166:
        /*00b4*/ 	.word	0x00008450


	//   ....[1]....
        /*00b8*/ 	.word	0x000085a0


	//   ....[2]....
        /*00bc*/ 	.word	0x000085e0


	//   ....[3]....
        /*00c0*/ 	.word	0x00008670


	//   ....[4]....
        /*00c4*/ 	.word	0x000086a0


	//   ....[5]....
        /*00c8*/ 	.word	0x000086d0


	//   ....[6]....
        /*00cc*/ 	.word	0x00008750


	//   ....[7]....
        /*00d0*/ 	.word	0x00008780


	//   ....[8]....
        /*00d4*/ 	.word	0x00008800


	//   ....[9]....
        /*00d8*/ 	.word	0x00008830


	//   ....[10]....
        /*00dc*/ 	.word	0x00008870


	//   ....[11]....
        /*00e0*/ 	.word	0x00008950


	//   ....[12]....
        /*00e4*/ 	.word	0x000089b0


	//   ....[13]....
        /*00e8*/ 	.word	0x00008b30


	//   ....[14]....
        /*00ec*/ 	.word	0x00008c80


	//   ....[15]....
        /*00f0*/ 	.word	0x00008cb0


	//   ....[16]....
        /*00f4*/ 	.word	0x00008d60


	//   ....[17]....
        /*00f8*/ 	.word	0x00008ed0


	//   ....[18]....
        /*00fc*/ 	.word	0x00009040


	//   ....[19]....
        /*0100*/ 	.word	0x00009190


	//   ....[20]....
        /*0104*/ 	.word	0x000092a0


	//   ....[21]....
        /*0108*/ 	.word	0x000092d0


	//   ....[22]....
        /*010c*/ 	.word	0x00009300


	//----- nvinfo : EIATTR_MAX_THREADS
	.align		4
.L_1167:
        /*0110*/ 	.byte	0x04, 0x05
        /*0112*/ 	.short	(.L_1169 - .L_1168)
.L_1168:
        /*0114*/ 	.word	0x00000080
        /*0118*/ 	.word	0x00000001
        /*011c*/ 	.word	0x00000001


	//----- nvinfo : EIATTR_CRS_STACK_SIZE
	.align		4
.L_1169:
        /*0120*/ 	.byte	0x04, 0x1e
        /*0122*/ 	.short	(.L_1171 - .L_1170)
.L_1170:
        /*0124*/ 	.word	0x00000000


	//----- nvinfo : EIATTR_CBANK_PARAM_SIZE
	.align		4
.L_1171:
        /*0128*/ 	.byte	0x03, 0x19
        /*012a*/ 	.short	0x002c


	//----- nvinfo : EIATTR_PARAM_CBANK
	.align		4
        /*012c*/ 	.byte	0x04, 0x0a
        /*012e*/ 	.short	(.L_1173 - .L_1172)
	.align		4
.L_1172:
        /*0130*/ 	.word	index@(.nv.constant0._ZN2at6native27unrolled_elementwise_kernelIZZZNS0_15tan_kernel_cudaERNS_18TensorIteratorBaseEENKUlvE_clEvENKUlvE0_clEvEUlN3c107complexIfEEE_St5arrayIPcLm2EELi4E23TrivialOffsetCalculatorILi1EjESE_NS0_6memory12LoadWithCastILi1EEENSF_13StoreWithCastILi1EEEEEviT_T0_T2_T3_T4_T5_)
        /*0134*/ 	.short	0x0210
        /*0136*/ 	.short	0x002c


	//----- nvinfo : EIATTR_SW_WAR
	.align		4
.L_1173:
        /*0138*/ 	.byte	0x04, 0x36
        /*013a*/ 	.short	(.L_1175 - .L_1174)
.L_1174:
        /*013c*/ 	.word	0x00000008
.L_1175:


//--------------------- .nv.info._ZN2at6native18elementwise_kernelILi128ELi2EZNS0_22gpu_kernel_impl_nocastIZZZNS0_15tan_kernel_cudaERNS_18TensorIteratorBaseEENKUlvE_clEvENKUlvE0_clEvEUlN3c107complexIfEEE_EEvS4_RKT_EUliE_EEviT1_ --------------------------
	.section	.nv.info._ZN2at6native18elementwise_kernelILi128ELi2EZNS0_22gpu_kernel_impl_nocastIZZZNS0_15tan_kernel_cudaERNS_18TensorIteratorBaseEENKUlvE_clEvENKUlvE0_clEvEUlN3c107complexIfEEE_EEvS4_RKT_EUliE_EEviT1_,"",@"SHT_CUDA_INFO"
	.sectionflags	@""
	.align	4


	//----- nvinfo : EIATTR_CUDA_API_VERSION
	.align		4
        /*0000*/ 	.byte	0x04, 0x37
        /*0002*/ 	.short	(.L_1177 - .L_1176)
.L_1176:
        /*0004*/ 	.word	0x00000082


	//----- nvinfo : EIATTR_KPARAM_INFO
	.align		4
.L_1177:
        /*0008*/ 	.byte	0x04, 0x17
        /*000a*/ 	.short	(.L_1179 - .L_1178)
.L_1178:
        /*000c*/ 	.word	0x00000000
        /*0010*/ 	.short	0x0001
        /*0012*/ 	.short	0x0008
        /*0014*/ 	.byte	0x00, 0xf0, 0x61, 0x08


	//----- nvinfo : EIATTR_KPARAM_INFO
	.align		4
.L_1179:
        /*0018*/ 	.byte	0x04, 0x17
        /*001a*/ 	.short	(.L_1181 - .L_1180)
.L_1180:
        /*001c*/ 	.word	0x00000000
        /*0020*/ 	.short	0x0000
        /*0022*/ 	.short	0x0000
        /*0024*/ 	.byte	0x00, 0xf0, 0x11, 0x00


	//----- nvinfo : EIATTR_SPARSE_MMA_MASK
	.align		4
.L_1181:
        /*0028*/ 	.byte	0x03, 0x50
        /*002a*/ 	.short	0x0000


	//----- nvinfo : EIATTR_MAXREG_COUNT
	.align		4
        /*002c*/ 	.byte	0x03, 0x1b
        /*002e*/ 	.short	0x0080


	//----- nvinfo : EIATTR_MERCURY_ISA_VERSION
	.align		4
        /*0030*/ 	.byte	0x03, 0x5f
        /*0032*/ 	.short	0x0101


	//----- nvinfo : EIATTR_EXIT_INSTR_OFFSETS
	.align		4
        /*0034*/ 	.byte	0x04, 0x1c
        /*0036*/ 	.short	(.L_1183 - .L_1182)


	//   ....[0]....
.L_1182:
        /*0038*/ 	.word	0x00001910


	//   ....[1]....
        /*003c*/ 	.word	0x00003180


	//----- nvinfo : EIATTR_MAX_THREADS
	.align		4
.L_1183:
        /*0040*/ 	.byte	0x04, 0x05
        /*0042*/ 	.short	(.L_1185 - .L_1184)
.L_1184:
        /*0044*/ 	.word	0x00000080
        /*0048*/ 	.word	0x00000001
        /*004c*/ 	.word	0x00000001


	//----- nvinfo : EIATTR_CRS_STACK_SIZE
	.align		4
.L_1185:
        /*0050*/ 	.byte	0x04, 0x1e
        /*0052*/ 	.short	(.L_1187 - .L_1186)
.L_1186:
        /*0054*/ 	.word	0x00000000


	//----- nvinfo : EIATTR_CBANK_PARAM_SIZE
	.align		4
.L_1187:
        /*0058*/ 	.byte	0x03, 0x19
        /*005a*/ 	.short	0x0220


	//----- nvinfo : EIATTR_PARAM_CBANK
	.align		4
        /*005c*/ 	.byte	0x04, 0x0a
        /*005e*/ 	.short	(.L_1189 - .L_1188)
	.align		4
.L_1188:
        /*0060*/ 	.word	index@(.nv.constant0._ZN2at6native18elementwise_kernelILi128ELi2EZNS0_22gpu_kernel_impl_nocastIZZZNS0_15tan_kernel_cudaERNS_18TensorIteratorBaseEENKUlvE_clEvENKUlvE0_clEvEUlN3c107complexIfEEE_EEvS4_RKT_EUliE_EEviT1_)
        /*0064*/ 	.short	0x0210
        /*0066*/ 	.short	0x0220


	//----- nvinfo : EIATTR_SW_WAR
	.align		4
.L_1189:
        /*0068*/ 	.byte	0x04, 0x36
        /*006a*/ 	.short	(.L_1191 - .L_1190)
.L_1190:
        /*006c*/ 	.word	0x00000008
.L_1191:


//--------------------- .nv.info._ZN2at6native27unrolled_elementwise_kernelIZZZNS0_15tan_kernel_cudaERNS_18TensorIteratorBaseEENKUlvE_clEvENKUlvE0_clEvEUlN3c107complexIfEEE_St5arrayIPcLm2EELi4E23TrivialOffsetCalculatorILi1EjESE_NS0_6memory15LoadWithoutCastENSF_16StoreWithoutCastEEEviT_T0_T2_T3_T4_T5_ --------------------------
	.section	.nv.info._ZN2at6native27unrolled_elementwise_kernelIZZZNS0_15tan_kernel_cudaERNS_18TensorIteratorBaseEENKUlvE_clEvENKUlvE0_clEvEUlN3c107complexIfEEE_St5arrayIPcLm2EELi4E23TrivialOffsetCalculatorILi1EjESE_NS0_6memory15LoadWithoutCastENSF_16StoreWithoutCastEEEviT_T0_T2_T3_T4_T5_,"",@"SHT_CUDA_INFO"
	.sectionflags	@""
	.align	4


	//----- nvinfo : EIATTR_CUDA_API_VERSION
	.align		4
        /*0000*/ 	.byte	0x04, 0x37
        /*0002*/ 	.short	(.L_1193 - .L_1192)
.L_1192:
        /*0004*/ 	.word	0x00000082


	//----- nvinfo : EIATTR_KPARAM_INFO
	.align		4
.L_1193:
        /*0008*/ 	.byte	0x04, 0x17
        /*000a*/ 	.short	(.L_1195 - .L_1194)
.L_1194:
        /*000c*/ 	.word	0x00000000
        /*0010*/ 	.short	0x0006
        /*0012*/ 	.short	0x001b
        /*0014*/ 	.byte	0x00, 0xf0, 0x05, 0x00


	//----- nvinfo : EIATTR_KPARAM_INFO
	.align		4
.L_1195:
        /*0018*/ 	.byte	0x04, 0x17
        /*001a*/ 	.short	(.L_1197 - .L_1196)
.L_1196:
        /*001c*/ 	.word	0x00000000
        /*0020*/ 	.short	0x0005
        /*0022*/ 	.short	0x001a
        /*0024*/ 	.byte	0x00, 0xf0, 0x05, 0x00


	//----- nvinfo : EIATTR_KPARAM_INFO
	.align		4
.L_1197:
        /*0028*/ 	.byte	0x04, 0x17
        /*002a*/ 	.short	(.L_1199 - .L_1198)
.L_1198:
        /*002c*/ 	.word	0x00000000
        /*0030*/ 	.short	0x0004
        /*0032*/ 	.short	0x0019
        /*0034*/ 	.byte	0x00, 0xf0, 0x05, 0x00


	//----- nvinfo : EIATTR_KPARAM_INFO
	.align		4
.L_1199:
        /*0038*/ 	.byte	0x04, 0x17
        /*003a*/ 	.short	(.L_1201 - .L_1200)
.L_1200:
        /*003c*/ 	.word	0x00000000
        /*0040*/ 	.short	0x0003
        /*0042*/ 	.short	0x0018
        /*0044*/ 	.byte	0x00, 0xf0, 0x05, 0x00


	//----- nvinfo : EIATTR_KPARAM_INFO
	.align		4
.L_1201:
        /*0048*/ 	.byte	0x04, 0x17
        /*004a*/ 	.short	(.L_1203 - .L_1202)
.L_1202:
        /*004c*/ 	.word	0x00000000
        /*0050*/ 	.short	0x0002
        /*0052*/ 	.short	0x0008
        /*0054*/ 	.byte	0x00, 0xf0, 0x41, 0x00


	//----- nvinfo : EIATTR_KPARAM_INFO
	.align		4
.L_1203:
        /*0058*/ 	.byte	0x04, 0x17
        /*005a*/ 	.short	(.L_1205 - .L_1204)
.L_1204:
        /*005c*/ 	.word	0x00000000
        /*0060*/ 	.short	0x0001
        /*0062*/ 	.short	0x0004
        /*0064*/ 	.byte	0x00, 0xf0, 0x05, 0x00


	//----- nvinfo : EIATTR_KPARAM_INFO
	.align		4
.L_1205:
        /*0068*/ 	.byte	0x04, 0x17
        /*006a*/ 	.short	(.L_1207 - .L_1206)
.L_1206:
        /*006c*/ 	.word	0x00000000
        /*0070*/ 	.short	0x0000
        /*0072*/ 	.short	0x0000
        /*0074*/ 	.byte	0x00, 0xf0, 0x11, 0x00


	//----- nvinfo : EIATTR_SPARSE_MMA_MASK
	.align		4
.L_1207:
        /*0078*/ 	.byte	0x03, 0x50
        /*007a*/ 	.short	0x0000


	//----- nvinfo : EIATTR_MAXREG_COUNT
	.align		4
        /*007c*/ 	.byte	0x03, 0x1b
        /*007e*/ 	.short	0x00ff


	//----- nvinfo : EIATTR_MERCURY_ISA_VERSION
	.align		4
        /*0080*/ 	.byte	0x03, 0x5f
        /*0082*/ 	.short	0x0101


	//----- nvinfo : EIATTR_EXIT_INSTR_OFFSETS
	.align		4
        /*0084*/ 	.byte	0x04, 0x1c
        /*0086*/ 	.short	(.L_1209 - .L_1208)


	//   ....[0]....
.L_1208:
        /*0088*/ 	.word	0x00001910


	//   ....[1]....
        /*008c*/ 	.word	0x00001960


	//----- nvinfo : EIATTR_MAX_THREADS
	.align		4
.L_1209:
        /*0090*/ 	.byte	0x04, 0x05
        /*0092*/ 	.short	(.L_1211 - .L_1210)
.L_1210:
        /*0094*/ 	.word	0x00000080
        /*0098*/ 	.word	0x00000001
        /*009c*/ 	.word	0x00000001


	//----- nvinfo : EIATTR_CRS_STACK_SIZE
	.align		4
.L_1211:
        /*00a0*/ 	.byte	0x04, 0x1e
        /*00a2*/ 	.short	(.L_1213 - .L_1212)
.L_1212:
        /*00a4*/ 	.word	0x00000000


	//----- nvinfo : EIATTR_CBANK_PARAM_SIZE
	.align		4
.L_1213:
        /*00a8*/ 	.byte	0x03, 0x19
        /*00aa*/ 	.short	0x001c


	//----- nvinfo : EIATTR_PARAM_CBANK
	.align		4
        /*00ac*/ 	.byte	0x04, 0x0a
        /*00ae*/ 	.short	(.L_1215 - .L_1214)
	.align		4
.L_1214:
        /*00b0*/ 	.word	index@(.nv.constant0._ZN2at6native27unrolled_elementwise_kernelIZZZNS0_15tan_kernel_cudaERNS_18TensorIteratorBaseEENKUlvE_clEvENKUlvE0_clEvEUlN3c107complexIfEEE_St5arrayIPcLm2EELi4E23TrivialOffsetCalculatorILi1EjESE_NS0_6memory15LoadWithoutCastENSF_16StoreWithoutCastEEEviT_T0_T2_T3_T4_T5_)
        /*00b4*/ 	.short	0x0210
        /*00b6*/ 	.short	0x001c


	//----- nvinfo : EIATTR_SW_WAR
	.align		4
.L_1215:
        /*00b8*/ 	.byte	0x04, 0x36
        /*00ba*/ 	.short	(.L_1217 - .L_1216)
.L_1216:
        /*00bc*/ 	.word	0x00000008
.L_1217:


//--------------------- .nv.info._ZN2at6native29vectorized_elementwise_kernelILi2EZZZNS0_15tan_kernel_cudaERNS_18TensorIteratorBaseEENKUlvE_clEvENKUlvE0_clEvEUlN3c107complexIfEEE_St5arrayIPcLm2EEEEviT0_T1_ --------------------------
	.section	.nv.info._ZN2at6native29vectorized_elementwise_kernelILi2EZZZNS0_15tan_kernel_cudaERNS_18TensorIteratorBaseEENKUlvE_clEvENKUlvE0_clEvEUlN3c107complexIfEEE_St5arrayIPcLm2EEEEviT0_T1_,"",@"SHT_CUDA_INFO"
	.sectionflags	@""
	.align	4


	//----- nvinfo : EIATTR_CUDA_API_VERSION
	.align		4
        /*0000*/ 	.byte	0x04, 0x37
        /*0002*/ 	.short	(.L_1219 - .L_1218)
.L_1218:
        /*0004*/ 	.word	0x00000082


	//----- nvinfo : EIATTR_KPARAM_INFO
	.align		4
.L_1219:
        /*0008*/ 	.byte	0x04, 0x17
        /*000a*/ 	.short	(.L_1221 - .L_1220)
.L_1220:
        /*000c*/ 	.word	0x00000000
        /*0010*/ 	.short	0x0002
        /*0012*/ 	.short	0x0008
        /*0014*/ 	.byte	0x00, 0xf0, 0x41, 0x00


	//----- nvinfo : EIATTR_KPARAM_INFO
	.align		4
.L_1221:
        /*0018*/ 	.byte	0x04, 0x17
        /*001a*/ 	.short	(.L_1223 - .L_1222)
.L_1222:
        /*001c*/ 	.word	0x00000000
        /*0020*/ 	.short	0x0001
        /*0022*/ 	.short	0x0004
        /*0024*/ 	.byte	0x00, 0xf0, 0x05, 0x00


	//----- nvinfo : EIATTR_KPARAM_INFO
	.align		4
.L_1223:
        /*0028*/ 	.byte	0x04, 0x17
        /*002a*/ 	.short	(.L_1225 - .L_1224)
.L_1224:
        /*002c*/ 	.word	0x00000000
        /*0030*/ 	.short	0x0000
        /*0032*/ 	.short	0x0000
        /*0034*/ 	.byte	0x00, 0xf0, 0x11, 0x00


	//----- nvinfo : EIATTR_SPARSE_MMA_MASK
	.align		4
.L_1225:
        /*0038*/ 	.byte	0x03, 0x50
        /*003a*/ 	.short	0x0000


	//----- nvinfo : EIATTR_MAXREG_COUNT
	.align		4
        /*003c*/ 	.byte	0x03, 0x1b
        /*003e*/ 	.short	0x00ff


	//----- nvinfo : EIATTR_MERCURY_ISA_VERSION
	.align		4
        /*0040*/ 	.byte	0x03, 0x5f
        /*0042*/ 	.short	0x0101


	//----- nvinfo : EIATTR_EXIT_INSTR_OFFSETS
	.align		4
        /*0044*/ 	.byte	0x04, 0x1c
        /*0046*/ 	.short	(.L_1227 - .L_1226)


	//   ....[0]....
.L_1226:
        /*0048*/ 	.word	0x000028f0


	//   ....[1]....
        /*004c*/ 	.word	0x00005a80


	//   ....[2]....
        /*0050*/ 	.word	0x00005ad0


	//----- nvinfo : EIATTR_MAX_THREADS
	.align		4
.L_1227:
        /*0054*/ 	.byte	0x04, 0x05
        /*0056*/ 	.short	(.L_1229 - .L_1228)
.L_1228:
        /*0058*/ 	.word	0x00000080
        /*005c*/ 	.word	0x00000001
        /*0060*/ 	.word	0x00000001


	//----- nvinfo : EIATTR_CRS_STACK_SIZE
	.align		4
.L_1229:
        /*0064*/ 	.byte	0x04, 0x1e
        /*0066*/ 	.short	(.L_1231 - .L_1230)
.L_1230:
        /*0068*/ 	.word	0x00000000


	//----- nvinfo : EIATTR_CBANK_PARAM_SIZE
	.align		4
.L_1231:
        /*006c*/ 	.byte	0x03, 0x19
        /*006e*/ 	.short	0x0018


	//----- nvinfo : EIATTR_PARAM_CBANK
	.align		4
        /*0070*/ 	.byte	0x04, 0x0a
        /*0072*/ 	.short	(.L_1233 - .L_1232)
	.align		4
.L_1232:
        /*0074*/ 	.word	index@(.nv.constant0._ZN2at6native29vectorized_elementwise_kernelILi2EZZZNS0_15tan_kernel_cudaERNS_18TensorIteratorBaseEENKUlvE_clEvENKUlvE0_clEvEUlN3c107complexIfEEE_St5arrayIPcLm2EEEEviT0_T1_)
        /*0078*/ 	.short	0x0210
        /*007a*/ 	.short	0x0018


	//----- nvinfo : EIATTR_SW_WAR
	.align		4
.L_1233:
        /*007c*/ 	.byte	0x04, 0x36
        /*007e*/ 	.short	(.L_1235 - .L_1234)
.L_1234:
        /*0080*/ 	.word	0x00000008
.L_1235:


//--------------------- .nv.info._ZN2at6native29vectorized_elementwise_kernelILi4EZZZNS0_15tan_kernel_cudaERNS_18TensorIteratorBaseEENKUlvE_clEvENKUlvE0_clEvEUlN3c107complexIfEEE_St5arrayIPcLm2EEEEviT0_T1_ --------------------------
	.section	.nv.info._ZN2at6native29vectorized_elementwise_kernelILi4EZZZNS0_15tan_kernel_cudaERNS_18TensorIteratorBaseEENKUlvE_clEvENKUlvE0_clEvEUlN3c107complexIfEEE_St5arrayIPcLm2EEEEviT0_T1_,"",@"SHT_CUDA_INFO"
	.sectionflags	@""
	.align	4


	//----- nvinfo : EIATTR_CUDA_API_VERSION
	.align		4
        /*0000*/ 	.byte	0x04, 0x37
        /*0002*/ 	.short	(.L_1237 - .L_1236)
.L_1236:
        /*0004*/ 	.word	0x00000082


	//----- nvinfo : EIATTR_KPARAM_INFO
	.align		4
.L_1237:
        /*0008*/ 	.byte	0x04, 0x17
        /*000a*/ 	.short	(.L_1239 - .L_1238)
.L_1238:
        /*000c*/ 	.word	0x00000000
        /*0010*/ 	.short	0x0002
        /*0012*/ 	.short	0x0008
        /*0014*/ 	.byte	0x00, 0xf0, 0x41, 0x00


	//----- nvinfo : EIATTR_KPARAM_INFO
	.align		4
.L_1239:
        /*0018*/ 	.byte	0x04, 0x17
        /*001a*/ 	.short	(.L_1241 - .L_1240)
.L_1240:
        /*001c*/ 	.word	0x00000000
        /*0020*/ 	.short	0x0001
        /*0022*/ 	.short	0x0004
        /*0024*/ 	.byte	0x00, 0xf0, 0x05, 0x00


	//----- nvinfo : EIATTR_KPARAM_INFO
	.align		4
.L_1241:
        /*0028*/ 	.byte	0x04, 0x17
        /*002a*/ 	.short	(.L_1243 - .L_1242)
.L_1242:
        /*002c*/ 	.word	0x00000000
        /*0030*/ 	.short	0x0000
        /*0032*/ 	.short	0x0000
        /*0034*/ 	.byte	0x00, 0xf0, 0x11, 0x00


	//----- nvinfo : EIATTR_SPARSE_MMA_MASK
	.align		4
.L_1243:
        /*0038*/ 	.byte	0x03, 0x50
        /*003a*/ 	.short	0x0000


	//----- nvinfo : EIATTR_MAXREG_COUNT
	.align		4
        /*003c*/ 	.byte	0x03, 0x1b
        /*003e*/ 	.short	0x00ff


	//----- nvinfo : EIATTR_MERCURY_ISA_VERSION
	.align		4
        /*0040*/ 	.byte	0x03, 0x5f
        /*0042*/ 	.short	0x0101


	//----- nvinfo : EIATTR_EXIT_INSTR_OFFSETS
	.align		4
        /*0044*/ 	.byte	0x04, 0x1c
        /*0046*/ 	.short	(.L_1245 - .L_1244)


	//   ....[0]....
.L_1244:
        /*0048*/ 	.word	0x000028f0


	//   ....[1]....
        /*004c*/ 	.word	0x00005a80


	//   ....[2]....
        /*0050*/ 	.word	0x00005ad0


	//----- nvinfo : EIATTR_MAX_THREADS
	.align		4
.L_1245:
        /*0054*/ 	.byte	0x04, 0x05
        /*0056*/ 	.short	(.L_1247 - .L_1246)
.L_1246:
        /*0058*/ 	.word	0x00000080
        /*005c*/ 	.word	0x00000001
        /*0060*/ 	.word	0x00000001


	//----- nvinfo : EIATTR_CRS_STACK_SIZE
	.align		4
.L_1247:
        /*0064*/ 	.byte	0x04, 0x1e
        /*0066*/ 	.short	(.L_1249 - .L_1248)
.L_1248:
        /*0068*/ 	.word	0x00000000


	//----- nvinfo : EIATTR_CBANK_PARAM_SIZE
	.align		4
.L_1249:
        /*006c*/ 	.byte	0x03, 0x19
        /*006e*/ 	.short	0x0018


	//----- nvinfo : EIATTR_PARAM_CBANK
	.align		4
        /*0070*/ 	.byte	0x04, 0x0a
        /*0072*/ 	.short	(.L_1251 - .L_1250)
	.align		4
.L_1250:
        /*0074*/ 	.word	index@(.nv.constant0._ZN2at6native29vectorized_elementwise_kernelILi4EZZZNS0_15tan_kernel_cudaERNS_18TensorIteratorBaseEENKUlvE_clEvENKUlvE0_clEvEUlN3c107complexIfEEE_St5arrayIPcLm2EEEEviT0_T1_)
        /*0078*/ 	.short	0x0210
        /*007a*/ 	.short	0x0018


	//----- nvinfo : EIATTR_SW_WAR
	.align		4
.L_1251:
        /*007c*/ 	.byte	0x04, 0x36
        /*007e*/ 	.short	(.L_1253 - .L_1252)
.L_1252:
        /*0080*/ 	.word	0x00000008
.L_1253:


//--------------------- .nv.info._ZN2at6native29vectorized_elementwise_kernelILi8EZZZNS0_15tan_kernel_cudaERNS_18TensorIteratorBaseEENKUlvE_clEvENKUlvE0_clEvEUlN3c107complexIfEEE_St5arrayIPcLm2EEEEviT0_T1_ --------------------------
	.section	.nv.info._ZN2at6native29vectorized_elementwise_kernelILi8EZZZNS0_15tan_kernel_cudaERNS_18TensorIteratorBaseEENKUlvE_clEvENKUlvE0_clEvEUlN3c107complexIfEEE_St5arrayIPcLm2EEEEviT0_T1_,"",@"SHT_CUDA_INFO"
	.sectionflags	@""
	.align	4


	//----- nvinfo : EIATTR_CUDA_API_VERSION
	.align		4
        /*0000*/ 	.byte	0x04, 0x37
        /*0002*/ 	.short	(.L_1255 - .L_1254)
.L_1254:
        /*0004*/ 	.word	0x00000082


	//----- nvinfo : EIATTR_KPARAM_INFO
	.align		4
.L_1255:
        /*0008*/ 	.byte	0x04, 0x17
        /*000a*/ 	.short	(.L_1257 - .L_1256)
.L_1256:
        /*000c*/ 	.word	0x00000000
        /*0010*/ 	.short	0x0002
        /*0012*/ 	.short	0x0008
        /*0014*/ 	.byte	0x00, 0xf0, 0x41, 0x00


	//----- nvinfo : EIATTR_KPARAM_INFO
	.align		4
.L_1257:
        /*0018*/ 	.byte	0x04, 0x17
        /*001a*/ 	.short	(.L_1259 - .L_1258)
.L_1258:
        /*001c*/ 	.word	0x00000000
        /*0020*/ 	.short	0x0001
        /*0022*/ 	.short	0x0004
        /*0024*/ 	.byte	0x00, 0xf0, 0x05, 0x00


	//----- nvinfo : EIATTR_KPARAM_INFO
	.align		4
.L_1259:
        /*0028*/ 	.byte	0x04, 0x17
        /*002a*/ 	.short	(.L_1261 - .L_1260)
.L_1260:
        /*002c*/ 	.word	0x00000000
        /*0030*/ 	.short	0x0000
        /*0032*/ 	.short	0x0000
        /*0034*/ 	.byte	0x00, 0xf0, 0x11, 0x00


	//----- nvinfo : EIATTR_SPARSE_MMA_MASK
	.align		4
.L_1261:
        /*0038*/ 	.byte	0x03, 0x50
        /*003a*/ 	.short	0x0000


	//----- nvinfo : EIATTR_MAXREG_COUNT
	.align		4
        /*003c*/ 	.byte	0x03, 0x1b
        /*003e*/ 	.short	0x00ff


	//----- nvinfo : EIATTR_MERCURY_ISA_VERSION
	.align		4
        /*0040*/ 	.byte	0x03, 0x5f
        /*0042*/ 	.short	0x0101


	//----- nvinfo : EIATTR_EXIT_INSTR_OFFSETS
	.align		4
        /*0044*/ 	.byte	0x04, 0x1c
        /*0046*/ 	.short	(.L_1263 - .L_1262)


	//   ....[0]....
.L_1262:
        /*0048*/ 	.word	0x000028f0


	//   ....[1]....
        /*004c*/ 	.word	0x00005a80


	//   ....[2]....
        /*0050*/ 	.word	0x00005ad0


	//----- nvinfo : EIATTR_MAX_THREADS
	.align		4
.L_1263:
        /*0054*/ 	.byte	0x04, 0x05
        /*0056*/ 	.short	(.L_1265 - .L_1264)
.L_1264:
        /*0058*/ 	.word	0x00000080
        /*005c*/ 	.word	0x00000001
        /*0060*/ 	.word	0x00000001


	//----- nvinfo : EIATTR_CRS_STACK_SIZE
	.align		4
.L_1265:
        /*0064*/ 	.byte	0x04, 0x1e
        /*0066*/ 	.short	(.L_1267 - .L_1266)
.L_1266:
        /*0068*/ 	.word	0x00000000


	//----- nvinfo : EIATTR_CBANK_PARAM_SIZE
	.align		4
.L_1267:
        /*006c*/ 	.byte	0x03, 0x19
        /*006e*/ 	.short	0x0018


	//----- nvinfo : EIATTR_PARAM_CBANK
	.align		4
        /*0070*/ 	.byte	0x04, 0x0a
        /*0072*/ 	.short	(.L_1269 - .L_1268)
	.align		4
.L_1268:
        /*0074*/ 	.word	index@(.nv.constant0._ZN2at6native29vectorized_elementwise_kernelILi8EZZZNS0_15tan_kernel_cudaERNS_18TensorIteratorBaseEENKUlvE_clEvENKUlvE0_clEvEUlN3c107complexIfEEE_St5arrayIPcLm2EEEEviT0_T1_)
        /*0078*/ 	.short	0x0210
        /*007a*/ 	.short	0x0018


	//----- nvinfo : EIATTR_SW_WAR
	.align		4
.L_1269:
        /*007c*/ 	.byte	0x04, 0x36
        /*007e*/ 	.short	(.L_1271 - .L_1270)
.L_1270:
        /*0080*/ 	.word	0x00000008
.L_1271:


//--------------------- .nv.info._ZN2at6native18elementwise_kernelILi128ELi4EZNS0_15gpu_kernel_implIZZZNS0_15tan_kernel_cudaERNS_18TensorIteratorBaseEENKUlvE_clEvENKUlvE_clEvEUlN3c107complexIdEEE_EEvS4_RKT_EUliE_EEviT1_ --------------------------
	.section	.nv.info._ZN2at6native18elementwise_kernelILi128ELi4EZNS0_15gpu_kernel_implIZZZNS0_15tan_kernel_cudaERNS_18TensorIteratorBaseEENKUlvE_clEvENKUlvE_clEvEUlN3c107complexIdEEE_EEvS4_RKT_EUliE_EEviT1_,"",@"SHT_CUDA_INFO"
	.sectionflags	@""
	.align	4


	//----- nvinfo : EIATTR_CUDA_API_VERSION
	.align		4
        /*0000*/ 	.byte	0x04, 0x37
        /*0002*/ 	.short	(.L_1273 - .L_1272)
.L_1272:
        /*0004*/ 	.word	0x00000082


	//----- nvinfo : EIATTR_KPARAM_INFO
	.align		4
.L_1273:
        /*0008*/ 	.byte	0x04, 0x17
        /*000a*/ 	.short	(.L_1275 - .L_1274)
.L_1274:
        /*000c*/ 	.word	0x00000000
        /*0010*/ 	.short	0x0001
        /*0012*/ 	.short	0x0008
        /*0014*/ 	.byte	0x00, 0xf0, 0x61, 0x08


	//----- nvinfo : EIATTR_KPARAM_INFO
	.align		4
.L_1275:
        /*0018*/ 	.byte	0x04, 0x17
        /*001a*/ 	.short	(.L_1277 - .L_1276)
.L_1276:
        /*001c*/ 	.word	0x00000000
        /*0020*/ 	.short	0x0000
        /*0022*/ 	.short	0x0000
        /*0024*/ 	.byte	0x00, 0xf0, 0x11, 0x00


	//----- nvinfo : EIATTR_SPARSE_MMA_MASK
	.align		4
.L_1277:
        /*0028*/ 	.byte	0x03, 0x50
        /*002a*/ 	.short	0x0000


	//----- nvinfo : EIATTR_MAXREG_COUNT
	.align		4
        /*002c*/ 	.byte	0x03, 0x1b
        /*002e*/ 	.short	0x0080


	//----- nvinfo : EIATTR_EXTERNS
	.align		4
        /*0030*/ 	.byte	0x04, 0x0f
        /*0032*/ 	.short	(.L_1279 - .L_1278)


	//   ....[0]....
	.align		4
.L_1278:
        /*0034*/ 	.word	index@(__assertfail)


	//----- nvinfo : EIATTR_MERCURY_ISA_VERSION
	.align		4
.L_1279:
        /*0038*/ 	.byte	0x03, 0x5f
        /*003a*/ 	.short	0x0101


	//----- nvinfo : EIATTR_SYSCALL_OFFSETS
	.align		4
        /*003c*/ 	.byte	0x04, 0x46
        /*003e*/ 	.short	(.L_1281 - .L_1280)


	//   ....[0]....
.L_1280:
        /*0040*/ 	.word	0x000023a0


	//   ....[1]....
        /*0044*/ 	.word	0x00005960


	//   ....[2]....
        /*0048*/ 	.word	0x00007d60


	//   ....[3]....
        /*004c*/ 	.word	0x0000b300


	//   ....[4]....
        /*0050*/ 	.word	0x0000d6d0


	//   ....[5]....
        /*0054*/ 	.word	0x00010c90


	//   ....[6]....
        /*0058*/ 	.word	0x00013050


	//   ....[7]....
        /*005c*/ 	.word	0x000165f0


	//----- nvinfo : EIATTR_EXIT_INSTR_OFFSETS
	.align		4
.L_1281:
        /*0060*/ 	.byte	0x04, 0x1c
        /*0062*/ 	.short	(.L_1283 - .L_1282)


	//   ....[0]....
.L_1282:
        /*0064*/ 	.word	0x00010d40


	//   ....[1]....
        /*0068*/ 	.word	0x000155e0


	//   ....[2]....
        /*006c*/ 	.word	0x00015620


	//   ....[3]....
        /*0070*/ 	.word	0x000156b0


	//   ....[4]....
        /*0074*/ 	.word	0x000156e0


	//   ....[5]....
        /*0078*/ 	.word	0x00015710


	//   ....[6]....
        /*007c*/ 	.word	0x000157e0


	//   ....[7]....
        /*0080*/ 	.word	0x00015860


	//   ....[8]....
        /*0084*/ 	.word	0x00015960


	//   ....[9]....
        /*0088*/ 	.word	0x00015a10


	//   ....[10]....
        /*008c*/ 	.word	0x00015a30


	//   ....[11]....
        /*0090*/ 	.word	0x00015b00


	//   ....[12]....
        /*0094*/ 	.word	0x00015b30


	//   ....[13]....
        /*0098*/ 	.word	0x00015d00


	//   ....[14]....
        /*009c*/ 	.word	0x00015ea0


	//   ....[15]....
        /*00a0*/ 	.word	0x00015f20


	//   ....[16]....
        /*00a4*/ 	.word	0x00015fd0


	//   ....[17]....
        /*00a8*/ 	.word	0x00016190


	//   ....[18]....
        /*00ac*/ 	.word	0x00016350


	//   ....[19]....
        /*00b0*/ 	.word	0x000164f0


	//   ....[20]....
        /*00b4*/ 	.word	0x00016600


	//   ....[21]....
        /*00b8*/ 	.word	0x00016630


	//   ....[22]....
        /*00bc*/ 	.word	0x00016660


	//----- nvinfo : EIATTR_MAX_THREADS
	.align		4
.L_1283:
        /*00c0*/ 	.byte	0x04, 0x05
        /*00c2*/ 	.short	(.L_1285 - .L_1284)
.L_1284:
        /*00c4*/ 	.word	0x00000080
        /*00c8*/ 	.word	0x00000001
        /*00cc*/ 	.word	0x00000001


	//----- nvinfo : EIATTR_CRS_STACK_SIZE
	.align		4
.L_1285:
        /*00d0*/ 	.byte	0x04, 0x1e
        /*00d2*/ 	.short	(.L_1287 - .L_1286)
.L_1286:
        /*00d4*/ 	.word	0x00000000


	//----- nvinfo : EIATTR_CBANK_PARAM_SIZE
	.align		4
.L_1287:
        /*00d8*/ 	.byte	0x03, 0x19
        /*00da*/ 	.short	0x0220


	//----- nvinfo : EIATTR_PARAM_CBANK
	.align		4
        /*00dc*/ 	.byte	0x04, 0x0a
        /*00de*/ 	.short	(.L_1289 - .L_1288)
	.align		4
.L_1288:
        /*00e0*/ 	.word	index@(.nv.constant0._ZN2at6native18elementwise_kernelILi128ELi4EZNS0_15gpu_kernel_implIZZZNS0_15tan_kernel_cudaERNS_18TensorIteratorBaseEENKUlvE_clEvENKUlvE_clEvEUlN3c107complexIdEEE_EEvS4_RKT_EUliE_EEviT1_)
        /*00e4*/ 	.short	0x0210
        /*00e6*/ 	.short	0x0220


	//----- nvinfo : EIATTR_SW_WAR
	.align		4
.L_1289:
        /*00e8*/ 	.byte	0x04, 0x36
        /*00ea*/ 	.short	(.L_1291 - .L_1290)
.L_1290:
        /*00ec*/ 	.word	0x00000008
.L_1291:


//--------------------- .nv.info._ZN2at6native27unrolled_elementwise_kernelIZZZNS0_15tan_kernel_cudaERNS_18TensorIteratorBaseEENKUlvE_clEvENKUlvE_clEvEUlN3c107complexIdEEE_St5arrayIPcLm2EELi4E23TrivialOffsetCalculatorILi1EjESE_NS0_6memory12LoadWithCastILi1EEENSF_13StoreWithCastILi1EEEEEviT_T0_T2_T3_T4_T5_ --------------------------
	.section	.nv.info._ZN2at6native27unrolled_elementwise_kernelIZZZNS0_15tan_kernel_cudaERNS_18TensorIteratorBaseEENKUlvE_clEvENKUlvE_clEvEUlN3c107complexIdEEE_St5arrayIPcLm2EELi4E23TrivialOffsetCalculatorILi1EjESE_NS0_6memory12LoadWithCastILi1EEENSF_13StoreWithCastILi1EEEEEviT_T0_T2_T3_T4_T5_,"",@"SHT_CUDA_INFO"
	.sectionflags	@""
	.align	4


	//----- nvinfo : EIATTR_CUDA_API_VERSION
	.align		4
        /*0000*/ 	.byte	0x04, 0x37
        /*0002*/ 	.short	(.L_1293 - .L_1292)
.L_1292:
        /*0004*/ 	.word	0x00000082


	//----- nvinfo : EIATTR_KPARAM_INFO
	.align		4
.L_1293:
        /*0008*/ 	.byte	0x04, 0x17
        /*000a*/ 	.short	(.L_1295 - .L_1294)
.L_1294:
        /*000c*/ 	.word	0x00000000
        /*0010*/ 	.short	0x0006
        /*0012*/ 	.short	0x0024
        /*0014*/ 	.byte	0x00, 0xf0, 0x21, 0x00


	//----- nvinfo : EIATTR_KPARAM_INFO
	.align		4
.L_1295:
        /*0018*/ 	.byte	0x04, 0x17
        /*001a*/ 	.short	(.L_1297 - .L_1296)
.L_1296:
        /*001c*/ 	.word	0x00000000
        /*0020*/ 	.short	0x0005
        /*0022*/ 	.short	0x001c
        /*0024*/ 	.byte	0x00, 0xf0, 0x21, 0x00


	//----- nvinfo : EIATTR_KPARAM_INFO
	.align		4
.L_1297:
        /*0028*/ 	.byte	0x04, 0x17
        /*002a*/ 	.short	(.L_1299 - .L_1298)
.L_1298:
        /*002c*/ 	.word	0x00000000
        /*0030*/ 	.short	0x0004
        /*0032*/ 	.short	0x0019
        /*0034*/ 	.byte	0x00, 0xf0, 0x05, 0x00


	//----- nvinfo : EIATTR_KPARAM_INFO
	.align		4
.L_1299:
        /*0038*/ 	.byte	0x04, 0x17
        /*003a*/ 	.short	(.L_1301 - .L_1300)
.L_1300:
        /*003c*/ 	.word	0x00000000
        /*0040*/ 	.short	0x0003
        /*0042*/ 	.short	0x0018
        /*0044*/ 	.byte	0x00, 0xf0, 0x05, 0x00


	//----- nvinfo : EIATTR_KPARAM_INFO
	.align		4
.L_1301:
        /*0048*/ 	.byte	0x04, 0x17
        /*004a*/ 	.short	(.L_1303 - .L_1302)
.L_1302:
        /*004c*/ 	.word	0x00000000
        /*0050*/ 	.short	0x0002
        /*0052*/ 	.short	0x0008
        /*0054*/ 	.byte	0x00, 0xf0, 0x41, 0x00


	//----- nvinfo : EIATTR_KPARAM_INFO
	.align		4
.L_1303:
        /*0058*/ 	.byte	0x04, 0x17
        /*005a*/ 	.short	(.L_1305 - .L_1304)
.L_1304:
        /*005c*/ 	.word	0x00000000
        /*0060*/ 	.short	0x0001
        /*0062*/ 	.short	0x0004
        /*0064*/ 	.byte	0x00, 0xf0, 0x05, 0x00


	//----- nvinfo : EIATTR_KPARAM_INFO
	.align		4
.L_1305:
        /*0068*/ 	.byte	0x04, 0x17
        /*006a*/ 	.short	(.L_1307 - .L_1306)
.L_1306:
        /*006c*/ 	.word	0x00000000
        /*0070*/ 	.short	0x0000
        /*0072*/ 	.short	0x0000
        /*0074*/ 	.byte	0x00, 0xf0, 0x11, 0x00


	//----- nvinfo : EIATTR_SPARSE_MMA_MASK
	.align		4
.L_1307:
        /*0078*/ 	.byte	0x03, 0x50
        /*007a*/ 	.short	0x0000


	//----- nvinfo : EIATTR_MAXREG_COUNT
	.align		4
        /*007c*/ 	.byte	0x03, 0x1b
        /*007e*/ 	.short	0x00ff


	//----- nvinfo : EIATTR_EXTERNS
	.align		4
        /*0080*/ 	.byte	0x04, 0x0f
        /*0082*/ 	.short	(.L_1309 - .L_1308)


	//   ....[0]....
	.align		4
.L_1308:
        /*0084*/ 	.word	index@(__assertfail)


	//----- nvinfo : EIATTR_MERCURY_ISA_VERSION
	.align		4
.L_1309:
        /*0088*/ 	.byte	0x03, 0x5f
        /*008a*/ 	.short	0x0101


	//----- nvinfo : EIATTR_SYSCALL_OFFSETS
	.align		4
        /*008c*/ 	.byte	0x04, 0x46
        /*008e*/ 	.short	(.L_1311 - .L_1310)


	//   ....[0]....
.L_1310:
        /*0090*/ 	.word	0x000010f0


	//   ....[1]....
        /*0094*/ 	.word	0x00002210


	//   ....[2]....
        /*0098*/ 	.word	0x00003350


	//   ....[3]....
        /*009c*/ 	.word	0x00004460


	//   ....[4]....
        /*00a0*/ 	.word	0x0000ebe0


	//   ....[5]....
        /*00a4*/ 	.word	0x0000fe10


	//   ....[6]....
        /*00a8*/ 	.word	0x00011000


	//   ....[7]....
        /*00ac*/ 	.word	0x000121f0


	//----- nvinfo : EIATTR_EXIT_INSTR_OFFSETS
	.align		4
.L_1311:
        /*00b0*/ 	.byte	0x04, 0x1c
        /*00b2*/ 	.short	(.L_1313 - .L_1312)


	//   ....[0]....
.L_1312:
        /*00b4*/ 	.word	0x000110a0


	//   ....[1]....
        /*00b8*/ 	.word	0x000111f0


	//   ....[2]....
        /*00bc*/ 	.word	0x00011230


	//   ....[3]....
        /*00c0*/ 	.word	0x000112c0


	//   ....[4]....
        /*00c4*/ 	.word	0x000112f0


	//   ....[5]....
        /*00c8*/ 	.word	0x00011320


	//   ....[6]....
        /*00cc*/ 	.word	0x000113f0


	//   ....[7]....
        /*00d0*/ 	.word	0x00011470


	//   ....[8]....
        /*00d4*/ 	.word	0x00011570


	//   ....[9]....
        /*00d8*/ 	.word	0x00011620


	//   ....[10]....
        /*00dc*/ 	.word	0x00011640


	//   ....[11]....
        /*00e0*/ 	.word	0x00011710


	//   ....[12]....
        /*00e4*/ 	.word	0x00011730


	//   ....[13]....
        /*00e8*/ 	.word	0x00011900


	//   ....[14]....
        /*00ec*/ 	.word	0x00011aa0


	//   ....[15]....
        /*00f0*/ 	.word	0x00011b20


	//   ....[16]....
        /*00f4*/ 	.word	0x00011bd0


	//   ....[17]....
        /*00f8*/ 	.word	0x00011d90


	//   ....[18]....
        /*00fc*/ 	.word	0x00011f50


	//   ....[19]....
        /*0100*/ 	.word	0x000120f0


	//   ....[20]....
        /*0104*/ 	.word	0x00012200


	//   ....[21]....
        /*0108*/ 	.word	0x00012230


	//   ....[22]....
        /*010c*/ 	.word	0x00012260


	//----- nvinfo : EIATTR_MAX_THREADS
	.align		4
.L_1313:
        /*0110*/ 	.byte	0x04, 0x05
        /*0112*/ 	.short	(.L_1315 - .L_1314)
.L_1314:
        /*0114*/ 	.word	0x00000080
        /*0118*/ 	.word	0x00000001
        /*011c*/ 	.word	0x00000001


	//----- nvinfo : EIATTR_CRS_STACK_SIZE
	.align		4
.L_1315:
        /*0120*/ 	.byte	0x04, 0x1e
        /*0122*/ 	.short	(.L_1317 - .L_1316)
.L_1316:
        /*0124*/ 	.word	0x00000000


	//----- nvinfo : EIATTR_CBANK_PARAM_SIZE
	.align		4
.L_1317:
        /*0128*/ 	.byte	0x03, 0x19
        /*012a*/ 	.short	0x002c


	//----- nvinfo : EIATTR_PARAM_CBANK
	.align		4
        /*012c*/ 	.byte	0x04, 0x0a
        /*012e*/ 	.short	(.L_1319 - .L_1318)
	.align		4
.L_1318:
        /*0130*/ 	.word	index@(.nv.constant0._ZN2at6native27unrolled_elementwise_kernelIZZZNS0_15tan_kernel_cudaERNS_18TensorIteratorBaseEENKUlvE_clEvENKUlvE_clEvEUlN3c107complexIdEEE_St5arrayIPcLm2EELi4E23TrivialOffsetCalculatorILi1EjESE_NS0_6memory12LoadWithCastILi1EEENSF_13StoreWithCastILi1EEEEEviT_T0_T2_T3_T4_T5_)
        /*0134*/ 	.short	0x0210
        /*0136*/ 	.short	0x002c


	//----- nvinfo : EIATTR_SW_WAR
	.align		4
.L_1319:
        /*0138*/ 	.byte	0x04, 0x36
        /*013a*/ 	.short	(.L_1321 - .L_1320)
.L_1320:
        /*013c*/ 	.word	0x00000008
.L_1321:


//--------------------- .nv.info._ZN2at6native18elementwise_kernelILi128ELi2EZNS0_22gpu_kernel_impl_nocastIZZZNS0_15tan_kernel_cudaERNS_18TensorIteratorBaseEENKUlvE_clEvENKUlvE_clEvEUlN3c107complexIdEEE_EEvS4_RKT_EUliE_EEviT1_ --------------------------
	.section	.nv.info._ZN2at6native18elementwise_kernelILi128ELi2EZNS0_22gpu_kernel_impl_nocastIZZZNS0_15tan_kernel_cudaERNS_18TensorIteratorBaseEENKUlvE_clEvENKUlvE_clEvEUlN3c107complexIdEEE_EEvS4_RKT_EUliE_EEviT1_,"",@"SHT_CUDA_INFO"
	.sectionflags	@""
	.align	4


	//----- nvinfo : EIATTR_CUDA_API_VERSION
	.align		4
        /*0000*/ 	.byte	0x04, 0x37
        /*0002*/ 	.short	(.L_1323 - .L_1322)
.L_1322:
        /*0004*/ 	.word	0x00000082


	//----- nvinfo : EIATTR_KPARAM_INFO
	.align		4
.L_1323:
        /*0008*/ 	.byte	0x04, 0x17
        /*000a*/ 	.short	(.L_1325 - .L_1324)
.L_1324:
        /*000c*/ 	.word	0x00000000
        /*0010*/ 	.short	0x0001
        /*0012*/ 	.short	0x0008
        /*0014*/ 	.byte	0x00, 0xf0, 0x61, 0x08


	//----- nvinfo : EIATTR_KPARAM_INFO
	.align		4
.L_1325:
        /*0018*/ 	.byte	0x04, 0x17
        /*001a*/ 	.short	(.L_1327 - .L_1326)
.L_1326:
        /*001c*/ 	.word	0x00000000
        /*0020*/ 	.short	0x0000
        /*0022*/ 	.short	0x0000
        /*0024*/ 	.byte	0x00, 0xf0, 0x11, 0x00


	//----- nvinfo : EIATTR_SPARSE_MMA_MASK
	.align		4
.L_1327:
        /*0028*/ 	.byte	0x03, 0x50
        /*002a*/ 	.short	0x0000


	//----- nvinfo : EIATTR_MAXREG_COUNT
	.align		4
        /*002c*/ 	.byte	0x03, 0x1b
        /*002e*/ 	.short	0x0080


	//----- nvinfo : EIATTR_MERCURY_ISA_VERSION
	.align		4
        /*0030*/ 	.byte	0x03, 0x5f
        /*0032*/ 	.short	0x0101


	//----- nvinfo : EIATTR_EXIT_INSTR_OFFSETS
	.align		4
        /*0034*/ 	.byte	0x04, 0x1c
        /*0036*/ 	.short	(.L_1329 - .L_1328)


	//   ....[0]....
.L_1328:
        /*0038*/ 	.word	0x000038a0


	//   ....[1]....
        /*003c*/ 	.word	0x00007040


	//----- nvinfo : EIATTR_MAX_THREADS
	.align		4
.L_1329:
        /*0040*/ 	.byte	0x04, 0x05
        /*0042*/ 	.short	(.L_1331 - .L_1330)
.L_1330:
        /*0044*/ 	.word	0x00000080
        /*0048*/ 	.word	0x00000001
        /*004c*/ 	.word	0x00000001


	//----- nvinfo : EIATTR_CRS_STACK_SIZE
	.align		4
.L_1331:
        /*0050*/ 	.byte	0x04, 0x1e
        /*0052*/ 	.short	(.L_1333 - .L_1332)
.L_1332:
        /*0054*/ 	.word	0x00000000


	//----- nvinfo : EIATTR_CBANK_PARAM_SIZE
	.align		4
.L_1333:
        /*0058*/ 	.byte	0x03, 0x19
        /*005a*/ 	.short	0x0220


	//----- nvinfo : EIATTR_PARAM_CBANK
	.align		4
        /*005c*/ 	.byte	0x04, 0x0a
        /*005e*/ 	.short	(.L_1335 - .L_1334)
	.align		4
.L_1334:
        /*0060*/ 	.word	index@(.nv.constant0._ZN2at6native18elementwise_kernelILi128ELi2EZNS0_22gpu_kernel_impl_nocastIZZZNS0_15tan_kernel_cudaERNS_18TensorIteratorBaseEENKUlvE_clEvENKUlvE_clEvEUlN3c107complexIdEEE_EEvS4_RKT_EUliE_EEviT1_)
        /*0064*/ 	.short	0x0210
        /*0066*/ 	.short	0x0220


	//----- nvinfo : EIATTR_SW_WAR
	.align		4
.L_1335:
        /*0068*/ 	.byte	0x04, 0x36
        /*006a*/ 	.short	(.L_1337 - .L_1336)
.L_1336:
        /*006c*/ 	.word	0x00000008
.L_1337:


//--------------------- .nv.info._ZN2at6native27unrolled_elementwise_kernelIZZZNS0_15tan_kernel_cudaERNS_18TensorIteratorBaseEENKUlvE_clEvENKUlvE_clEvEUlN3c107complexIdEEE_St5arrayIPcLm2EELi4E23TrivialOffsetCalculatorILi1EjESE_NS0_6memory15LoadWithoutCastENSF_16StoreWithoutCastEEEviT_T0_T2_T3_T4_T5_ --------------------------
	.section	.nv.info._ZN2at6native27unrolled_elementwise_kernelIZZZNS0_15tan_kernel_cudaERNS_18TensorIteratorBaseEENKUlvE_clEvENKUlvE_clEvEUlN3c107complexIdEEE_St5arrayIPcLm2EELi4E23TrivialOffsetCalculatorILi1EjESE_NS0_6memory15LoadWithoutCastENSF_16StoreWithoutCastEEEviT_T0_T2_T3_T4_T5_,"",@"SHT_CUDA_INFO"
	.sectionflags	@""
	.align	4


	//----- nvinfo : EIATTR_CUDA_API_VERSION
	.align		4
        /*0000*/ 	.byte	0x04, 0x37
        /*0002*/ 	.short	(.L_1339 - .L_1338)
.L_1338:
        /*0004*/ 	.word	0x00000082


	//----- nvinfo : EIATTR_KPARAM_INFO
	.align		4
.L_1339:
        /*0008*/ 	.byte	0x04, 0x17
        /*000a*/ 	.short	(.L_1341 - .L_1340)
.L_1340:
        /*000c*/ 	.word	0x00000000
        /*0010*/ 	.short	0x0006
        /*0012*/ 	.short	0x001b
        /*0014*/ 	.byte	0x00, 0xf0, 0x05, 0x00


	//----- nvinfo : EIATTR_KPARAM_INFO
	.align		4
.L_1341:
        /*0018*/ 	.byte	0x04, 0x17
        /*001a*/ 	.short	(.L_1343 - .L_1342)
.L_1342:
        /*001c*/ 	.word	0x00000000
        /*0020*/ 	.short	0x0005
        /*0022*/ 	.short	0x001a
        /*0024*/ 	.byte	0x00, 0xf0, 0x05, 0x00


	//----- nvinfo : EIATTR_KPARAM_INFO
	.align		4
.L_1343:
        /*0028*/ 	.byte	0x04, 0x17
        /*002a*/ 	.short	(.L_1345 - .L_1344)
.L_1344:
        /*002c*/ 	.word	0x00000000
        /*0030*/ 	.short	0x0004
        /*0032*/ 	.short	0x0019
        /*0034*/ 	.byte	0x00, 0xf0, 0x05, 0x00


	//----- nvinfo : EIATTR_KPARAM_INFO
	.align		4
.L_1345:
        /*0038*/ 	.byte	0x04, 0x17
        /*003a*/ 	.short	(.L_1347 - .L_1346)
.L_1346:
        /*003c*/ 	.word	0x00000000
        /*0040*/ 	.short	0x0003
        /*0042*/ 	.short	0x0018
        /*0044*/ 	.byte	0x00, 0xf0, 0x05, 0x00


	//----- nvinfo : EIATTR_KPARAM_INFO
	.align		4
.L_1347:
        /*0048*/ 	.byte	0x04, 0x17
        /*004a*/ 	.short	(.L_1349 - .L_1348)
.L_1348:
        /*004c*/ 	.word	0x00000000
        /*0050*/ 	.short	0x0002
        /*0052*/ 	.short	0x0008
        /*0054*/ 	.byte	0x00, 0xf0, 0x41, 0x00


	//----- nvinfo : EIATTR_KPARAM_INFO
	.align		4
.L_1349:
        /*0058*/ 	.byte	0x04, 0x17
        /*005a*/ 	.short	(.L_1351 - .L_1350)
.L_1350:
        /*005c*/ 	.word	0x00000000
        /*0060*/ 	.short	0x0001
        /*0062*/ 	.short	0x0004
        /*0064*/ 	.byte	0x00, 0xf0, 0x05, 0x00


	//----- nvinfo : EIATTR_KPARAM_INFO
	.align		4
.L_1351:
        /*0068*/ 	.byte	0x04, 0x17
        /*006a*/ 	.short	(.L_1353 - .L_1352)
.L_1352:
        /*006c*/ 	.word	0x00000000
        /*0070*/ 	.short	0x0000
        /*0072*/ 	.short	0x0000
        /*0074*/ 	.byte	0x00, 0xf0, 0x11, 0x00


	//----- nvinfo : EIATTR_SPARSE_MMA_MASK
	.align		4
.L_1353:
        /*0078*/ 	.byte	0x03, 0x50
        /*007a*/ 	.short	0x0000


	//----- nvinfo : EIATTR_MAXREG_COUNT
	.align		4
        /*007c*/ 	.byte	0x03, 0x1b
        /*007e*/ 	.short	0x00ff


	//----- nvinfo : EIATTR_MERCURY_ISA_VERSION
	.align		4
        /*0080*/ 	.byte	0x03, 0x5f
        /*0082*/ 	.short	0x0101


	//----- nvinfo : EIATTR_EXIT_INSTR_OFFSETS
	.align		4
        /*0084*/ 	.byte	0x04, 0x1c
        /*0086*/ 	.short	(.L_1355 - .L_1354)


	//   ....[0]....
.L_1354:
        /*0088*/ 	.word	0x000098d0


	//   ....[1]....
        /*008c*/ 	.word	0x00009930


	//----- nvinfo : EIATTR_MAX_THREADS
	.align		4
.L_1355:
        /*0090*/ 	.byte	0x04, 0x05
        /*0092*/ 	.short	(.L_1357 - .L_1356)
.L_1356:
        /*0094*/ 	.word	0x00000080
        /*0098*/ 	.word	0x00000001
        /*009c*/ 	.word	0x00000001


	//----- nvinfo : EIATTR_CRS_STACK_SIZE
	.align		4
.L_1357:
        /*00a0*/ 	.byte	0x04, 0x1e
        /*00a2*/ 	.short	(.L_1359 - .L_1358)
.L_1358:
        /*00a4*/ 	.word	0x00000000


	//----- nvinfo : EIATTR_CBANK_PARAM_SIZE
	.align		4
.L_1359:
        /*00a8*/ 	.byte	0x03, 0x19
        /*00aa*/ 	.short	0x001c


	//----- nvinfo : EIATTR_PARAM_CBANK
	.align		4
        /*00ac*/ 	.byte	0x04, 0x0a
        /*00ae*/ 	.short	(.L_1361 - .L_1360)
	.align		4
.L_1360:
        /*00b0*/ 	.word	index@(.nv.constant0._ZN2at6native27unrolled_elementwise_kernelIZZZNS0_15tan_kernel_cudaERNS_18TensorIteratorBaseEENKUlvE_clEvENKUlvE_clEvEUlN3c107complexIdEEE_St5arrayIPcLm2EELi4E23TrivialOffsetCalculatorILi1EjESE_NS0_6memory15LoadWithoutCastENSF_16StoreWithoutCastEEEviT_T0_T2_T3_T4_T5_)
        /*00b4*/ 	.short	0x0210
        /*00b6*/ 	.short	0x001c


	//----- nvinfo : EIATTR_SW_WAR
	.align		4
.L_1361:
        /*00b8*/ 	.byte	0x04, 0x36
        /*00ba*/ 	.short	(.L_1363 - .L_1362)
.L_1362:
        /*00bc*/ 	.word	0x00000008
.L_1363:


//--------------------- .nv.info._ZN2at6native29vectorized_elementwise_kernelILi2EZZZNS0_15tan_kernel_cudaERNS_18TensorIteratorBaseEENKUlvE_clEvENKUlvE_clEvEUlN3c107complexIdEEE_St5arrayIPcLm2EEEEviT0_T1_ --------------------------
	.section	.nv.info._ZN2at6native29vectorized_elementwise_kernelILi2EZZZNS0_15tan_kernel_cudaERNS_18TensorIteratorBaseEENKUlvE_clEvENKUlvE_clEvEUlN3c107complexIdEEE_St5arrayIPcLm2EEEEviT0_T1_,"",@"SHT_CUDA_INFO"
	.sectionflags	@""
	.align	4


	//----- nvinfo : EIATTR_CUDA_API_VERSION
	.align		4
        /*0000*/ 	.byte	0x04, 0x37
        /*0002*/ 	.short	(.L_1365 - .L_1364)
.L_1364:
        /*0004*/ 	.word	0x00000082


	//----- nvinfo : EIATTR_KPARAM_INFO
	.align		4
.L_1365:
        /*0008*/ 	.byte	0x04, 0x17
        /*000a*/ 	.short	(.L_1367 - .L_1366)
.L_1366:
        /*000c*/ 	.word	0x00000000
        /*0010*/ 	.short	0x0002
        /*0012*/ 	.short	0x0008
        /*0014*/ 	.byte	0x00, 0xf0, 0x41, 0x00


	//----- nvinfo : EIATTR_KPARAM_INFO
	.align		4
.L_1367:
        /*0018*/ 	.byte	0x04, 0x17
        /*001a*/ 	.short	(.L_1369 - .L_1368)
.L_1368:
        /*001c*/ 	.word	0x00000000
        /*0020*/ 	.short	0x0001
        /*0022*/ 	.short	0x0004
        /*0024*/ 	.byte	0x00, 0xf0, 0x05, 0x00


	//----- nvinfo : EIATTR_KPARAM_INFO
	.align		4
.L_1369:
        /*0028*/ 	.byte	0x04, 0x17
        /*002a*/ 	.short	(.L_1371 - .L_1370)
.L_1370:
        /*002c*/ 	.word	0x00000000
        /*0030*/ 	.short	0x0000
        /*0032*/ 	.short	0x0000
        /*0034*/ 	.byte	0x00, 0xf0, 0x11, 0x00


	//----- nvinfo : EIATTR_SPARSE_MMA_MASK
	.align		4
.L_1371:
        /*0038*/ 	.byte	0x03, 0x50
        /*003a*/ 	.short	0x0000


	//----- nvinfo : EIATTR_MAXREG_COUNT
	.align		4
        /*003c*/ 	.byte	0x03, 0x1b
        /*003e*/ 	.short	0x00ff


	//----- nvinfo : EIATTR_MERCURY_ISA_VERSION
	.align		4
        /*0040*/ 	.byte	0x03, 0x5f
        /*0042*/ 	.short	0x0101


	//----- nvinfo : EIATTR_EXIT_INSTR_OFFSETS
	.align		4
        /*0044*/ 	.byte	0x04, 0x1c
        /*0046*/ 	.short	(.L_1373 - .L_1372)


	//   ....[0]....
.L_1372:
        /*0048*/ 	.word	0x000122c0


	//   ....[1]....
        /*004c*/ 	.word	0x00024f40


	//   ....[2]....
        /*0050*/ 	.word	0x00024f90


	//----- nvinfo : EIATTR_MAX_THREADS
	.align		4
.L_1373:
        /*0054*/ 	.byte	0x04, 0x05
        /*0056*/ 	.short	(.L_1375 - .L_1374)
.L_1374:
        /*0058*/ 	.word	0x00000080
        /*005c*/ 	.word	0x00000001
        /*0060*/ 	.word	0x00000001


	//----- nvinfo : EIATTR_CRS_STACK_SIZE
	.align		4
.L_1375:
        /*0064*/ 	.byte	0x04, 0x1e
        /*0066*/ 	.short	(.L_1377 - .L_1376)
.L_1376:
        /*0068*/ 	.word	0x00000000


	//----- nvinfo : EIATTR_CBANK_PARAM_SIZE
	.align		4
.L_1377:
        /*006c*/ 	.byte	0x03, 0x19
        /*006e*/ 	.short	0x0018


	//----- nvinfo : EIATTR_PARAM_CBANK
	.align		4
        /*0070*/ 	.byte	0x04, 0x0a
        /*0072*/ 	.short	(.L_1379 - .L_1378)
	.align		4
.L_1378:
        /*0074*/ 	.word	index@(.nv.constant0._ZN2at6native29vectorized_elementwise_kernelILi2EZZZNS0_15tan_kernel_cudaERNS_18TensorIteratorBaseEENKUlvE_clEvENKUlvE_clEvEUlN3c107complexIdEEE_St5arrayIPcLm2EEEEviT0_T1_)
        /*0078*/ 	.short	0x0210
        /*007a*/ 	.short	0x0018


	//----- nvinfo : EIATTR_SW_WAR
	.align		4
.L_1379:
        /*007c*/ 	.byte	0x04, 0x36
        /*007e*/ 	.short	(.L_1381 - .L_1380)
.L_1380:
        /*0080*/ 	.word	0x00000008
.L_1381:


//--------------------- .nv.info._ZN2at6native29vectorized_elementwise_kernelILi4EZZZNS0_15tan_kernel_cudaERNS_18TensorIteratorBaseEENKUlvE_clEvENKUlvE_clEvEUlN3c107complexIdEEE_St5arrayIPcLm2EEEEviT0_T1_ --------------------------
	.section	.nv.info._ZN2at6native29vectorized_elementwise_kernelILi4EZZZNS0_15tan_kernel_cudaERNS_18TensorIteratorBaseEENKUlvE_clEvENKUlvE_clEvEUlN3c107complexIdEEE_St5arrayIPcLm2EEEEviT0_T1_,"",@"SHT_CUDA_INFO"
	.sectionflags	@""
	.align	4


	//----- nvinfo : EIATTR_CUDA_API_VERSION
	.align		4
        /*0000*/ 	.byte	0x04, 0x37
        /*0002*/ 	.short	(.L_1383 - .L_1382)
.L_1382:
        /*0004*/ 	.word	0x00000082


	//----- nvinfo : EIATTR_KPARAM_INFO
	.align		4
.L_1383:
        /*0008*/ 	.byte	0x04, 0x17
        /*000a*/ 	.short	(.L_1385 - .L_1384)
.L_1384:
        /*000c*/ 	.word	0x00000000
        /*0010*/ 	.short	0x0002
        /*0012*/ 	.short	0x0008
        /*0014*/ 	.byte	0x00, 0xf0, 0x41, 0x00


	//----- nvinfo : EIATTR_KPARAM_INFO
	.align		4
.L_1385:
        /*0018*/ 	.byte	0x04, 0x17
        /*001a*/ 	.short	(.L_1387 - .L_1386)
.L_1386:
        /*001c*/ 	.word	0x00000000
        /*0020*/ 	.short	0x0001
        /*0022*/ 	.short	0x0004
        /*0024*/ 	.byte	0x00, 0xf0, 0x05, 0x00


	//----- nvinfo : EIATTR_KPARAM_INFO
	.align		4
.L_1387:
        /*0028*/ 	.byte	0x04, 0x17
        /*002a*/ 	.short	(.L_1389 - .L_1388)
.L_1388:
        /*002c*/ 	.word	0x00000000
        /*0030*/ 	.short	0x0000
        /*0032*/ 	.short	0x0000
        /*0034*/ 	.byte	0x00, 0xf0, 0x11, 0x00


	//----- nvinfo : EIATTR_SPARSE_MMA_MASK
	.align		4
.L_1389:
        /*0038*/ 	.byte	0x03, 0x50
        /*003a*/ 	.short	0x0000


	//----- nvinfo : EIATTR_MAXREG_COUNT
	.align		4
        /*003c*/ 	.byte	0x03, 0x1b
        /*003e*/ 	.short	0x00ff


	//----- nvinfo : EIATTR_MERCURY_ISA_VERSION
	.align		4
        /*0040*/ 	.byte	0x03, 0x5f
        /*0042*/ 	.short	0x0101


	//----- nvinfo : EIATTR_EXIT_INSTR_OFFSETS
	.align		4
        /*0044*/ 	.byte	0x04, 0x1c
        /*0046*/ 	.short	(.L_1391 - .L_1390)


	//   ....[0]....
.L_1390:
        /*0048*/ 	.word	0x000122c0


	//   ....[1]....
        /*004c*/ 	.word	0x00024f40


	//   ....[2]....
        /*0050*/ 	.word	0x00024f90


	//----- nvinfo : EIATTR_MAX_THREADS
	.align		4
.L_1391:
        /*0054*/ 	.byte	0x04, 0x05
        /*0056*/ 	.short	(.L_1393 - .L_1392)
.L_1392:
        /*0058*/ 	.word	0x00000080
        /*005c*/ 	.word	0x00000001
        /*0060*/ 	.word	0x00000001


	//----- nvinfo : EIATTR_CRS_STACK_SIZE
	.align		4
.L_1393:
        /*0064*/ 	.byte	0x04, 0x1e
        /*0066*/ 	.short	(.L_1395 - .L_1394)
.L_1394:
        /*0068*/ 	.word	0x00000000


	//----- nvinfo : EIATTR_CBANK_PARAM_SIZE
	.align		4
.L_1395:
        /*006c*/ 	.byte	0x03, 0x19
        /*006e*/ 	.short	0x0018


	//----- nvinfo : EIATTR_PARAM_CBANK
	.align		4
        /*0070*/ 	.byte	0x04, 0x0a
        /*0072*/ 	.short	(.L_1397 - .L_1396)
	.align		4
.L_1396:
        /*0074*/ 	.word	index@(.nv.constant0._ZN2at6native29vectorized_elementwise_kernelILi4EZZZNS0_15tan_kernel_cudaERNS_18TensorIteratorBaseEENKUlvE_clEvENKUlvE_clEvEUlN3c107complexIdEEE_St5arrayIPcLm2EEEEviT0_T1_)
        /*0078*/ 	.short	0x0210
        /*007a*/ 	.short	0x0018


	//----- nvinfo : EIATTR_SW_WAR
	.align		4
.L_1397:
        /*007c*/ 	.byte	0x04, 0x36
        /*007e*/ 	.short	(.L_1399 - .L_1398)
.L_1398:
        /*0080*/ 	.word	0x00000008
.L_1399:


//--------------------- .nv.info._ZN2at6native29vectorized_elementwise_kernelILi8EZZZNS0_15tan_kernel_cudaERNS_18TensorIteratorBaseEENKUlvE_clEvENKUlvE_clEvEUlN3c107complexIdEEE_St5arrayIPcLm2EEEEviT0_T1_ --------------------------
	.section	.nv.info._ZN2at6native29vectorized_elementwise_kernelILi8EZZZNS0_15tan_kernel_cudaERNS_18TensorIteratorBaseEENKUlvE_clEvENKUlvE_clEvEUlN3c107complexIdEEE_St5arrayIPcLm2EEEEviT0_T1_,"",@"SHT_CUDA_INFO"
	.sectionflags	@""
	.align	4


	//----- nvinfo : EIATTR_CUDA_API_VERSION
	.align		4
        /*0000*/ 	.byte	0x04, 0x37
        /*0002*/ 	.short	(.L_1401 - .L_1400)
.L_1400:
        /*0004*/ 	.word	0x00000082


	//----- nvinfo : EIATTR_KPARAM_INFO
	.align		4
.L_1401:
        /*0008*/ 	.byte	0x04, 0x17
        /*000a*/ 	.short	(.L_1403 - .L_1402)
.L_1402:
        /*000c*/ 	.word	0x00000000
        /*0010*/ 	.short	0x0002
        /*0012*/ 	.short	0x0008
        /*0014*/ 	.byte	0x00, 0xf0, 0x41, 0x00


	//----- nvinfo : EIATTR_KPARAM_INFO
	.align		4
.L_1403:
        /*0018*/ 	.byte	0x04, 0x17
        /*001a*/ 	.short	(.L_1405 - .L_1404)
.L_1404:
        /*001c*/ 	.word	0x00000000
        /*0020*/ 	.short	0x0001
        /*0022*/ 	.short	0x0004
        /*0024*/ 	.byte	0x00, 0xf0, 0x05, 0x00


	//----- nvinfo : EIATTR_KPARAM_INFO
	.align		4
.L_1405:
        /*0028*/ 	.byte	0x04, 0x17
        /*002a*/ 	.short	(.L_1407 - .L_1406)
.L_1406:
        /*002c*/ 	.word	0x00000000
        /*0030*/ 	.short	0x0000
        /*0032*/ 	.short	0x0000
        /*0034*/ 	.byte	0x00, 0xf0, 0x11, 0x00


	//----- nvinfo : EIATTR_SPARSE_MMA_MASK
	.align		4
.L_1407:
        /*0038*/ 	.byte	0x03, 0x50
        /*003a*/ 	.short	0x0000


	//----- nvinfo : EIATTR_MAXREG_COUNT
	.align		4
        /*003c*/ 	.byte	0x03, 0x1b
        /*003e*/ 	.short	0x00ff


	//----- nvinfo : EIATTR_MERCURY_ISA_VERSION
	.align		4
        /*0040*/ 	.byte	0x03, 0x5f
        /*0042*/ 	.short	0x0101


	//----- nvinfo : EIATTR_EXIT_INSTR_OFFSETS
	.align		4
        /*0044*/ 	.byte	0x04, 0x1c
        /*0046*/ 	.short	(.L_1409 - .L_1408)


	//   ....[0]....
.L_1408:
        /*0048*/ 	.word	0x00012350


	//   ....[1]....
        /*004c*/ 	.word	0x00025200


	//   ....[2]....
        /*0050*/ 	.word	0x00025250


	//----- nvinfo : EIATTR_MAX_THREADS
	.align		4
.L_1409:
        /*0054*/ 	.byte	0x04, 0x05
        /*0056*/ 	.short	(.L_1411 - .L_1410)
.L_1410:
        /*0058*/ 	.word	0x00000080
        /*005c*/ 	.word	0x00000001
        /*0060*/ 	.word	0x00000001


	//----- nvinfo : EIATTR_CRS_STACK_SIZE
	.align		4
.L_1411:
        /*0064*/ 	.byte	0x04, 0x1e
        /*0066*/ 	.short	(.L_1413 - .L_1412)
.L_1412:
        /*0068*/ 	.word	0x00000000


	//----- nvinfo : EIATTR_CBANK_PARAM_SIZE
	.align		4
.L_1413:
        /*006c*/ 	.byte	0x03, 0x19
        /*006e*/ 	.short	0x0018


	//----- nvinfo : EIATTR_PARAM_CBANK
	.align		4
        /*0070*/ 	.byte	0x04, 0x0a
        /*0072*/ 	.short	(.L_1415 - .L_1414)
	.align		4
.L_1414:
        /*0074*/ 	.word	index@(.nv.constant0._ZN2at6native29vectorized_elementwise_kernelILi8EZZZNS0_15tan_kernel_cudaERNS_18TensorIteratorBaseEENKUlvE_clEvENKUlvE_clEvEUlN3c107complexIdEEE_St5arrayIPcLm2EEEEviT0_T1_)
        /*0078*/ 	.short	0x0210
        /*007a*/ 	.short	0x0018


	//----- nvinfo : EIATTR_SW_WAR
	.align		4
.L_1415:
        /*007c*/ 	.byte	0x04, 0x36
        /*007e*/ 	.short	(.L_1417 - .L_1416)
.L_1416:
        /*0080*/ 	.word	0x00000008
.L_1417:


//--------------------- .nv.callgraph             --------------------------
	.section	.nv.callgraph,"",@"SHT_CUDA_CALLGRAPH"
	.align	4
	.sectionentsize	8
	.align		4
        /*0000*/ 	.word	0x00000000
	.align		4
        /*0004*/ 	.word	0xffffffff
	.align		4
        /*0008*/ 	.word	index@(_ZN2at6native18elementwise_kernelILi128ELi4EZNS0_15gpu_kernel_implIZZZNS0_15tan_kernel_cudaERNS_18TensorIteratorBaseEENKUlvE0_clEvENKUlvE2_clEvEUlN3c108BFloat16EE_EEvS4_RKT_EUliE_EEviT1_)
	.align		4
        /*000c*/ 	.word	index@(__assertfail)
	.align		4
        /*0010*/ 	.word	index@(_ZN2at6native27unrolled_elementwise_kernelIZZZNS0_15tan_kernel_cudaERNS_18TensorIteratorBaseEENKUlvE0_clEvENKUlvE2_clEvEUlN3c108BFloat16EE_St5arrayIPcLm2EELi4E23TrivialOffsetCalculatorILi1EjESD_NS0_6memory12LoadWithCastILi1EEENSE_13StoreWithCastILi1EEEEEviT_T0_T2_T3_T4_T5_)
	.align		4
        /*0014*/ 	.word	index@(__assertfail)
	.align		4
        /*0018*/ 	.word	index@(_ZN2at6native18elementwise_kernelILi128ELi4EZNS0_15gpu_kernel_implIZZZNS0_15tan_kernel_cudaERNS_18TensorIteratorBaseEENKUlvE0_clEvENKUlvE1_clEvEUlN3c104HalfEE_EEvS4_RKT_EUliE_EEviT1_)
	.align		4
        /*001c*/ 	.word	index@(__assertfail)
	.align		4
        /*0020*/ 	.word	index@(_ZN2at6native27unrolled_elementwise_kernelIZZZNS0_15tan_kernel_cudaERNS_18TensorIteratorBaseEENKUlvE0_clEvENKUlvE1_clEvEUlN3c104HalfEE_St5arrayIPcLm2EELi4E23TrivialOffsetCalculatorILi1EjESD_NS0_6memory12LoadWithCastILi1EEENSE_13StoreWithCastILi1EEEEEviT_T0_T2_T3_T4_T5_)
	.align		4
        /*0024*/ 	.word	index@(__assertfail)
	.align		4
        /*0028*/ 	.word	index@(_ZN2at6native18elementwise_kernelILi128ELi4EZNS0_15gpu_kernel_implIZZZNS0_15tan_kernel_cudaERNS_18TensorIteratorBaseEENKUlvE0_clEvENKUlvE0_clEvEUlfE_EEvS4_RKT_EUliE_EEviT1_)
	.align		4
        /*002c*/ 	.word	index@(__assertfail)
	.align		4
        /*0030*/ 	.word	index@(_ZN2at6native27unrolled_elementwise_kernelIZZZNS0_15tan_kernel_cudaERNS_18TensorIteratorBaseEENKUlvE0_clEvENKUlvE0_clEvEUlfE_St5arrayIPcLm2EELi4E23TrivialOffsetCalculatorILi1EjESB_NS0_6memory12LoadWithCastILi1EEENSC_13StoreWithCastILi1EEEEEviT_T0_T2_T3_T4_T5_)
	.align		4
        /*0034*/ 	.word	index@(__assertfail)
	.align		4
        /*0038*/ 	.word	index@(_ZN2at6native18elementwise_kernelILi128ELi4EZNS0_15gpu_kernel_implIZZZNS0_15tan_kernel_cudaERNS_18TensorIteratorBaseEENKUlvE0_clEvENKUlvE_clEvEUldE_EEvS4_RKT_EUliE_EEviT1_)
	.align		4
        /*003c*/ 	.word	index@(__assertfail)
	.align		4
        /*0040*/ 	.word	index@(_ZN2at6native27unrolled_elementwise_kernelIZZZNS0_15tan_kernel_cudaERNS_18TensorIteratorBaseEENKUlvE0_clEvENKUlvE_clEvEUldE_St5arrayIPcLm2EELi4E23TrivialOffsetCalculatorILi1EjESB_NS0_6memory12LoadWithCastILi1EEENSC_13StoreWithCastILi1EEEEEviT_T0_T2_T3_T4_T5_)
	.align		4
        /*0044*/ 	.word	index@(__assertfail)
	.align		4
        /*0048*/ 	.word	index@(_ZN2at6native18elementwise_kernelILi128ELi4EZNS0_15gpu_kernel_implIZZZNS0_15tan_kernel_cudaERNS_18TensorIteratorBaseEENKUlvE_clEvENKUlvE1_clEvEUlN3c107complexINS7_4HalfEEEE_EEvS4_RKT_EUliE_EEviT1_)
	.align		4
        /*004c*/ 	.word	index@(__assertfail)
	.align		4
        /*0050*/ 	.word	index@(_ZN2at6native27unrolled_elementwise_kernelIZZZNS0_15tan_kernel_cudaERNS_18TensorIteratorBaseEENKUlvE_clEvENKUlvE1_clEvEUlN3c107complexINS6_4HalfEEEE_St5arrayIPcLm2EELi4E23TrivialOffsetCalculatorILi1EjESF_NS0_6memory12LoadWithCastILi1EEENSG_13StoreWithCastILi1EEEEEviT_T0_T2_T3_T4_T5_)
	.align		4
        /*0054*/ 	.word	index@(__assertfail)
	.align		4
        /*0058*/ 	.word	index@(_ZN2at6native18elementwise_kernelILi128ELi4EZNS0_15gpu_kernel_implIZZZNS0_15tan_kernel_cudaERNS_18TensorIteratorBaseEENKUlvE_clEvENKUlvE0_clEvEUlN3c107complexIfEEE_EEvS4_RKT_EUliE_EEviT1_)
	.align		4
        /*005c*/ 	.word	index@(__assertfail)
	.align		4
        /*0060*/ 	.word	index@(_ZN2at6native27unrolled_elementwise_kernelIZZZNS0_15tan_kernel_cudaERNS_18TensorIteratorBaseEENKUlvE_clEvENKUlvE0_clEvEUlN3c107complexIfEEE_St5arrayIPcLm2EELi4E23TrivialOffsetCalculatorILi1EjESE_NS0_6memory12LoadWithCastILi1EEENSF_13StoreWithCastILi1EEEEEviT_T0_T2_T3_T4_T5_)
	.align		4
        /*0064*/ 	.word	index@(__assertfail)
	.align		4
        /*0068*/ 	.word	index@(_ZN2at6native18elementwise_kernelILi128ELi4EZNS0_15gpu_kernel_implIZZZNS0_15tan_kernel_cudaERNS_18TensorIteratorBaseEENKUlvE_clEvENKUlvE_clEvEUlN3c107complexIdEEE_EEvS4_RKT_EUliE_EEviT1_)
	.align		4
        /*006c*/ 	.word	index@(__assertfail)
	.align		4
        /*0070*/ 	.word	index@(_ZN2at6native27unrolled_elementwise_kernelIZZZNS0_15tan_kernel_cudaERNS_18TensorIteratorBaseEENKUlvE_clEvENKUlvE_clEvEUlN3c107complexIdEEE_St5arrayIPcLm2EELi4E23TrivialOffsetCalculatorILi1EjESE_NS0_6memory12LoadWithCastILi1EEENSF_13StoreWithCastILi1EEEEEviT_T0_T2_T3_T4_T5_)
	.align		4
        /*0074*/ 	.word	index@(__assertfail)
	.align		4
        /*0078*/ 	.word	0x00000000
	.align		4
        /*007c*/ 	.word	0xfffffffe
	.align		4
        /*0080*/ 	.word	0x00000000
	.align		4
        /*0084*/ 	.word	0xfffffffd
	.align		4
        /*0088*/ 	.word	0x00000000
	.align		4
        /*008c*/ 	.word	0xfffffffc


//--------------------- .nv.constant4             --------------------------
	.section	.nv.constant4,"a",@progbits
	.align	8
	.align		8
.nv.constant4:
        /*0000*/ 	.dword	__assertfail
	.align		8
        /*0008*/ 	.dword	__unnamed_1
	.align		8
        /*0010*/ 	.dword	__unnamed_2
	.align		8
        /*0018*/ 	.dword	__unnamed_3
	.align		8
        /*0020*/ 	.dword	__unnamed_4
	.align		8
        /*0028*/ 	.dword	__unnamed_5
	.align		8
        /*0030*/ 	.dword	__unnamed_6
	.align		8
        /*0038*/ 	.dword	__unnamed_7
	.align		8
        /*0040*/ 	.dword	__unnamed_8
	.align		8
        /*0048*/ 	.dword	__unnamed_9
	.align		8
        /*0050*/ 	.dword	__unnamed_10
	.align		8
        /*0058*/ 	.dword	__unnamed_11
	.align		8
        /*0060*/ 	.dword	__unnamed_12
	.align		8
        /*0068*/ 	.dword	__unnamed_13
	.align		8
        /*0070*/ 	.dword	__unnamed_14
	.align		8
        /*0078*/ 	.dword	_ZN57_INTERNAL_33593e65_26_UnaryGeometricTanKernel_cu_2b5614204cuda3std3__45__cpo5beginE
	.align		8
        /*0080*/ 	.dword	_ZN57_INTERNAL_33593e65_26_UnaryGeometricTanKernel_cu_2b5614204cuda3std3__45__cpo3endE
	.align		8
        /*0088*/ 	.dword	_ZN57_INTERNAL_33593e65_26_UnaryGeometricTanKernel_cu_2b5614204cuda3std3__45__cpo6cbeginE
	.align		8
        /*0090*/ 	.dword	_ZN57_INTERNAL_33593e65_26_UnaryGeometricTanKernel_cu_2b5614204cuda3std3__45__cpo4cendE
	.align		8
        /*0098*/ 	.dword	_ZN57_INTERNAL_33593e65_26_UnaryGeometricTanKernel_cu_2b5614204cuda3std3__45__cpo6rbeginE
	.align		8
        /*00a0*/ 	.dword	_ZN57_INTERNAL_33593e65_26_UnaryGeometricTanKernel_cu_2b5614204cuda3std3__45__cpo4rendE
	.align		8
        /*00a8*/ 	.dword	_ZN57_INTERNAL_33593e65_26_UnaryGeometricTanKernel_cu_2b5614204cuda3std3__45__cpo7crbeginE
	.align		8
        /*00b0*/ 	.dword	_ZN57_INTERNAL_33593e65_26_UnaryGeometricTanKernel_cu_2b5614204cuda3std3__45__cpo5crendE
	.align		8
        /*00b8*/ 	.dword	_ZN57_INTERNAL_33593e65_26_UnaryGeometricTanKernel_cu_2b5614204cuda3std3__459_GLOBAL__N__33593e65_26_UnaryGeometricTanKernel_cu_2b5614206ignoreE
	.align		8
        /*00c0*/ 	.dword	_ZN57_INTERNAL_33593e65_26_UnaryGeometricTanKernel_cu_2b5614204cuda3std3__419piecewise_constructE
	.align		8
        /*00c8*/ 	.dword	_ZN57_INTERNAL_33593e65_26_UnaryGeometricTanKernel_cu_2b5614204cuda3std3__48in_placeE
	.align		8
        /*00d0*/ 	.dword	_ZN57_INTERNAL_33593e65_26_UnaryGeometricTanKernel_cu_2b5614204cuda3std3__420unreachable_sentinelE
	.align		8
        /*00d8*/ 	.dword	_ZN57_INTERNAL_33593e65_26_UnaryGeometricTanKernel_cu_2b5614204cuda3std6ranges3__45__cpo4swapE
	.align		8
        /*00e0*/ 	.dword	_ZN57_INTERNAL_33593e65_26_UnaryGeometricTanKernel_cu_2b5614204cuda3std6ranges3__45__cpo9iter_moveE
	.align		8
        /*00e8*/ 	.dword	_ZN57_INTERNAL_33593e65_26_UnaryGeometricTanKernel_cu_2b5614204cuda3std6ranges3__45__cpo5beginE
	.align		8
        /*00f0*/ 	.dword	_ZN57_INTERNAL_33593e65_26_UnaryGeometricTanKernel_cu_2b5614204cuda3std6ranges3__45__cpo3endE
	.align		8
        /*00f8*/ 	.dword	_ZN57_INTERNAL_33593e65_26_UnaryGeometricTanKernel_cu_2b5614204cuda3std6ranges3__45__cpo6cbeginE
	.align		8
        /*0100*/ 	.dword	_ZN57_INTERNAL_33593e65_26_UnaryGeometricTanKernel_cu_2b5614204cuda3std6ranges3__45__cpo4cendE
	.align		8
        /*0108*/ 	.dword	_ZN57_INTERNAL_33593e65_26_UnaryGeometricTanKernel_cu_2b5614204cuda3std6ranges3__45__cpo7advanceE
	.align		8
        /*0110*/ 	.dword	_ZN57_INTERNAL_33593e65_26_UnaryGeometricTanKernel_cu_2b5614204cuda3std6ranges3__45__cpo9iter_swapE
	.align		8
        /*0118*/ 	.dword	_ZN57_INTERNAL_33593e65_26_UnaryGeometricTanKernel_cu_2b5614204cuda3std6ranges3__45__cpo4nextE
	.align		8
        /*0120*/ 	.dword	_ZN57_INTERNAL_33593e65_26_UnaryGeometricTanKernel_cu_2b5614204cuda3std6ranges3__45__cpo4prevE
	.align		8
        /*0128*/ 	.dword	_ZN57_INTERNAL_33593e65_26_UnaryGeometricTanKernel_cu_2b5614204cuda3std6ranges3__45__cpo4dataE
	.align		8
        /*0130*/ 	.dword	_ZN57_INTERNAL_33593e65_26_UnaryGeometricTanKernel_cu_2b5614204cuda3std6ranges3__45__cpo5cdataE
	.align		8
        /*0138*/ 	.dword	_ZN57_INTERNAL_33593e65_26_UnaryGeometricTanKernel_cu_2b5614204cuda3std6ranges3__45__cpo4sizeE
	.align		8
        /*0140*/ 	.dword	_ZN57_INTERNAL_33593e65_26_UnaryGeometricTanKernel_cu_2b5614204cuda3std6ranges3__45__cpo5ssizeE
	.align		8
        /*0148*/ 	.dword	_ZN57_INTERNAL_33593e65_26_UnaryGeometricTanKernel_cu_2b5614204cuda3std6ranges3__45__cpo8distanceE
	.align		8
        /*0150*/ 	.dword	_ZN57_INTERNAL_33593e65_26_UnaryGeometricTanKernel_cu_2b5614206thrust23THRUST_300001_SM_900_NS6system6detail10sequential3seqE
	.align		8
        /*0158*/ 	.dword	$str$6
	.align		8
        /*0160*/ 	.dword	$str$7
	.align		8
        /*0168*/ 	.dword	__cudart_sin_cos_coeffs
	.align		8
        /*0170*/ 	.dword	__cudart_i2opi_d


//--------------------- .text._ZN2at6native18elementwise_kernelILi128ELi4EZNS0_15gpu_kernel_implIZZZNS0_15tan_kernel_cudaERNS_18TensorIteratorBaseEENKUlvE0_clEvENKUlvE2_clEvEUlN3c108BFloat16EE_EEvS4_RKT_EUliE_EEviT1_ --------------------------
	.section	.text._ZN2at6native18elementwise_kernelILi128ELi4EZNS0_15gpu_kernel_implIZZZNS0_15tan_kernel_cudaERNS_18TensorIteratorBaseEENKUlvE0_clEvENKUlvE2_clEvEUlN3c108BFloat16EE_EEvS4_RKT_EUliE_EEviT1_,"ax",@progbits
	.align	128
        .global         _ZN2at6native18elementwise_kernelILi128ELi4EZNS0_15gpu_kernel_implIZZZNS0_15tan_kernel_cudaERNS_18TensorIteratorBaseEENKUlvE0_clEvENKUlvE2_clEvEUlN3c108BFloat16EE_EEvS4_RKT_EUliE_EEviT1_
        .type           _ZN2at6native18elementwise_kernelILi128ELi4EZNS0_15gpu_kernel_implIZZZNS0_15tan_kernel_cudaERNS_18TensorIteratorBaseEENKUlvE0_clEvENKUlvE2_clEvEUlN3c108BFloat16EE_EEvS4_RKT_EUliE_EEviT1_,@function
        .size           _ZN2at6native18elementwise_kernelILi128ELi4EZNS0_15gpu_kernel_implIZZZNS0_15tan_kernel_cudaERNS_18TensorIteratorBaseEENKUlvE0_clEvENKUlvE2_clEvEUlN3c108BFloat16EE_EEvS4_RKT_EUliE_EEviT1_,(.L_x_7522 - _ZN2at6native18elementwise_kernelILi128ELi4EZNS0_15gpu_kernel_implIZZZNS0_15tan_kernel_cudaERNS_18TensorIteratorBaseEENKUlvE0_clEvENKUlvE2_clEvEUlN3c108BFloat16EE_EEvS4_RKT_EUliE_EEviT1_)
        .other          _ZN2at6native18elementwise_kernelILi128ELi4EZNS0_15gpu_kernel_implIZZZNS0_15tan_kernel_cudaERNS_18TensorIteratorBaseEENKUlvE0_clEvENKUlvE2_clEvEUlN3c108BFloat16EE_EEvS4_RKT_EUliE_EEviT1_,@"STO_CUDA_ENTRY STV_DEFAULT"
_ZN2at6native18elementwise_kernelILi128ELi4EZNS0_15gpu_kernel_implIZZZNS0_15tan_kernel_cudaERNS_18TensorIteratorBaseEENKUlvE0_clEvENKUlvE2_clEvEUlN3c108BFloat16EE_EEvS4_RKT_EUliE_EEviT1_:
.text._ZN2at6native18elementwise_kernelILi128ELi4EZNS0_15gpu_kernel_implIZZZNS0_15tan_kernel_cudaERNS_18TensorIteratorBaseEENKUlvE0_clEvENKUlvE2_clEvEUlN3c108BFloat16EE_EEvS4_RKT_EUliE_EEviT1_:
[----:B------:R-:W0:Y:S01]  /*0000*/  LDC R1, c[0x0][0x28] ;  /* 0x00000a00ff017b82 */ /* 0x000e220000000800 */
[----:B------:R-:W1:Y:S01]  /*0010*/  S2R R23, SR_CTAID.X ;  /* 0x0000000000177919 */ /* 0x000e620000002500 */
[----:B------:R-:W-:Y:S01]  /*0020*/  ULDC UR4, c[0x0][0x210] ;  /* 0x0000840000047ab9 */ /* 0x000fe20000000800 */
[----:B------:R-:W-:Y:S01]  /*0030*/  ULDC.64 UR36, c[0x0][0x208] ;  /* 0x0000820000247ab9 */ /* 0x000fe20000000a00 */
[----:B------:R-:W-:Y:S01]  /*0040*/  BSSY B6, `(.L_x_0) ;  /* 0x0000332000067945 */ /* 0x000fe20003800000 */
[----:B------:R-:W1:Y:S02]  /*0050*/  S2R R18, SR_TID.X ;  /* 0x0000000000127919 */ /* 0x000e640000002100 */
[----:B-1----:R-:W-:-:S05]  /*0060*/  IMAD R19, R23, 0x200, R18 ;  /* 0x0000020017137824 */ /* 0x002fca00078e0212 */
[----:B------:R-:W-:-:S13]  /*0070*/  ISETP.GE.AND P0, PT, R19, UR4, PT ;  /* 0x0000000413007c0c */ /* 0x000fda000bf06270 */
[----:B0-----:R-:W-:Y:S05]  /*0080*/  @P0 BRA `(.L_x_1) ;  /* 0x0000003000b40947 */ /* 0x001fea0003800000 */
[----:B------:R-:W0:Y:S01]  /*0090*/  LDC R6, c[0x0][0x218] ;  /* 0x00008600ff067b82 */ /* 0x000e220000000800 */
[----:B------:R-:W-:Y:S02]  /*00a0*/  IMAD.MOV.U32 R0, RZ, RZ, RZ ;  /* 0x000000ffff007224 */ /* 0x000fe400078e00ff */
[----:B------:R-:W-:Y:S01]  /*00b0*/  IMAD.MOV.U32 R16, RZ, RZ, RZ ;  /* 0x000000ffff107224 */ /* 0x000fe200078e00ff */
[----:B0-----:R-:W-:-:S13]  /*00c0*/  ISETP.NE.AND P0, PT, R6, RZ, PT ;  /* 0x000000ff0600720c */ /* 0x001fda0003f05270 */
[----:B------:R-:W-:Y:S05]  /*00d0*/  @!P0 BRA `(.L_x_2) ;  /* 0x0000001000ac8947 */ /* 0x000fea0003800000 */
[----:B------:R-:W-:Y:S01]  /*00e0*/  IMAD.MOV.U32 R2, RZ, RZ, RZ ;  /* 0x000000ffff027224 */ /* 0x000fe200078e00ff */
[----:B------:R-:W-:Y:S01]  /*00f0*/  ULDC.64 UR4, c[0x0][0x220] ;  /* 0x0000880000047ab9 */ /* 0x000fe20000000a00 */
[----:B------:R-:W-:Y:S01]  /*0100*/  IMAD.MOV.U32 R3, RZ, RZ, R19 ;  /* 0x000000ffff037224 */ /* 0x000fe200078e0013 */
[----:B------:R-:W-:Y:S01]  /*0110*/  ISETP.NE.AND P0, PT, R6, 0x1, PT ;  /* 0x000000010600780c */ /* 0x000fe20003f05270 */
[----:B------:R-:W-:Y:S01]  /*0120*/  IMAD.HI.U32 R2, R19, UR4, R2 ;  /* 0x0000000413027c27 */ /* 0x000fe2000f8e0002 */
[----:B------:R-:W-:-:S04]  /*0130*/  ULDC UR4, c[0x0][0x21c] ;  /* 0x0000870000047ab9 */ /* 0x000fc80000000800 */
[----:B------:R-:W-:-:S05]  /*0140*/  SHF.R.U32.HI R3, RZ, UR5, R2 ;  /* 0x00000005ff037c19 */ /* 0x000fca0008011602 */
[----:B------:R-:W-:-:S04]  /*0150*/  IMAD.MOV R0, RZ, RZ, -R3 ;  /* 0x000000ffff007224 */ /* 0x000fc800078e0a03 */
[----:B------:R-:W-:Y:S01]  /*0160*/  IMAD R0, R0, UR4, R19 ;  /* 0x0000000400007c24 */ /* 0x000fe2000f8e0213 */
[----:B------:R-:W-:-:S03]  /*0170*/  ULDC.64 UR4, c[0x0][0x348] ;  /* 0x0000d20000047ab9 */ /* 0x000fc60000000a00 */
[C---:B------:R-:W-:Y:S02]  /*0180*/  IMAD R16, R0.reuse, UR4, RZ ;  /* 0x0000000400107c24 */ /* 0x040fe4000f8e02ff */
[----:B------:R-:W-:Y:S01]  /*0190*/  IMAD R0, R0, UR5, RZ ;  /* 0x0000000500007c24 */ /* 0x000fe2000f8e02ff */
[----:B------:R-:W-:Y:S06]  /*01a0*/  @!P0 BRA `(.L_x_2) ;  /* 0x0000001000788947 */ /* 0x000fec0003800000 */
[----:B------:R-:W-:Y:S01]  /*01b0*/  IMAD.MOV.U32 R2, RZ, RZ, RZ ;  /* 0x000000ffff027224 */ /* 0x000fe200078e00ff */
[----:B------:R-:W-:Y:S01]  /*01c0*/  ULDC.64 UR6, c[0x0][0x228] ;  /* 0x00008a0000067ab9 */ /* 0x000fe20000000a00 */
[----:B------:R-:W-:Y:S01]  /*01d0*/  ULDC UR4, c[0x0][0x230] ;  /* 0x00008c0000047ab9 */ /* 0x000fe20000000800 */
[----:B------:R-:W-:Y:S01]  /*01e0*/  ISETP.NE.AND P0, PT, R6, 0x2, PT ;  /* 0x000000020600780c */ /* 0x000fe20003f05270 */
[----:B------:R-:W-:-:S05]  /*01f0*/  IMAD.HI.U32 R4, R3, UR7, R2 ;  /* 0x0000000703047c27 */ /* 0x000fca000f8e0002 */
[----:B------:R-:W-:Y:S01]  /*0200*/  SHF.R.U32.HI R5, RZ, UR4, R4 ;  /* 0x00000004ff057c19 */ /* 0x000fe20008011604 */
[----:B------:R-:W-:-:S04]  /*0210*/  ULDC.64 UR4, c[0x0][0x350] ;  /* 0x0000d40000047ab9 */ /* 0x000fc80000000a00 */
[----:B------:R-:W-:-:S04]  /*0220*/  IMAD.MOV R2, RZ, RZ, -R5 ;  /* 0x000000ffff027224 */ /* 0x000fc800078e0a05 */
[----:B------:R-:W-:-:S04]  /*0230*/  IMAD R3, R2, UR6, R3 ;  /* 0x0000000602037c24 */ /* 0x000fc8000f8e0203 */
[C---:B------:R-:W-:Y:S02]  /*0240*/  IMAD R16, R3.reuse, UR4, R16 ;  /* 0x0000000403107c24 */ /* 0x040fe4000f8e0210 */
[----:B------:R-:W-:Y:S01]  /*0250*/  IMAD R0, R3, UR5, R0 ;  /* 0x0000000503007c24 */ /* 0x000fe2000f8e0200 */
[----:B------:R-:W-:Y:S06]  /*0260*/  @!P0 BRA `(.L_x_2) ;  /* 0x0000001000488947 */ /* 0x000fec0003800000 */
[----:B------:R-:W-:Y:S01]  /*0270*/  IMAD.MOV.U32 R4, RZ, RZ, RZ ;  /* 0x000000ffff047224 */ /* 0x000fe200078e00ff */
[----:B------:R-:W-:Y:S01]  /*0280*/  ULDC.64 UR4, c[0x0][0x238] ;  /* 0x00008e0000047ab9 */ /* 0x000fe20000000a00 */
[----:B------:R-:W-:Y:S02]  /*0290*/  ISETP.NE.AND P0, PT, R6, 0x3, PT ;  /* 0x000000030600780c */ /* 0x000fe40003f05270 */
[----:B------:R-:W-:Y:S01]  /*02a0*/  IMAD.HI.U32 R2, R5, UR4, R4 ;  /* 0x0000000405027c27 */ /* 0x000fe2000f8e0004 */
[----:B------:R-:W-:-:S04]  /*02b0*/  ULDC UR4, c[0x0][0x234] ;  /* 0x00008d0000047ab9 */ /* 0x000fc80000000800 */
[----:B------:R-:W-:-:S05]  /*02c0*/  SHF.R.U32.HI R3, RZ, UR5, R2 ;  /* 0x00000005ff037c19 */ /* 0x000fca0008011602 */
[----:B------:R-:W-:-:S04]  /*02d0*/  IMAD.MOV R4, RZ, RZ, -R3 ;  /* 0x000000ffff047224 */ /* 0x000fc800078e0a03 */
[----:B------:R-:W-:Y:S01]  /*02e0*/  IMAD R5, R4, UR4, R5 ;  /* 0x0000000404057c24 */ /* 0x000fe2000f8e0205 */
[----:B------:R-:W-:-:S03]  /*02f0*/  ULDC.64 UR4, c[0x0][0x358] ;  /* 0x0000d60000047ab9 */ /* 0x000fc60000000a00 */
[C---:B------:R-:W-:Y:S02]  /*0300*/  IMAD R16, R5.reuse, UR4, R16 ;  /* 0x0000000405107c24 */ /* 0x040fe4000f8e0210 */
[----:B------:R-:W-:Y:S01]  /*0310*/  IMAD R0, R5, UR5, R0 ;  /* 0x0000000505007c24 */ /* 0x000fe2000f8e0200 */
        /* <DEDUP_REMOVED lines=254> */
[----:B------:R-:W-:-:S03]  /*1300*/  ULDC.64 UR4, c[0x0][0x340] ;  /* 0x0000d00000047ab9 */ /* 0x000fc60000000a00 */
[----:B------:R-:W-:Y:S01]  /*1310*/  IMAD.HI.U32 R2, R5, UR4, R4 ;  /* 0x0000000405027c27 */ /* 0x000fe2000f8e0004 */
[----:B------:R-:W-:-:S04]  /*1320*/  ULDC UR4, c[0x0][0x33c] ;  /* 0x0000cf0000047ab9 */ /* 0x000fc80000000800 */
[----:B------:R-:W-:-:S05]  /*1330*/  SHF.R.U32.HI R2, RZ, UR5, R2 ;  /* 0x00000005ff027c19 */ /* 0x000fca0008011602 */
[----:B------:R-:W-:-:S04]  /*1340*/  IMAD.MOV R3, RZ, RZ, -R2 ;  /* 0x000000ffff037224 */ /* 0x000fc800078e0a02 */
[----:B------:R-:W-:Y:S01]  /*1350*/  IMAD R5, R3, UR4, R5 ;  /* 0x0000000403057c24 */ /* 0x000fe2000f8e0205 */
[----:B------:R-:W-:-:S03]  /*1360*/  ULDC.64 UR4, c[0x0][0x408] ;  /* 0x0001020000047ab9 */ /* 0x000fc60000000a00 */
[C---:B------:R-:W-:Y:S02]  /*1370*/  IMAD R16, R5.reuse, UR4, R16 ;  /* 0x0000000405107c24 */ /* 0x040fe4000f8e0210 */
[----:B------:R-:W-:-:S07]  /*1380*/  IMAD R0, R5, UR5, R0 ;  /* 0x0000000505007c24 */ /* 0x000fce000f8e0200 */
.L_x_2:
[----:B------:R-:W0:Y:S01]  /*1390*/  LDC.U8 R5, c[0x0][0x422] ;  /* 0x00010880ff057b82 */ /* 0x000e220000000000 */
[----:B------:R-:W-:Y:S01]  /*13a0*/  ULDC.64 UR4, c[0x0][0x410] ;  /* 0x0001040000047ab9 */ /* 0x000fe20000000a00 */
[----:B------:R-:W-:Y:S01]  /*13b0*/  ULDC.64 UR6, c[0x0][0x418] ;  /* 0x0001060000067ab9 */ /* 0x000fe20000000a00 */
[----:B------:R-:W-:Y:S02]  /*13c0*/  IADD3 R16, P1, R16, UR4, RZ ;  /* 0x0000000410107c10 */ /* 0x000fe4000ff3e0ff */
[----:B------:R-:W-:-:S03]  /*13d0*/  IADD3 R2, P2, R0, UR6, RZ ;  /* 0x0000000600027c10 */ /* 0x000fc6000ff5e0ff */
[----:B------:R-:W-:Y:S02]  /*13e0*/  IMAD.X R17, RZ, RZ, UR5, P1 ;  /* 0x00000005ff117e24 */ /* 0x000fe400088e06ff */
[----:B------:R-:W-:Y:S01]  /*13f0*/  IMAD.X R3, RZ, RZ, UR7, P2 ;  /* 0x00000007ff037e24 */ /* 0x000fe200090e06ff */
[----:B0-----:R-:W-:-:S04]  /*1400*/  PRMT R4, R5, 0x9910, RZ ;  /* 0x0000991005047816 */ /* 0x001fc800000000ff */
[----:B------:R-:W-:-:S13]  /*1410*/  ISETP.GT.AND P0, PT, R4, 0x9, PT ;  /* 0x000000090400780c */ /* 0x000fda0003f04270 */
[----:B------:R-:W-:Y:S05]  /*1420*/  @P0 BRA `(.L_x_3) ;  /* 0x0000000400100947 */ /* 0x000fea0003800000 */
[----:B------:R-:W-:-:S13]  /*1430*/  ISETP.GT.AND P0, PT, R4, 0x4, PT ;  /* 0x000000040400780c */ /* 0x000fda0003f04270 */
[----:B------:R-:W-:Y:S05]  /*1440*/  @P0 BRA `(.L_x_4) ;  /* 0x0000000000800947 */ /* 0x000fea0003800000 */
[----:B------:R-:W-:-:S13]  /*1450*/  ISETP.GT.AND P0, PT, R4, 0x1, PT ;  /* 0x000000010400780c */ /* 0x000fda0003f04270 */
[----:B------:R-:W-:Y:S05]  /*1460*/  @P0 BRA `(.L_x_5) ;  /* 0x0000000000300947 */ /* 0x000fea0003800000 */
[----:B------:R-:W-:-:S13]  /*1470*/  ISETP.NE.AND P0, PT, R5, RZ, PT ;  /* 0x000000ff0500720c */ /* 0x000fda0003f05270 */
[----:B------:R-:W-:Y:S05]  /*1480*/  @!P0 BRA `(.L_x_6) ;  /* 0x0000000000188947 */ /* 0x000fea0003800000 */
[----:B------:R-:W-:-:S13]  /*1490*/  ISETP.NE.AND P0, PT, R4, 0x1, PT ;  /* 0x000000010400780c */ /* 0x000fda0003f05270 */
[----:B------:R-:W-:Y:S05]  /*14a0*/  @P0 BRA `(.L_x_7) ;  /* 0x0000000c004c0947 */ /* 0x000fea0003800000 */
[----:B------:R-:W2:Y:S02]  /*14b0*/  LDG.E.S8 R2, desc[UR36][R2.64] ;  /* 0x0000002402027981 */ /* 0x000ea4000c1e1300 */
[----:B--2---:R-:W0:Y:S02]  /*14c0*/  I2F.S16 R0, R2 ;  /* 0x0000000200007306 */ /* 0x004e240000101400 */
[----:B0-----:R-:W-:Y:S01]  /*14d0*/  F2FP.BF16.F32.PACK_AB R0, RZ, R0 ;  /* 0x00000000ff00723e */ /* 0x001fe200000010ff */
[----:B------:R-:W-:Y:S06]  /*14e0*/  BRA `(.L_x_8) ;  /* 0x0000000c00a07947 */ /* 0x000fec0003800000 */
.L_x_6:
[----:B------:R-:W2:Y:S02]  /*14f0*/  LDG.E.U8 R2, desc[UR36][R2.64] ;  /* 0x0000002402027981 */ /* 0x000ea4000c1e1100 */
[----:B--2---:R-:W-:-:S04]  /*1500*/  I2FP.F32.U32 R0, R2 ;  /* 0x0000000200007245 */ /* 0x004fc80000201000 */
[----:B------:R-:W-:Y:S01]  /*1510*/  F2FP.BF16.F32.PACK_AB R0, RZ, R0 ;  /* 0x00000000ff00723e */ /* 0x000fe200000010ff */
[----:B------:R-:W-:Y:S06]  /*1520*/  BRA `(.L_x_8) ;  /* 0x0000000c00907947 */ /* 0x000fec0003800000 */
.L_x_5:
[----:B------:R-:W-:-:S13]  /*1530*/  ISETP.NE.AND P0, PT, R4, 0x2, PT ;  /* 0x000000020400780c */ /* 0x000fda0003f05270 */
[----:B------:R-:W-:Y:S05]  /*1540*/  @!P0 BRA `(.L_x_9) ;  /* 0x0000000000308947 */ /* 0x000fea0003800000 */
[----:B------:R-:W-:-:S13]  /*1550*/  ISETP.NE.AND P0, PT, R4, 0x3, PT ;  /* 0x000000030400780c */ /* 0x000fda0003f05270 */
[----:B------:R-:W-:Y:S05]  /*1560*/  @!P0 BRA `(.L_x_10) ;  /* 0x0000000000188947 */ /* 0x000fea0003800000 */
[----:B------:R-:W-:-:S13]  /*1570*/  ISETP.NE.AND P0, PT, R4, 0x4, PT ;  /* 0x000000040400780c */ /* 0x000fda0003f05270 */
[----:B------:R-:W-:Y:S05]  /*1580*/  @P0 BRA `(.L_x_7) ;  /* 0x0000000c00140947 */ /* 0x000fea0003800000 */
[----:B------:R-:W2:Y:S02]  /*1590*/  LDG.E.64 R2, desc[UR36][R2.64] ;  /* 0x0000002402027981 */ /* 0x000ea4000c1e1b00 */
[----:B--2---:R-:W0:Y:S02]  /*15a0*/  I2F.S64 R0, R2 ;  /* 0x0000000200007312 */ /* 0x004e240000301400 */
[----:B0-----:R-:W-:Y:S01]  /*15b0*/  F2FP.BF16.F32.PACK_AB R0, RZ, R0 ;  /* 0x00000000ff00723e */ /* 0x001fe200000010ff */
[----:B------:R-:W-:Y:S06]  /*15c0*/  BRA `(.L_x_8) ;  /* 0x0000000c00687947 */ /* 0x000fec0003800000 */
.L_x_10:
[----:B------:R-:W2:Y:S02]  /*15d0*/  LDG.E R2, desc[UR36][R2.64] ;  /* 0x0000002402027981 */ /* 0x000ea4000c1e1900 */
[----:B--2---:R-:W-:-:S04]  /*15e0*/  I2FP.F32.S32 R0, R2 ;  /* 0x0000000200007245 */ /* 0x004fc80000201400 */
[----:B------:R-:W-:Y:S01]  /*15f0*/  F2FP.BF16.F32.PACK_AB R0, RZ, R0 ;  /* 0x00000000ff00723e */ /* 0x000fe200000010ff */
[----:B------:R-:W-:Y:S06]  /*1600*/  BRA `(.L_x_8) ;  /* 0x0000000c00587947 */ /* 0x000fec0003800000 */
.L_x_9:
[----:B------:R-:W2:Y:S02]  /*1610*/  LDG.E.U16 R2, desc[UR36][R2.64] ;  /* 0x0000002402027981 */ /* 0x000ea4000c1e1500 */
[----:B--2---:R-:W0:Y:S02]  /*1620*/  I2F.S16 R0, R2 ;  /* 0x0000000200007306 */ /* 0x004e240000101400 */
[----:B0-----:R-:W-:Y:S01]  /*1630*/  F2FP.BF16.F32.PACK_AB R0, RZ, R0 ;  /* 0x00000000ff00723e */ /* 0x001fe200000010ff */
[----:B------:R-:W-:Y:S06]  /*1640*/  BRA `(.L_x_8) ;  /* 0x0000000c00487947 */ /* 0x000fec0003800000 */
.L_x_4:
[----:B------:R-:W-:-:S13]  /*1650*/  ISETP.GT.AND P0, PT, R4, 0x6, PT ;  /* 0x000000060400780c */ /* 0x000fda0003f04270 */
[----:B------:R-:W-:Y:S05]  /*1660*/  @P0 BRA `(.L_x_11) ;  /* 0x00000000002c0947 */ /* 0x000fea0003800000 */
[----:B------:R-:W-:-:S13]  /*1670*/  ISETP.NE.AND P0, PT, R4, 0x5, PT ;  /* 0x000000050400780c */ /* 0x000fda0003f05270 */
[----:B------:R-:W-:Y:S05]  /*1680*/  @!P0 BRA `(.L_x_12) ;  /* 0x0000000000148947 */ /* 0x000fea0003800000 */
[----:B------:R-:W-:-:S13]  /*1690*/  ISETP.NE.AND P0, PT, R4, 0x6, PT ;  /* 0x000000060400780c */ /* 0x000fda0003f05270 */
[----:B------:R-:W-:Y:S05]  /*16a0*/  @P0 BRA `(.L_x_7) ;  /* 0x0000000800cc0947 */ /* 0x000fea0003800000 */
[----:B------:R-:W2:Y:S02]  /*16b0*/  LDG.E R2, desc[UR36][R2.64] ;  /* 0x0000002402027981 */ /* 0x000ea4000c1e1900 */
[----:B--2---:R-:W-:Y:S01]  /*16c0*/  F2FP.BF16.F32.PACK_AB R0, RZ, R2 ;  /* 0x00000002ff00723e */ /* 0x004fe200000010ff */
[----:B------:R-:W-:Y:S06]  /*16d0*/  BRA `(.L_x_8) ;  /* 0x0000000c00247947 */ /* 0x000fec0003800000 */
.L_x_12:
[----:B------:R-:W2:Y:S02]  /*16e0*/  LDG.E.U16 R0, desc[UR36][R2.64] ;  /* 0x0000002402007981 */ /* 0x000ea4000c1e1500 */
[----:B--2---:R-:W-:-:S05]  /*16f0*/  HADD2.F32 R0, -RZ, R0.H0_H0 ;  /* 0x20000000ff007230 */ /* 0x004fca0000004100 */
[----:B------:R-:W-:Y:S01]  /*1700*/  F2FP.BF16.F32.PACK_AB R0, RZ, R0 ;  /* 0x00000000ff00723e */ /* 0x000fe200000010ff */
[----:B------:R-:W-:Y:S06]  /*1710*/  BRA `(.L_x_8) ;  /* 0x0000000c00147947 */ /* 0x000fec0003800000 */
.L_x_11:
[----:B------:R-:W-:-:S13]  /*1720*/  ISETP.NE.AND P0, PT, R4, 0x7, PT ;  /* 0x000000070400780c */ /* 0x000fda0003f05270 */
[----:B------:R-:W-:Y:S05]  /*1730*/  @!P0 BRA `(.L_x_13) ;  /* 0x00000000002c8947 */ /* 0x000fea0003800000 */
[----:B------:R-:W-:-:S13]  /*1740*/  ISETP.NE.AND P0, PT, R4, 0x8, PT ;  /* 0x000000080400780c */ /* 0x000fda0003f05270 */
[----:B------:R-:W-:Y:S05]  /*1750*/  @!P0 BRA `(.L_x_14) ;  /* 0x0000000000148947 */ /* 0x000fea0003800000 */
[----:B------:R-:W-:-:S13]  /*1760*/  ISETP.NE.AND P0, PT, R4, 0x9, PT ;  /* 0x000000090400780c */ /* 0x000fda0003f05270 */
[----:B------:R-:W-:Y:S05]  /*1770*/  @P0 BRA `(.L_x_7) ;  /* 0x0000000800980947 */ /* 0x000fea0003800000 */
[----:B------:R-:W2:Y:S02]  /*1780*/  LDG.E R2, desc[UR36][R2.64] ;  /* 0x0000002402027981 */ /* 0x000ea4000c1e1900 */
[----:B--2---:R-:W-:Y:S01]  /*1790*/  F2FP.BF16.F32.PACK_AB R0, RZ, R2 ;  /* 0x00000002ff00723e */ /* 0x004fe200000010ff */
[----:B------:R-:W-:Y:S06]  /*17a0*/  BRA `(.L_x_8) ;  /* 0x0000000800f07947 */ /* 0x000fec0003800000 */
.L_x_14:
[----:B------:R-:W2:Y:S02]  /*17b0*/  LDG.E.U16 R2, desc[UR36][R2.64] ;  /* 0x0000002402027981 */ /* 0x000ea4000c1e1500 */
[----:B--2---:R-:W-:-:S05]  /*17c0*/  HADD2.F32 R0, -RZ, R2.H0_H0 ;  /* 0x20000002ff007230 */ /* 0x004fca0000004100 */
[----:B------:R-:W-:Y:S01]  /*17d0*/  F2FP.BF16.F32.PACK_AB R0, RZ, R0 ;  /* 0x00000000ff00723e */ /* 0x000fe200000010ff */
[----:B------:R-:W-:Y:S06]  /*17e0*/  BRA `(.L_x_8) ;  /* 0x0000000800e07947 */ /* 0x000fec0003800000 */
.L_x_13:
[----:B------:R-:W2:Y:S01]  /*17f0*/  LDG.E.64 R2, desc[UR36][R2.64] ;  /* 0x0000002402027981 */ /* 0x000ea2000c1e1b00 */
[----:B------:R-:W-:Y:S01]  /*1800*/  UMOV UR4, 0xf0000000 ;  /* 0xf000000000047882 */ /* 0x000fe20000000000 */
[----:B------:R-:W-:Y:S01]  /*1810*/  UMOV UR5, 0x380fffff ;  /* 0x380fffff00057882 */ /* 0x000fe20000000000 */
[----:B--2---:R-:W0:Y:S01]  /*1820*/  F2F.F32.F64 R0, R2 ;  /* 0x0000000200007310 */ /* 0x004e220000301000 */
[----:B------:R-:W-:-:S14]  /*1830*/  DSETP.GEU.AND P0, PT, |R2|, UR4, PT ;  /* 0x0000000402007e2a */ /* 0x000fdc000bf0e200 */
[----:B0-----:R-:W-:-:S05]  /*1840*/  @!P0 FMUL R0, R0, 1.175494350822287508e-38 ;  /* 0x0080000000008820 */ /* 0x001fca0000400000 */
[----:B------:R-:W-:Y:S01]  /*1850*/  F2FP.BF16.F32.PACK_AB R0, RZ, R0 ;  /* 0x00000000ff00723e */ /* 0x000fe200000010ff */
[----:B------:R-:W-:Y:S06]  /*1860*/  BRA `(.L_x_8) ;  /* 0x0000000800c07947 */ /* 0x000fec0003800000 */
.L_x_3:
[----:B------:R-:W-:-:S13]  /*1870*/  ISETP.GT.AND P0, PT, R4, 0x18, PT ;  /* 0x000000180400780c */ /* 0x000fda0003f04270 */
[----:B------:R-:W-:Y:S05]  /*1880*/  @P0 BRA `(.L_x_15) ;  /* 0x0000000400000947 */ /* 0x000fea0003800000 */
[----:B------:R-:W-:-:S13]  /*1890*/  ISETP.GT.AND P0, PT, R4, 0xe, PT ;  /* 0x0000000e0400780c */ /* 0x000fda0003f04270 */
[----:B------:R-:W-:Y:S05]  /*18a0*/  @P0 BRA `(.L_x_16) ;  /* 0x0000000000440947 */ /* 0x000fea0003800000 */
[----:B------:R-:W-:-:S13]  /*18b0*/  ISETP.NE.AND P0, PT, R4, 0xa, PT ;  /* 0x0000000a0400780c */ /* 0x000fda0003f05270 */
[----:B------:R-:W-:Y:S05]  /*18c0*/  @!P0 BRA `(.L_x_17) ;  /* 0x00000000001c8947 */ /* 0x000fea0003800000 */
[----:B------:R-:W-:-:S13]  /*18d0*/  ISETP.NE.AND P0, PT, R4, 0xb, PT ;  /* 0x0000000b0400780c */ /* 0x000fda0003f05270 */
[----:B------:R-:W-:Y:S05]  /*18e0*/  @P0 BRA `(.L_x_7) ;  /* 0x00000008003c0947 */ /* 0x000fea0003800000 */
[----:B------:R-:W2:Y:S02]  /*18f0*/  LDG.E.U8 R2, desc[UR36][R2.64] ;  /* 0x0000002402027981 */ /* 0x000ea4000c1e1100 */
[----:B--2---:R-:W-:-:S04]  /*1900*/  ISETP.NE.AND P0, PT, R2, RZ, PT ;  /* 0x000000ff0200720c */ /* 0x004fc80003f05270 */
[----:B------:R-:W-:-:S04]  /*1910*/  FSEL R0, RZ, 1, !P0 ;  /* 0x3f800000ff007808 */ /* 0x000fc80004000000 */
[----:B------:R-:W-:Y:S01]  /*1920*/  F2FP.BF16.F32.PACK_AB R0, RZ, R0 ;  /* 0x00000000ff00723e */ /* 0x000fe200000010ff */
[----:B------:R-:W-:Y:S06]  /*1930*/  BRA `(.L_x_8) ;  /* 0x00000008008c7947 */ /* 0x000fec0003800000 */
.L_x_17:
        /* <DEDUP_REMOVED lines=8> */
.L_x_16:
[----:B------:R-:W-:-:S13]  /*19c0*/  ISETP.NE.AND P0, PT, R4, 0xf, PT ;  /* 0x0000000f0400780c */ /* 0x000fda0003f05270 */
[----:B------:R-:W-:Y:S05]  /*19d0*/  @!P0 BRA `(.L_x_18) ;  /* 0x0000000000a48947 */ /* 0x000fea0003800000 */
[----:B------:R-:W-:-:S13]  /*19e0*/  ISETP.NE.AND P0, PT, R4, 0x17, PT ;  /* 0x000000170400780c */ /* 0x000fda0003f05270 */
[----:B------:R-:W-:Y:S05]  /*19f0*/  @!P0 BRA `(.L_x_19) ;  /* 0x0000000000608947 */ /* 0x000fea0003800000 */
[----:B------:R-:W-:-:S13]  /*1a00*/  ISETP.NE.AND P0, PT, R4, 0x18, PT ;  /* 0x000000180400780c */ /* 0x000fda0003f05270 */
[----:B------:R-:W-:Y:S05]  /*1a10*/  @P0 BRA `(.L_x_7) ;  /* 0x0000000400f00947 */ /* 0x000fea0003800000 */
[----:B------:R-:W2:Y:S01]  /*1a20*/  LDG.E.U8 R0, desc[UR36][R2.64] ;  /* 0x0000002402007981 */ /* 0x000ea2000c1e1100 */
[----:B------:R-:W-:Y:S02]  /*1a30*/  IMAD.MOV.U32 R8, RZ, RZ, -0x800000 ;  /* 0xff800000ff087424 */ /* 0x000fe400078e00ff */
[----:B--2---:R-:W-:-:S05]  /*1a40*/  IMAD.SHL.U32 R0, R0, 0x1000000, RZ ;  /* 0x0100000000007824 */ /* 0x004fca00078e00ff */
[----:B------:R-:W-:-:S04]  /*1a50*/  LOP3.LUT R4, R0, 0x7f000000, RZ, 0xc0, !PT ;  /* 0x7f00000000047812 */ /* 0x000fc800078ec0ff */
[----:B------:R-:W0:Y:S01]  /*1a60*/  FLO.U32 R5, R4 ;  /* 0x0000000400057300 */ /* 0x000e2200000e0000 */
[C---:B------:R-:W-:Y:S02]  /*1a70*/  VIADD R6, R4.reuse, 0x1000000 ;  /* 0x0100000004067836 */ /* 0x040fe40000000000 */
[----:B------:R-:W-:-:S03]  /*1a80*/  VIADD R2, R4, 0xffffffff ;  /* 0xffffffff04027836 */ /* 0x000fc60000000000 */
[----:B------:R-:W-:Y:S02]  /*1a90*/  SHF.R.S32.HI R6, RZ, 0x8, R6 ;  /* 0x00000008ff067819 */ /* 0x000fe40000011406 */
[----:B------:R-:W-:Y:S02]  /*1aa0*/  SHF.R.S32.HI R2, RZ, 0x1f, R2 ;  /* 0x0000001fff027819 */ /* 0x000fe40000011402 */
[----:B0-----:R-:W-:-:S04]  /*1ab0*/  IADD3 R5, -R5, 0x1f, RZ ;  /* 0x0000001f05057810 */ /* 0x001fc80007ffe1ff */
[C---:B------:R-:W-:Y:S01]  /*1ac0*/  ISETP.GT.U32.AND P0, PT, R5.reuse, 0x4, PT ;  /* 0x000000040500780c */ /* 0x040fe20003f04070 */
[----:B------:R-:W-:-:S05]  /*1ad0*/  VIADD R5, R5, 0xfffffffc ;  /* 0xfffffffc05057836 */ /* 0x000fca0000000000 */
[----:B------:R-:W-:-:S05]  /*1ae0*/  SEL R5, R5, RZ, P0 ;  /* 0x000000ff05057207 */ /* 0x000fca0000000000 */
[----:B------:R-:W-:Y:S01]  /*1af0*/  IMAD R8, R5, R8, 0x3c000000 ;  /* 0x3c00000005087424 */ /* 0x000fe200078e0208 */
[----:B------:R-:W-:-:S04]  /*1b00*/  SHF.L.U32 R5, R4, R5, RZ ;  /* 0x0000000504057219 */ /* 0x000fc800000006ff */
[----:B------:R-:W-:-:S04]  /*1b10*/  LEA.HI R5, R5, R8, RZ, 0x1c ;  /* 0x0000000805057211 */ /* 0x000fc800078fe0ff */
[----:B------:R-:W-:-:S04]  /*1b20*/  LOP3.LUT R5, R5, 0x7f800000, R6, 0xf8, !PT ;  /* 0x7f80000005057812 */ /* 0x000fc800078ef806 */
[----:B------:R-:W-:-:S04]  /*1b30*/  LOP3.LUT R5, R5, R2, RZ, 0x30, !PT ;  /* 0x0000000205057212 */ /* 0x000fc800078e30ff */
[----:B------:R-:W-:-:S04]  /*1b40*/  LOP3.LUT R5, R5, 0x80000000, R0, 0xf8, !PT ;  /* 0x8000000005057812 */ /* 0x000fc800078ef800 */
[----:B------:R-:W-:-:S04]  /*1b50*/  F2FP.BF16.F32.PACK_AB R5, RZ, R5 ;  /* 0x00000005ff05723e */ /* 0x000fc800000010ff */
[----:B------:R-:W-:Y:S01]  /*1b60*/  PRMT R0, R5, 0x7610, R0 ;  /* 0x0000761005007816 */ /* 0x000fe20000000000 */
[----:B------:R-:W-:Y:S06]  /*1b70*/  BRA `(.L_x_8) ;  /* 0x0000000400fc7947 */ /* 0x000fec0003800000 */
.L_x_19:
[----:B------:R-:W2:Y:S02]  /*1b80*/  LDG.E.U8 R2, desc[UR36][R2.64] ;  /* 0x0000002402027981 */ /* 0x000ea4000c1e1100 */
[C---:B--2---:R-:W-:Y:S02]  /*1b90*/  IMAD.SHL.U32 R0, R2.reuse, 0x2000000, RZ ;  /* 0x0200000002007824 */ /* 0x044fe400078e00ff */
[----:B------:R-:W-:-:S03]  /*1ba0*/  IMAD.SHL.U32 R5, R2, 0x1000000, RZ ;  /* 0x0100000002057824 */ /* 0x000fc600078e00ff */
[----:B------:R-:W-:-:S13]  /*1bb0*/  ISETP.GE.U32.AND P0, PT, R0, 0x8000000, PT ;  /* 0x080000000000780c */ /* 0x000fda0003f06070 */
[C---:B------:R-:W-:Y:S02]  /*1bc0*/  @!P0 IMAD.SHL.U32 R0, R2.reuse, 0x100, RZ ;  /* 0x0000010002008824 */ /* 0x040fe400078e00ff */
[----:B------:R-:W-:-:S03]  /*1bd0*/  @P0 IMAD.SHL.U32 R4, R2, 0x200000, RZ ;  /* 0x0020000002040824 */ /* 0x000fc600078e00ff */
[----:B------:R-:W-:Y:S02]  /*1be0*/  @!P0 LOP3.LUT R0, R0, 0x7f00, RZ, 0xc0, !PT ;  /* 0x00007f0000008812 */ /* 0x000fe400078ec0ff */
[----:B------:R-:W-:Y:S02]  /*1bf0*/  @P0 LOP3.LUT R4, R4, 0x70000000, RZ, 0xfc, !PT ;  /* 0x7000000004040812 */ /* 0x000fe400078efcff */
[----:B------:R-:W-:-:S03]  /*1c00*/  @!P0 LOP3.LUT R0, R0, 0x3f000000, RZ, 0xfc, !PT ;  /* 0x3f00000000008812 */ /* 0x000fc600078efcff */
[----:B------:R-:W-:Y:S02]  /*1c10*/  @P0 FMUL.FTZ R4, R4, 1.9259299443872358531e-34 ;  /* 0x0780000004040820 */ /* 0x000fe40000410000 */
[----:B------:R-:W-:-:S05]  /*1c20*/  @!P0 FADD.FTZ R4, R0, -0.5 ;  /* 0xbf00000000048421 */ /* 0x000fca0000010000 */
[----:B------:R-:W-:-:S04]  /*1c30*/  LOP3.LUT R4, R4, 0x80000000, R5, 0xf8, !PT ;  /* 0x8000000004047812 */ /* 0x000fc800078ef805 */
[----:B------:R-:W-:-:S04]  /*1c40*/  F2FP.BF16.F32.PACK_AB R4, RZ, R4 ;  /* 0x00000004ff04723e */ /* 0x000fc800000010ff */
[----:B------:R-:W-:Y:S01]  /*1c50*/  PRMT R0, R4, 0x7610, R0 ;  /* 0x0000761004007816 */ /* 0x000fe20000000000 */
[----:B------:R-:W-:Y:S06]  /*1c60*/  BRA `(.L_x_8) ;  /* 0x0000000400c07947 */ /* 0x000fec0003800000 */
.L_x_18:
[----:B------:R0:W5:Y:S01]  /*1c70*/  LDG.E.U16 R0, desc[UR36][R2.64] ;  /* 0x0000002402007981 */ /* 0x000162000c1e1500 */
[----:B------:R-:W-:Y:S05]  /*1c80*/  BRA `(.L_x_8) ;  /* 0x0000000400b87947 */ /* 0x000fea0003800000 */
.L_x_15:
[----:B------:R-:W-:-:S13]  /*1c90*/  ISETP.GT.AND P0, PT, R4, 0x1b, PT ;  /* 0x0000001b0400780c */ /* 0x000fda0003f04270 */
[----:B------:R-:W-:Y:S05]  /*1ca0*/  @P0 BRA `(.L_x_20) ;  /* 0x0000000400080947 */ /* 0x000fea0003800000 */
[----:B------:R-:W-:-:S13]  /*1cb0*/  ISETP.NE.AND P0, PT, R4, 0x19, PT ;  /* 0x000000190400780c */ /* 0x000fda0003f05270 */
[----:B------:R-:W-:Y:S05]  /*1cc0*/  @!P0 BRA `(.L_x_21) ;  /* 0x0000000000908947 */ /* 0x000fea0003800000 */
[----:B------:R-:W-:-:S13]  /*1cd0*/  ISETP.NE.AND P0, PT, R4, 0x1a, PT ;  /* 0x0000001a0400780c */ /* 0x000fda0003f05270 */
[----:B------:R-:W-:Y:S05]  /*1ce0*/  @!P0 BRA `(.L_x_22) ;  /* 0x0000000000188947 */ /* 0x000fea0003800000 */
[----:B------:R-:W-:-:S13]  /*1cf0*/  ISETP.NE.AND P0, PT, R4, 0x1b, PT ;  /* 0x0000001b0400780c */ /* 0x000fda0003f05270 */
[----:B------:R-:W-:Y:S05]  /*1d00*/  @P0 BRA `(.L_x_7) ;  /* 0x0000000400340947 */ /* 0x000fea0003800000 */
[----:B------:R-:W2:Y:S02]  /*1d10*/  LDG.E.U16 R0, desc[UR36][R2.64] ;  /* 0x0000002402007981 */ /* 0x000ea4000c1e1500 */
[----:B--2---:R-:W-:-:S04]  /*1d20*/  I2FP.F32.U32 R0, R0 ;  /* 0x0000000000007245 */ /* 0x004fc80000201000 */
[----:B------:R-:W-:Y:S01]  /*1d30*/  F2FP.BF16.F32.PACK_AB R0, RZ, R0 ;  /* 0x00000000ff00723e */ /* 0x000fe200000010ff */
[----:B------:R-:W-:Y:S06]  /*1d40*/  BRA `(.L_x_8) ;  /* 0x0000000400887947 */ /* 0x000fec0003800000 */
.L_x_22:
[----:B------:R-:W2:Y:S01]  /*1d50*/  LDG.E.U8 R2, desc[UR36][R2.64] ;  /* 0x0000002402027981 */ /* 0x000ea2000c1e1100 */
[----:B------:R-:W-:Y:S01]  /*1d60*/  BSSY B0, `(.L_x_23) ;  /* 0x0000018000007945 */ /* 0x000fe20003800000 */
[----:B------:R-:W-:Y:S01]  /*1d70*/  IMAD.MOV.U32 R0, RZ, RZ, RZ ;  /* 0x000000ffff007224 */ /* 0x000fe200078e00ff */
[----:B--2---:R-:W-:-:S13]  /*1d80*/  ISETP.NE.AND P0, PT, R2, RZ, PT ;  /* 0x000000ff0200720c */ /* 0x004fda0003f05270 */
[----:B------:R-:W-:Y:S05]  /*1d90*/  @!P0 BRA `(.L_x_24) ;  /* 0x0000000000508947 */ /* 0x000fea0003800000 */
[----:B------:R-:W-:-:S13]  /*1da0*/  ISETP.NE.AND P0, PT, R2, 0x80, PT ;  /* 0x000000800200780c */ /* 0x000fda0003f05270 */
[----:B------:R-:W-:Y:S01]  /*1db0*/  @!P0 IMAD.MOV.U32 R0, RZ, RZ, 0x7f800001 ;  /* 0x7f800001ff008424 */ /* 0x000fe200078e00ff */
[----:B------:R-:W-:Y:S06]  /*1dc0*/  @!P0 BRA `(.L_x_24) ;  /* 0x0000000000448947 */ /* 0x000fec0003800000 */
[C---:B------:R-:W-:Y:S01]  /*1dd0*/  LOP3.LUT P0, R0, R2.reuse, 0x78, RZ, 0xc0, !PT ;  /* 0x0000007802007812 */ /* 0x040fe2000780c0ff */
[----:B------:R-:W-:Y:S01]  /*1de0*/  BSSY B1, `(.L_x_25) ;  /* 0x000000c000017945 */ /* 0x000fe20003800000 */
[----:B------:R-:W-:Y:S02]  /*1df0*/  SHF.R.U32.HI R3, RZ, 0x7, R2 ;  /* 0x00000007ff037819 */ /* 0x000fe40000011602 */
[----:B------:R-:W-:Y:S02]  /*1e00*/  LOP3.LUT R2, R2, 0x7, RZ, 0xc0, !PT ;  /* 0x0000000702027812 */ /* 0x000fe400078ec0ff */
[----:B------:R-:W-:Y:S01]  /*1e10*/  SHF.R.U32.HI R0, RZ, 0x3, R0 ;  /* 0x00000003ff007819 */ /* 0x000fe20000011600 */
[----:B------:R-:W-:-:S06]  /*1e20*/  IMAD.U32 R4, R3, -0x80000000, RZ ;  /* 0x8000000003047824 */ /* 0x000fcc00078e00ff */
[----:B------:R-:W-:Y:S05]  /*1e30*/  @P0 BRA `(.L_x_26) ;  /* 0x0000000000180947 */ /* 0x000fea0003800000 */
[----:B------:R-:W0:Y:S02]  /*1e40*/  FLO.U32 R3, R2 ;  /* 0x0000000200037300 */ /* 0x000e2400000e0000 */
[----:B0-----:R-:W-:-:S04]  /*1e50*/  IADD3 R3, -R3, 0x1f, RZ ;  /* 0x0000001f03037810 */ /* 0x001fc80007ffe1ff */
[----:B------:R-:W-:Y:S01]  /*1e60*/  IADD3 R0, R0, 0x1d, -R3 ;  /* 0x0000001d00007810 */ /* 0x000fe20007ffe803 */
[----:B------:R-:W-:-:S05]  /*1e70*/  VIADD R5, R3, 0xffffffe4 ;  /* 0xffffffe403057836 */ /* 0x000fca0000000000 */
[----:B------:R-:W-:-:S04]  /*1e80*/  SHF.L.U32 R5, R2, R5, RZ ;  /* 0x0000000502057219 */ /* 0x000fc800000006ff */
[----:B------:R-:W-:-:S07]  /*1e90*/  LOP3.LUT R2, R5, 0x7, RZ, 0xc0, !PT ;  /* 0x0000000705027812 */ /* 0x000fce00078ec0ff */
.L_x_26:
[----:B------:R-:W-:Y:S05]  /*1ea0*/  BSYNC B1 ;  /* 0x0000000000017941 */ /* 0x000fea0003800000 */
.L_x_25:
[----:B------:R-:W-:Y:S01]  /*1eb0*/  LEA R3, R0, 0x3b800000, 0x17 ;  /* 0x3b80000000037811 */ /* 0x000fe200078eb8ff */
[----:B------:R-:W-:-:S05]  /*1ec0*/  IMAD.SHL.U32 R0, R2, 0x100000, RZ ;  /* 0x0010000002007824 */ /* 0x000fca00078e00ff */
[----:B------:R-:W-:-:S07]  /*1ed0*/  LOP3.LUT R0, R3, R0, R4, 0xfe, !PT ;  /* 0x0000000003007212 */ /* 0x000fce00078efe04 */
.L_x_24:
[----:B------:R-:W-:Y:S05]  /*1ee0*/  BSYNC B0 ;  /* 0x0000000000007941 */ /* 0x000fea0003800000 */
.L_x_23:
[----:B------:R-:W-:Y:S01]  /*1ef0*/  F2FP.BF16.F32.PACK_AB R0, RZ, R0 ;  /* 0x00000000ff00723e */ /* 0x000fe200000010ff */
[----:B------:R-:W-:Y:S06]  /*1f00*/  BRA `(.L_x_8) ;  /* 0x0000000400187947 */ /* 0x000fec0003800000 */
.L_x_21:
        /* <DEDUP_REMOVED lines=21> */
.L_x_30:
[----:B------:R-:W-:Y:S05]  /*2060*/  BSYNC B1 ;  /* 0x0000000000017941 */ /* 0x000fea0003800000 */
.L_x_29:
[----:B------:R-:W-:Y:S01]  /*2070*/  LEA R3, R0, 0x37800000, 0x17 ;  /* 0x3780000000037811 */ /* 0x000fe200078eb8ff */
[----:B------:R-:W-:-:S05]  /*2080*/  IMAD.SHL.U32 R0, R2, 0x200000, RZ ;  /* 0x0020000002007824 */ /* 0x000fca00078e00ff */
[----:B------:R-:W-:-:S07]  /*2090*/  LOP3.LUT R0, R3, R0, R4, 0xfe, !PT ;  /* 0x0000000003007212 */ /* 0x000fce00078efe04 */
.L_x_28:
[----:B------:R-:W-:Y:S05]  /*20a0*/  BSYNC B0 ;  /* 0x0000000000007941 */ /* 0x000fea0003800000 */
.L_x_27:
[----:B------:R-:W-:Y:S01]  /*20b0*/  F2FP.BF16.F32.PACK_AB R0, RZ, R0 ;  /* 0x00000000ff00723e */ /* 0x000fe200000010ff */
[----:B------:R-:W-:Y:S06]  /*20c0*/  BRA `(.L_x_8) ;  /* 0x0000000000a87947 */ /* 0x000fec0003800000 */
.L_x_20:
[----:B------:R-:W-:-:S13]  /*20d0*/  ISETP.NE.AND P0, PT, R4, 0x1c, PT ;  /* 0x0000001c0400780c */ /* 0x000fda0003f05270 */
[----:B------:R-:W-:Y:S05]  /*20e0*/  @!P0 BRA `(.L_x_31) ;  /* 0x0000000000948947 */ /* 0x000fea0003800000 */
[----:B------:R-:W-:-:S13]  /*20f0*/  ISETP.NE.AND P0, PT, R4, 0x1d, PT ;  /* 0x0000001d0400780c */ /* 0x000fda0003f05270 */
[----:B------:R-:W-:Y:S05]  /*2100*/  @!P0 BRA `(.L_x_32) ;  /* 0x00000000007c8947 */ /* 0x000fea0003800000 */
[----:B------:R-:W-:-:S13]  /*2110*/  ISETP.NE.AND P0, PT, R4, 0x2c, PT ;  /* 0x0000002c0400780c */ /* 0x000fda0003f05270 */
[----:B------:R-:W-:Y:S05]  /*2120*/  @P0 BRA `(.L_x_7) ;  /* 0x00000000002c0947 */ /* 0x000fea0003800000 */
[----:B------:R-:W2:Y:S01]  /*2130*/  LDG.E.U8 R2, desc[UR36][R2.64] ;  /* 0x0000002402027981 */ /* 0x000ea2000c1e1100 */
[----:B------:R-:W-:Y:S01]  /*2140*/  BSSY B0, `(.L_x_33) ;  /* 0x0000007000007945 */ /* 0x000fe20003800000 */
[----:B------:R-:W-:Y:S01]  /*2150*/  IMAD.MOV.U32 R0, RZ, RZ, 0x400000 ;  /* 0x00400000ff007424 */ /* 0x000fe200078e00ff */
[----:B--2---:R-:W-:-:S13]  /*2160*/  ISETP.NE.AND P0, PT, R2, RZ, PT ;  /* 0x000000ff0200720c */ /* 0x004fda0003f05270 */
[----:B------:R-:W-:Y:S05]  /*2170*/  @!P0 BRA `(.L_x_34) ;  /* 0x00000000000c8947 */ /* 0x000fea0003800000 */
[----:B------:R-:W-:-:S13]  /*2180*/  ISETP.NE.AND P0, PT, R2, 0xff, PT ;  /* 0x000000ff0200780c */ /* 0x000fda0003f05270 */
[----:B------:R-:W-:Y:S02]  /*2190*/  @!P0 IMAD.MOV.U32 R0, RZ, RZ, 0x7f800001 ;  /* 0x7f800001ff008424 */ /* 0x000fe400078e00ff */
[----:B------:R-:W-:-:S07]  /*21a0*/  @P0 IMAD.SHL.U32 R0, R2, 0x800000, RZ ;  /* 0x0080000002000824 */ /* 0x000fce00078e00ff */
.L_x_34:
[----:B------:R-:W-:Y:S05]  /*21b0*/  BSYNC B0 ;  /* 0x0000000000007941 */ /* 0x000fea0003800000 */
.L_x_33:
[----:B------:R-:W-:Y:S01]  /*21c0*/  F2FP.BF16.F32.PACK_AB R0, RZ, R0 ;  /* 0x00000000ff00723e */ /* 0x000fe200000010ff */
[----:B------:R-:W-:Y:S06]  /*21d0*/  BRA `(.L_x_8) ;  /* 0x0000000000647947 */ /* 0x000fec0003800000 */
.L_x_7:
[----:B------:R-:W-:Y:S01]  /*21e0*/  MOV R2, 0x0 ;  /* 0x0000000000027802 */ /* 0x000fe20000000f00 */
[----:B------:R-:W-:Y:S01]  /*21f0*/  ULDC.64 UR4, c[0x4][0x158] ;  /* 0x0100560000047ab9 */ /* 0x000fe20000000a00 */
[----:B------:R-:W-:Y:S01]  /*2200*/  ULDC.64 UR6, c[0x4][0x68] ;  /* 0x01001a0000067ab9 */ /* 0x000fe20000000a00 */
[----:B------:R-:W-:Y:S02]  /*2210*/  IMAD.U32 R4, RZ, RZ, UR4 ;  /* 0x00000004ff047e24 */ /* 0x000fe4000f8e00ff */
[----:B------:R-:W-:Y:S01]  /*2220*/  IMAD.U32 R5, RZ, RZ, UR5 ;  /* 0x00000005ff057e24 */ /* 0x000fe2000f8e00ff */
[----:B------:R-:W0:Y:S01]  /*2230*/  LDC.64 R2, c[0x4][R2] ;  /* 0x0100000002027b82 */ /* 0x000e220000000a00 */
[----:B------:R-:W-:Y:S01]  /*2240*/  ULDC.64 UR4, c[0x4][0x160] ;  /* 0x0100580000047ab9 */ /* 0x000fe20000000a00 */
[----:B------:R-:W-:Y:S02]  /*2250*/  IMAD.U32 R10, RZ, RZ, UR6 ;  /* 0x00000006ff0a7e24 */ /* 0x000fe4000f8e00ff */
[----:B------:R-:W-:-:S02]  /*2260*/  IMAD.U32 R6, RZ, RZ, UR4 ;  /* 0x00000004ff067e24 */ /* 0x000fc4000f8e00ff */
[----:B------:R-:W-:Y:S02]  /*2270*/  IMAD.U32 R7, RZ, RZ, UR5 ;  /* 0x00000005ff077e24 */ /* 0x000fe4000f8e00ff */
[----:B------:R-:W-:Y:S02]  /*2280*/  IMAD.U32 R11, RZ, RZ, UR7 ;  /* 0x00000007ff0b7e24 */ /* 0x000fe4000f8e00ff */
[----:B------:R-:W-:Y:S02]  /*2290*/  IMAD.MOV.U32 R8, RZ, RZ, 0x4e ;  /* 0x0000004eff087424 */ /* 0x000fe400078e00ff */
[----:B------:R-:W-:Y:S02]  /*22a0*/  IMAD.MOV.U32 R12, RZ, RZ, 0x1 ;  /* 0x00000001ff0c7424 */ /* 0x000fe400078e00ff */
[----:B------:R-:W-:-:S07]  /*22b0*/  IMAD.MOV.U32 R13, RZ, RZ, RZ ;  /* 0x000000ffff0d7224 */ /* 0x000fce00078e00ff */
[----:B------:R-:W-:-:S07]  /*22c0*/  LEPC R20, `(.L_x_35) ;  /* 0x000000001014794e */ /* 0x000fce0000000000 */
[----:B0-----:R-:W-:Y:S05]  /*22d0*/  CALL.ABS.NOINC R2 ;  /* 0x0000000002007343 */ /* 0x001fea0003c00000 */
.L_x_35:
[----:B------:R-:W-:Y:S01]  /*22e0*/  PRMT R0, RZ, 0x7610, R0 ;  /* 0x00007610ff007816 */ /* 0x000fe20000000000 */
[----:B------:R-:W-:Y:S06]  /*22f0*/  BRA `(.L_x_8) ;  /* 0x00000000001c7947 */ /* 0x000fec0003800000 */
.L_x_32:
[----:B------:R-:W2:Y:S02]  /*2300*/  LDG.E.64 R2, desc[UR36][R2.64] ;  /* 0x0000002402027981 */ /* 0x000ea4000c1e1b00 */
[----:B--2---:R-:W0:Y:S02]  /*2310*/  I2F.U64 R0, R2 ;  /* 0x0000000200007312 */ /* 0x004e240000301000 */
[----:B0-----:R-:W-:Y:S01]  /*2320*/  F2FP.BF16.F32.PACK_AB R0, RZ, R0 ;  /* 0x00000000ff00723e */ /* 0x001fe200000010ff */
[----:B------:R-:W-:Y:S06]  /*2330*/  BRA `(.L_x_8) ;  /* 0x00000000000c7947 */ /* 0x000fec0003800000 */
.L_x_31:
[----:B------:R-:W2:Y:S02]  /*2340*/  LDG.E R2, desc[UR36][R2.64] ;  /* 0x0000002402027981 */ /* 0x000ea4000c1e1900 */
[----:B--2---:R-:W-:-:S04]  /*2350*/  I2FP.F32.U32 R0, R2 ;  /* 0x0000000200007245 */ /* 0x004fc80000201000 */
[----:B------:R-:W-:-:S07]  /*2360*/  F2FP.BF16.F32.PACK_AB R0, RZ, R0 ;  /* 0x00000000ff00723e */ /* 0x000fce00000010ff */
.L_x_8:
[----:B-----5:R-:W-:Y:S01]  /*2370*/  IMAD.U32 R0, R0, 0x10000, RZ ;  /* 0x0001000000007824 */ /* 0x020fe200078e00ff */
[----:B------:R-:W1:Y:S03]  /*2380*/  LDC.U8 R5, c[0x0][0x421] ;  /* 0x00010840ff057b82 */ /* 0x000e660000000000 */
[----:B------:R-:W-:-:S04]  /*2390*/  FMUL.RZ R4, R0, 0.15915493667125701904 ;  /* 0x3e22f98300047820 */ /* 0x000fc8000040c000 */
[----:B0-----:R-:W0:Y:S08]  /*23a0*/  MUFU.COS R2, R4 ;  /* 0x0000000400027308 */ /* 0x001e300000000000 */
[----:B------:R-:W-:Y:S08]  /*23b0*/  MUFU.SIN R0, R4 ;  /* 0x0000000400007308 */ /* 0x000ff00000000400 */
[----:B0-----:R-:W0:Y:S01]  /*23c0*/  MUFU.RCP R3, R2 ;  /* 0x0000000200037308 */ /* 0x001e220000001000 */
[----:B-1----:R-:W-:Y:S01]  /*23d0*/  PRMT R6, R5, 0x9910, RZ ;  /* 0x0000991005067816 */ /* 0x002fe200000000ff */
[----:B0-----:R-:W-:-:S04]  /*23e0*/  FMUL.FTZ R0, R0, R3 ;  /* 0x0000000300007220 */ /* 0x001fc80000410000 */
[----:B------:R-:W-:Y:S02]  /*23f0*/  IMAD.MOV.U32 R3, RZ, RZ, R6 ;  /* 0x000000ffff037224 */ /* 0x000fe400078e0006 */
[----:B------:R0:W1:Y:S03]  /*2400*/  F2F.BF16.F32 R7, R0 ;  /* 0x0000000000077304 */ /* 0x0000660000202000 */
[----:B------:R-:W-:-:S13]  /*2410*/  ISETP.GT.AND P0, PT, R3, 0x9, PT ;  /* 0x000000090300780c */ /* 0x000fda0003f04270 */
[----:B01----:R-:W-:Y:S05]  /*2420*/  @P0 BRA `(.L_x_36) ;  /* 0x00000004000c0947 */ /* 0x003fea0003800000 */
        /* <DEDUP_REMOVED lines=8> */
[----:B------:R-:W-:-:S04]  /*24b0*/  IMAD.U32 R0, R7, 0x10000, RZ ;  /* 0x0001000007007824 */ /* 0x000fc800078e00ff */
[----:B------:R-:W0:Y:S02]  /*24c0*/  F2I.FTZ.TRUNC.NTZ R3, R0 ;  /* 0x0000000000037305 */ /* 0x000e24000021f100 */
[----:B0-----:R4:W-:Y:S01]  /*24d0*/  STG.E.U8 desc[UR36][R16.64], R3 ;  /* 0x0000000310007986 */ /* 0x0019e2000c101124 */
[----:B------:R-:W-:Y:S05]  /*24e0*/  BRA `(.L_x_41) ;  /* 0x0000000c00947947 */ /* 0x000fea0003800000 */
.L_x_39:
[----:B------:R-:W-:-:S06]  /*24f0*/  IMAD.U32 R3, R7, 0x10000, RZ ;  /* 0x0001000007037824 */ /* 0x000fcc00078e00ff */
[----:B------:R-:W0:Y:S02]  /*2500*/  F2I.S64.TRUNC R2, R3 ;  /* 0x0000000300027311 */ /* 0x000e24000020d900 */
[----:B0-----:R3:W-:Y:S01]  /*2510*/  STG.E.U8 desc[UR36][R16.64], R2 ;  /* 0x0000000210007986 */ /* 0x0017e2000c101124 */
[----:B------:R-:W-:Y:S05]  /*2520*/  BRA `(.L_x_41) ;  /* 0x0000000c00847947 */ /* 0x000fea0003800000 */
.L_x_38:
[----:B------:R-:W-:-:S13]  /*2530*/  ISETP.NE.AND P0, PT, R3, 0x2, PT ;  /* 0x000000020300780c */ /* 0x000fda0003f05270 */
[----:B------:R-:W-:Y:S05]  /*2540*/  @!P0 BRA `(.L_x_42) ;  /* 0x0000000000308947 */ /* 0x000fea0003800000 */
[----:B------:R-:W-:-:S13]  /*2550*/  ISETP.NE.AND P0, PT, R3, 0x3, PT ;  /* 0x000000030300780c */ /* 0x000fda0003f05270 */
[----:B------:R-:W-:Y:S05]  /*2560*/  @!P0 BRA `(.L_x_43) ;  /* 0x0000000000188947 */ /* 0x000fea0003800000 */
[----:B------:R-:W-:-:S13]  /*2570*/  ISETP.NE.AND P0, PT, R3, 0x4, PT ;  /* 0x000000040300780c */ /* 0x000fda0003f05270 */
[----:B------:R-:W-:Y:S05]  /*2580*/  @P0 BRA `(.L_x_40) ;  /* 0x0000000c000c0947 */ /* 0x000fea0003800000 */
[----:B------:R-:W-:-:S06]  /*2590*/  IMAD.U32 R2, R7, 0x10000, RZ ;  /* 0x0001000007027824 */ /* 0x000fcc00078e00ff */
[----:B------:R-:W0:Y:S02]  /*25a0*/  F2I.S64.TRUNC R2, R2 ;  /* 0x0000000200027311 */ /* 0x000e24000020d900 */
[----:B0-----:R0:W-:Y:S01]  /*25b0*/  STG.E.64 desc[UR36][R16.64], R2 ;  /* 0x0000000210007986 */ /* 0x0011e2000c101b24 */
[----:B------:R-:W-:Y:S05]  /*25c0*/  BRA `(.L_x_41) ;  /* 0x0000000c005c7947 */ /* 0x000fea0003800000 */
.L_x_43:
[----:B------:R-:W-:-:S06]  /*25d0*/  IMAD.U32 R7, R7, 0x10000, RZ ;  /* 0x0001000007077824 */ /* 0x000fcc00078e00ff */
[----:B------:R-:W0:Y:S02]  /*25e0*/  F2I.FTZ.TRUNC.NTZ R7, R7 ;  /* 0x0000000700077305 */ /* 0x000e24000021f100 */
[----:B0-----:R1:W-:Y:S01]  /*25f0*/  STG.E desc[UR36][R16.64], R7 ;  /* 0x0000000710007986 */ /* 0x0013e2000c101924 */
[----:B------:R-:W-:Y:S05]  /*2600*/  BRA `(.L_x_41) ;  /* 0x0000000c004c7947 */ /* 0x000fea0003800000 */
.L_x_42:
[----:B------:R-:W-:-:S06]  /*2610*/  IMAD.U32 R7, R7, 0x10000, RZ ;  /* 0x0001000007077824 */ /* 0x000fcc00078e00ff */
[----:B------:R-:W0:Y:S02]  /*2620*/  F2I.FTZ.TRUNC.NTZ R7, R7 ;  /* 0x0000000700077305 */ /* 0x000e24000021f100 */
[----:B0-----:R2:W-:Y:S01]  /*2630*/  STG.E.U16 desc[UR36][R16.64], R7 ;  /* 0x0000000710007986 */ /* 0x0015e2000c101524 */
[----:B------:R-:W-:Y:S05]  /*2640*/  BRA `(.L_x_41) ;  /* 0x0000000c003c7947 */ /* 0x000fea0003800000 */
.L_x_37:
[----:B------:R-:W-:-:S13]  /*2650*/  ISETP.GT.AND P0, PT, R3, 0x6, PT ;  /* 0x000000060300780c */ /* 0x000fda0003f04270 */
[----:B------:R-:W-:Y:S05]  /*2660*/  @P0 BRA `(.L_x_44) ;  /* 0x00000000002c0947 */ /* 0x000fea0003800000 */
[----:B------:R-:W-:-:S13]  /*2670*/  ISETP.NE.AND P0, PT, R3, 0x5, PT ;  /* 0x000000050300780c */ /* 0x000fda0003f05270 */
[----:B------:R-:W-:Y:S05]  /*2680*/  @!P0 BRA `(.L_x_45) ;  /* 0x0000000000148947 */ /* 0x000fea0003800000 */
[----:B------:R-:W-:-:S13]  /*2690*/  ISETP.NE.AND P0, PT, R3, 0x6, PT ;  /* 0x000000060300780c */ /* 0x000fda0003f05270 */
[----:B------:R-:W-:Y:S05]  /*26a0*/  @P0 BRA `(.L_x_40) ;  /* 0x0000000800c40947 */ /* 0x000fea0003800000 */
[----:B------:R-:W-:-:S05]  /*26b0*/  IMAD.U32 R7, R7, 0x10000, RZ ;  /* 0x0001000007077824 */ /* 0x000fca00078e00ff */
[----:B------:R0:W-:Y:S01]  /*26c0*/  STG.E desc[UR36][R16.64], R7 ;  /* 0x0000000710007986 */ /* 0x0001e2000c101924 */
[----:B------:R-:W-:Y:S05]  /*26d0*/  BRA `(.L_x_41) ;  /* 0x0000000c00187947 */ /* 0x000fea0003800000 */
.L_x_45:
[----:B------:R-:W-:-:S05]  /*26e0*/  IMAD.U32 R0, R7, 0x10000, RZ ;  /* 0x0001000007007824 */ /* 0x000fca00078e00ff */
[----:B------:R-:W-:-:S05]  /*26f0*/  F2FP.F16.F32.PACK_AB R0, RZ, R0 ;  /* 0x00000000ff00723e */ /* 0x000fca00000000ff */
[----:B------:R0:W-:Y:S01]  /*2700*/  STG.E.U16 desc[UR36][R16.64], R0 ;  /* 0x0000000010007986 */ /* 0x0001e2000c101524 */
[----:B------:R-:W-:Y:S05]  /*2710*/  BRA `(.L_x_41) ;  /* 0x0000000c00087947 */ /* 0x000fea0003800000 */
.L_x_44:
[----:B------:R-:W-:-:S13]  /*2720*/  ISETP.NE.AND P0, PT, R3, 0x7, PT ;  /* 0x000000070300780c */ /* 0x000fda0003f05270 */
[----:B------:R-:W-:Y:S05]  /*2730*/  @!P0 BRA `(.L_x_46) ;  /* 0x0000000000348947 */ /* 0x000fea0003800000 */
[----:B------:R-:W-:-:S13]  /*2740*/  ISETP.NE.AND P0, PT, R3, 0x8, PT ;  /* 0x000000080300780c */ /* 0x000fda0003f05270 */
[----:B------:R-:W-:Y:S05]  /*2750*/  @!P0 BRA `(.L_x_47) ;  /* 0x0000000000188947 */ /* 0x000fea0003800000 */
[----:B------:R-:W-:-:S13]  /*2760*/  ISETP.NE.AND P0, PT, R3, 0x9, PT ;  /* 0x000000090300780c */ /* 0x000fda0003f05270 */
[----:B------:R-:W-:Y:S05]  /*2770*/  @P0 BRA `(.L_x_40) ;  /* 0x0000000800900947 */ /* 0x000fea0003800000 */
[----:B------:R-:W-:Y:S02]  /*2780*/  IMAD.U32 R2, R7, 0x10000, RZ ;  /* 0x0001000007027824 */ /* 0x000fe400078e00ff */
[----:B------:R-:W-:-:S05]  /*2790*/  IMAD.MOV.U32 R3, RZ, RZ, RZ ;  /* 0x000000ffff037224 */ /* 0x000fca00078e00ff */
[----:B------:R0:W-:Y:S01]  /*27a0*/  STG.E.64 desc[UR36][R16.64], R2 ;  /* 0x0000000210007986 */ /* 0x0001e2000c101b24 */
[----:B------:R-:W-:Y:S05]  /*27b0*/  BRA `(.L_x_41) ;  /* 0x0000000800e07947 */ /* 0x000fea0003800000 */
.L_x_47:
[----:B------:R-:W-:-:S05]  /*27c0*/  IMAD.U32 R7, R7, 0x10000, RZ ;  /* 0x0001000007077824 */ /* 0x000fca00078e00ff */
[----:B------:R-:W-:-:S04]  /*27d0*/  F2FP.F16.F32.PACK_AB R3, RZ, R7 ;  /* 0x00000007ff03723e */ /* 0x000fc800000000ff */
[----:B------:R-:W-:-:S05]  /*27e0*/  PRMT R3, R3, 0x5410, RZ ;  /* 0x0000541003037816 */ /* 0x000fca00000000ff */
[----:B------:R0:W-:Y:S01]  /*27f0*/  STG.E desc[UR36][R16.64], R3 ;  /* 0x0000000310007986 */ /* 0x0001e2000c101924 */
[----:B------:R-:W-:Y:S05]  /*2800*/  BRA `(.L_x_41) ;  /* 0x0000000800cc7947 */ /* 0x000fea0003800000 */
.L_x_46:
[----:B------:R-:W-:-:S04]  /*2810*/  IMAD.U32 R2, R7, 0x10000, RZ ;  /* 0x0001000007027824 */ /* 0x000fc800078e00ff */
[----:B------:R-:W-:-:S06]  /*2820*/  FMUL.FTZ R2, R2, 1 ;  /* 0x3f80000002027820 */ /* 0x000fcc0000410000 */
[----:B------:R-:W0:Y:S02]  /*2830*/  F2F.F64.F32 R2, R2 ;  /* 0x0000000200027310 */ /* 0x000e240000201800 */
[----:B0-----:R0:W-:Y:S01]  /*2840*/  STG.E.64 desc[UR36][R16.64], R2 ;  /* 0x0000000210007986 */ /* 0x0011e2000c101b24 */
[----:B------:R-:W-:Y:S05]  /*2850*/  BRA `(.L_x_41) ;  /* 0x0000000800b87947 */ /* 0x000fea0003800000 */
.L_x_36:
        /* <DEDUP_REMOVED lines=8> */
[----:B------:R-:W-:-:S05]  /*28e0*/  IMAD.U32 R7, R7, 0x10000, RZ ;  /* 0x0001000007077824 */ /* 0x000fca00078e00ff */
[----:B------:R-:W-:-:S04]  /*28f0*/  FSETP.NEU.FTZ.AND P0, PT, R7, RZ, PT ;  /* 0x000000ff0700720b */ /* 0x000fc80003f1d000 */
[----:B------:R-:W-:-:S05]  /*2900*/  SEL R3, RZ, 0x1, !P0 ;  /* 0x00000001ff037807 */ /* 0x000fca0004000000 */
[----:B------:R0:W-:Y:S01]  /*2910*/  STG.E.U8 desc[UR36][R16.64], R3 ;  /* 0x0000000310007986 */ /* 0x0001e2000c101124 */
[----:B------:R-:W-:Y:S05]  /*2920*/  BRA `(.L_x_41) ;  /* 0x0000000800847947 */ /* 0x000fea0003800000 */
.L_x_50:
[----:B------:R-:W-:-:S04]  /*2930*/  IMAD.U32 R7, R7, 0x10000, RZ ;  /* 0x0001000007077824 */ /* 0x000fc800078e00ff */
[----:B------:R-:W-:Y:S01]  /*2940*/  FMUL.FTZ R4, R7, 1 ;  /* 0x3f80000007047820 */ /* 0x000fe20000410000 */
[----:B------:R-:W-:-:S05]  /*2950*/  CS2R R6, SRZ ;  /* 0x0000000000067805 */ /* 0x000fca000001ff00 */
[----:B------:R-:W0:Y:S02]  /*2960*/  F2F.F64.F32 R4, R4 ;  /* 0x0000000400047310 */ /* 0x000e240000201800 */
[----:B0-----:R0:W-:Y:S01]  /*2970*/  STG.E.128 desc[UR36][R16.64], R4 ;  /* 0x0000000410007986 */ /* 0x0011e2000c101d24 */
[----:B------:R-:W-:Y:S05]  /*2980*/  BRA `(.L_x_41) ;  /* 0x00000008006c7947 */ /* 0x000fea0003800000 */
.L_x_49:
[----:B------:R-:W-:-:S13]  /*2990*/  ISETP.NE.AND P0, PT, R3, 0xf, PT ;  /* 0x0000000f0300780c */ /* 0x000fda0003f05270 */
[----:B------:R-:W-:Y:S05]  /*29a0*/  @!P0 BRA `(.L_x_51) ;  /* 0x0000000000b48947 */ /* 0x000fea0003800000 */
[----:B------:R-:W-:-:S13]  /*29b0*/  ISETP.NE.AND P0, PT, R3, 0x17, PT ;  /* 0x000000170300780c */ /* 0x000fda0003f05270 */
[----:B------:R-:W-:Y:S05]  /*29c0*/  @!P0 BRA `(.L_x_52) ;  /* 0x0000000000548947 */ /* 0x000fea0003800000 */
[----:B------:R-:W-:-:S13]  /*29d0*/  ISETP.NE.AND P0, PT, R3, 0x18, PT ;  /* 0x000000180300780c */ /* 0x000fda0003f05270 */
[----:B------:R-:W-:Y:S05]  /*29e0*/  @P0 BRA `(.L_x_40) ;  /* 0x0000000400f40947 */ /* 0x000fea0003800000 */
[----:B------:R-:W-:Y:S01]  /*29f0*/  IMAD.U32 R7, R7, 0x10000, RZ ;  /* 0x0001000007077824 */ /* 0x000fe200078e00ff */
[----:B------:R-:W-:Y:S04]  /*2a00*/  BSSY B0, `(.L_x_53) ;  /* 0x000000e000007945 */ /* 0x000fe80003800000 */
[C---:B------:R-:W-:Y:S02]  /*2a10*/  LOP3.LUT R2, R7.reuse, 0x7fffffff, RZ, 0xc0, !PT ;  /* 0x7fffffff07027812 */ /* 0x040fe400078ec0ff */
[----:B------:R-:W-:Y:S02]  /*2a20*/  LOP3.LUT R0, R7, 0x80000000, RZ, 0xc0, !PT ;  /* 0x8000000007007812 */ /* 0x000fe400078ec0ff */
[----:B------:R-:W-:Y:S02]  /*2a30*/  ISETP.GT.U32.AND P0, PT, R2, 0x43efffff, PT ;  /* 0x43efffff0200780c */ /* 0x000fe40003f04070 */
[----:B------:R-:W-:Y:S01]  /*2a40*/  SHF.R.U32.HI R3, RZ, 0x18, R0 ;  /* 0x00000018ff037819 */ /* 0x000fe20000011600 */
[----:B------:R-:W-:-:S10]  /*2a50*/  IMAD.MOV.U32 R0, RZ, RZ, 0x7f ;  /* 0x0000007fff007424 */ /* 0x000fd400078e00ff */
[----:B------:R-:W-:Y:S05]  /*2a60*/  @P0 BRA `(.L_x_54) ;  /* 0x00000000001c0947 */ /* 0x000fea0003800000 */
[----:B------:R-:W-:-:S13]  /*2a70*/  ISETP.GE.U32.AND P0, PT, R2, 0x3c800000, PT ;  /* 0x3c8000000200780c */ /* 0x000fda0003f06070 */
[----:B------:R-:W-:Y:S01]  /*2a80*/  @P0 SHF.R.U32.HI R0, RZ, 0x14, R7 ;  /* 0x00000014ff000819 */ /* 0x000fe20000011607 */
[----:B------:R-:W-:-:S03]  /*2a90*/  @!P0 FADD.FTZ R2, R2, 16384 ;  /* 0x4680000002028421 */ /* 0x000fc60000010000 */
[----:B------:R-:W-:-:S04]  /*2aa0*/  @P0 LOP3.LUT R0, R0, 0x1, RZ, 0xc0, !PT ;  /* 0x0000000100000812 */ /* 0x000fc800078ec0ff */
[----:B------:R-:W-:-:S04]  /*2ab0*/  @P0 IADD3 R0, R7, 0x407ffff, R0 ;  /* 0x0407ffff07000810 */ /* 0x000fc80007ffe000 */
[----:B------:R-:W-:Y:S01]  /*2ac0*/  @P0 SHF.R.U32.HI R0, RZ, 0x14, R0 ;  /* 0x00000014ff000819 */ /* 0x000fe20000011600 */
[----:B------:R-:W-:-:S07]  /*2ad0*/  @!P0 VIADD R0, R2, 0xb9800000 ;  /* 0xb980000002008836 */ /* 0x000fce0000000000 */
.L_x_54:
[----:B------:R-:W-:Y:S05]  /*2ae0*/  BSYNC B0 ;  /* 0x0000000000007941 */ /* 0x000fea0003800000 */
.L_x_53:
[----:B------:R-:W-:-:S05]  /*2af0*/  LOP3.LUT R3, R0, R3, RZ, 0xfc, !PT ;  /* 0x0000000300037212 */ /* 0x000fca00078efcff */
[----:B------:R0:W-:Y:S01]  /*2b00*/  STG.E.U8 desc[UR36][R16.64], R3 ;  /* 0x0000000310007986 */ /* 0x0001e2000c101124 */
[----:B------:R-:W-:Y:S05]  /*2b10*/  BRA `(.L_x_41) ;  /* 0x0000000800087947 */ /* 0x000fea0003800000 */
.L_x_52:
[----:B------:R-:W-:Y:S01]  /*2b20*/  IMAD.U32 R7, R7, 0x10000, RZ ;  /* 0x0001000007077824 */ /* 0x000fe200078e00ff */
[----:B------:R-:W-:Y:S04]  /*2b30*/  BSSY B0, `(.L_x_55) ;  /* 0x000000f000007945 */ /* 0x000fe80003800000 */
[----:B------:R-:W-:-:S04]  /*2b40*/  LOP3.LUT R2, R7, 0x7fffffff, RZ, 0xc0, !PT ;  /* 0x7fffffff07027812 */ /* 0x000fc800078ec0ff */
[----:B------:R-:W-:-:S13]  /*2b50*/  ISETP.GT.U32.AND P0, PT, R2, 0x477fffff, PT ;  /* 0x477fffff0200780c */ /* 0x000fda0003f04070 */
[----:B------:R-:W-:Y:S05]  /*2b60*/  @P0 BRA `(.L_x_56) ;  /* 0x0000000000200947 */ /* 0x000fea0003800000 */
[----:B------:R-:W-:-:S13]  /*2b70*/  ISETP.GE.U32.AND P0, PT, R2, 0x38800000, PT ;  /* 0x388000000200780c */ /* 0x000fda0003f06070 */
[----:B------:R-:W-:Y:S01]  /*2b80*/  @P0 SHF.R.U32.HI R0, RZ, 0x15, R7 ;  /* 0x00000015ff000819 */ /* 0x000fe20000011607 */
[----:B------:R-:W-:-:S03]  /*2b90*/  @!P0 FADD.FTZ R2, R2, 128 ;  /* 0x4300000002028421 */ /* 0x000fc60000010000 */
[----:B------:R-:W-:-:S04]  /*2ba0*/  @P0 LOP3.LUT R0, R0, 0x1, RZ, 0xc0, !PT ;  /* 0x0000000100000812 */ /* 0x000fc800078ec0ff */
[----:B------:R-:W-:-:S04]  /*2bb0*/  @P0 IADD3 R0, R7, 0x80fffff, R0 ;  /* 0x080fffff07000810 */ /* 0x000fc80007ffe000 */
[----:B------:R-:W-:Y:S01]  /*2bc0*/  @P0 SHF.R.U32.HI R0, RZ, 0x15, R0 ;  /* 0x00000015ff000819 */ /* 0x000fe20000011600 */
[----:B------:R-:W-:Y:S01]  /*2bd0*/  @!P0 VIADD R0, R2, 0xbd000000 ;  /* 0xbd00000002008836 */ /* 0x000fe20000000000 */
[----:B------:R-:W-:Y:S06]  /*2be0*/  BRA `(.L_x_57) ;  /* 0x00000000000c7947 */ /* 0x000fec0003800000 */
.L_x_56:
[----:B------:R-:W-:Y:S01]  /*2bf0*/  IMAD.MOV.U32 R0, RZ, RZ, 0x7f ;  /* 0x0000007fff007424 */ /* 0x000fe200078e00ff */
[----:B------:R-:W-:-:S04]  /*2c00*/  ISETP.GT.U32.AND P0, PT, R2, 0x7f800000, PT ;  /* 0x7f8000000200780c */ /* 0x000fc80003f04070 */
[----:B------:R-:W-:-:S09]  /*2c10*/  SEL R0, R0, 0x7c, P0 ;  /* 0x0000007c00007807 */ /* 0x000fd20000000000 */
.L_x_57:
[----:B------:R-:W-:Y:S05]  /*2c20*/  BSYNC B0 ;  /* 0x0000000000007941 */ /* 0x000fea0003800000 */
.L_x_55:
[----:B------:R-:W-:-:S04]  /*2c30*/  LOP3.LUT R2, R7, 0x80000000, RZ, 0xc0, !PT ;  /* 0x8000000007027812 */ /* 0x000fc800078ec0ff */
[----:B------:R-:W-:-:S04]  /*2c40*/  SHF.R.U32.HI R3, RZ, 0x18, R2 ;  /* 0x00000018ff037819 */ /* 0x000fc80000011602 */
[----:B------:R-:W-:-:S05]  /*2c50*/  LOP3.LUT R3, R0, R3, RZ, 0xfc, !PT ;  /* 0x0000000300037212 */ /* 0x000fca00078efcff */
[----:B------:R0:W-:Y:S01]  /*2c60*/  STG.E.U8 desc[UR36][R16.64], R3 ;  /* 0x0000000310007986 */ /* 0x0001e2000c101124 */
[----:B------:R-:W-:Y:S05]  /*2c70*/  BRA `(.L_x_41) ;  /* 0x0000000400b07947 */ /* 0x000fea0003800000 */
.L_x_51:
[----:B------:R0:W-:Y:S01]  /*2c80*/  STG.E.U16 desc[UR36][R16.64], R7 ;  /* 0x0000000710007986 */ /* 0x0001e2000c101524 */
[----:B------:R-:W-:Y:S05]  /*2c90*/  BRA `(.L_x_41) ;  /* 0x0000000400a87947 */ /* 0x000fea0003800000 */
.L_x_48:
        /* <DEDUP_REMOVED lines=8> */
[----:B------:R-:W-:-:S06]  /*2d20*/  IMAD.U32 R3, R7, 0x10000, RZ ;  /* 0x0001000007037824 */ /* 0x000fcc00078e00ff */
[----:B------:R-:W0:Y:S02]  /*2d30*/  F2I.FTZ.U32.TRUNC.NTZ R3, R3 ;  /* 0x0000000300037305 */ /* 0x000e24000021f000 */
[----:B0-----:R0:W-:Y:S01]  /*2d40*/  STG.E.U16 desc[UR36][R16.64], R3 ;  /* 0x0000000310007986 */ /* 0x0011e2000c101524 */
[----:B------:R-:W-:Y:S05]  /*2d50*/  BRA `(.L_x_41) ;  /* 0x0000000400787947 */ /* 0x000fea0003800000 */
.L_x_60:
[----:B------:R-:W-:Y:S01]  /*2d60*/  IMAD.U32 R7, R7, 0x10000, RZ ;  /* 0x0001000007077824 */ /* 0x000fe200078e00ff */
[----:B------:R-:W-:Y:S01]  /*2d70*/  BSSY B0, `(.L_x_61) ;  /* 0x0000014000007945 */ /* 0x000fe20003800000 */
[----:B------:R-:W-:-:S03]  /*2d80*/  IMAD.MOV.U32 R8, RZ, RZ, 0x80 ;  /* 0x00000080ff087424 */ /* 0x000fc600078e00ff */
[----:B------:R-:W-:-:S04]  /*2d90*/  LOP3.LUT R2, R7, 0x7fffffff, RZ, 0xc0, !PT ;  /* 0x7fffffff07027812 */ /* 0x000fc800078ec0ff */
[----:B------:R-:W-:-:S13]  /*2da0*/  ISETP.GT.U32.AND P0, PT, R2, 0x437fffff, PT ;  /* 0x437fffff0200780c */ /* 0x000fda0003f04070 */
[----:B------:R-:W-:Y:S05]  /*2db0*/  @P0 BRA `(.L_x_62) ;  /* 0x00000000003c0947 */ /* 0x000fea0003800000 */
[----:B------:R-:W-:-:S13]  /*2dc0*/  ISETP.GE.U32.AND P0, PT, R2, 0x3c000000, PT ;  /* 0x3c0000000200780c */ /* 0x000fda0003f06070 */
[----:B------:R-:W-:-:S04]  /*2dd0*/  @P0 SHF.R.U32.HI R0, RZ, 0x14, R7 ;  /* 0x00000014ff000819 */ /* 0x000fc80000011607 */
[----:B------:R-:W-:-:S04]  /*2de0*/  @P0 LOP3.LUT R0, R0, 0x1, RZ, 0xc0, !PT ;  /* 0x0000000100000812 */ /* 0x000fc800078ec0ff */
[----:B------:R-:W-:-:S04]  /*2df0*/  @P0 IADD3 R0, R7, 0x487ffff, R0 ;  /* 0x0487ffff07000810 */ /* 0x000fc80007ffe000 */
[----:B------:R-:W-:-:S04]  /*2e00*/  @P0 SHF.R.U32.HI R0, RZ, 0x14, R0 ;  /* 0x00000014ff000819 */ /* 0x000fc80000011600 */
[----:B------:R-:W-:Y:S01]  /*2e10*/  @P0 LOP3.LUT R0, R0, 0xff, RZ, 0xc0, !PT ;  /* 0x000000ff00000812 */ /* 0x000fe200078ec0ff */
[----:B------:R-:W-:Y:S06]  /*2e20*/  @P0 BRA `(.L_x_63) ;  /* 0x0000000000100947 */ /* 0x000fec0003800000 */
[----:B------:R-:W-:Y:S01]  /*2e30*/  FADD.FTZ R0, R2, 8192 ;  /* 0x4600000002007421 */ /* 0x000fe20000010000 */
[----:B------:R-:W-:-:S04]  /*2e40*/  PRMT R8, RZ, 0x7610, R8 ;  /* 0x00007610ff087816 */ /* 0x000fc80000000008 */
[----:B------:R-:W-:-:S13]  /*2e50*/  LOP3.LUT P0, R0, R0, 0xff, RZ, 0xc0, !PT ;  /* 0x000000ff00007812 */ /* 0x000fda000780c0ff */
[----:B------:R-:W-:Y:S05]  /*2e60*/  @!P0 BRA `(.L_x_62) ;  /* 0x0000000000108947 */ /* 0x000fea0003800000 */
.L_x_63:
[----:B------:R-:W-:-:S04]  /*2e70*/  LOP3.LUT R2, R7, 0x80000000, RZ, 0xc0, !PT ;  /* 0x8000000007027812 */ /* 0x000fc800078ec0ff */
[----:B------:R-:W-:-:S04]  /*2e80*/  SHF.R.U32.HI R3, RZ, 0x18, R2 ;  /* 0x00000018ff037819 */ /* 0x000fc80000011602 */
[----:B------:R-:W-:-:S04]  /*2e90*/  LOP3.LUT R0, R0, R3, RZ, 0xfc, !PT ;  /* 0x0000000300007212 */ /* 0x000fc800078efcff */
[----:B------:R-:W-:-:S07]  /*2ea0*/  PRMT R8, R0, 0x7610, R8 ;  /* 0x0000761000087816 */ /* 0x000fce0000000008 */
.L_x_62:
[----:B------:R-:W-:Y:S05]  /*2eb0*/  BSYNC B0 ;  /* 0x0000000000007941 */ /* 0x000fea0003800000 */
.L_x_61:
[----:B------:R0:W-:Y:S01]  /*2ec0*/  STG.E.U8 desc[UR36][R16.64], R8 ;  /* 0x0000000810007986 */ /* 0x0001e2000c101124 */
[----:B------:R-:W-:Y:S05]  /*2ed0*/  BRA `(.L_x_41) ;  /* 0x0000000400187947 */ /* 0x000fea0003800000 */
.L_x_59:
        /* <DEDUP_REMOVED lines=17> */
.L_x_66:
[----:B------:R-:W-:-:S04]  /*2ff0*/  LOP3.LUT R2, R7, 0x80000000, RZ, 0xc0, !PT ;  /* 0x8000000007027812 */ /* 0x000fc800078ec0ff */
[----:B------:R-:W-:-:S04]  /*3000*/  SHF.R.U32.HI R3, RZ, 0x18, R2 ;  /* 0x00000018ff037819 */ /* 0x000fc80000011602 */
[----:B------:R-:W-:-:S04]  /*3010*/  LOP3.LUT R0, R0, R3, RZ, 0xfc, !PT ;  /* 0x0000000300007212 */ /* 0x000fc800078efcff */
[----:B------:R-:W-:-:S07]  /*3020*/  PRMT R8, R0, 0x7610, R8 ;  /* 0x0000761000087816 */ /* 0x000fce0000000008 */
.L_x_65:
[----:B------:R-:W-:Y:S05]  /*3030*/  BSYNC B0 ;  /* 0x0000000000007941 */ /* 0x000fea0003800000 */
.L_x_64:
[----:B------:R0:W-:Y:S01]  /*3040*/  STG.E.U8 desc[UR36][R16.64], R8 ;  /* 0x0000000810007986 */ /* 0x0001e2000c101124 */
[----:B------:R-:W-:Y:S05]  /*3050*/  BRA `(.L_x_41) ;  /* 0x0000000000b87947 */ /* 0x000fea0003800000 */
.L_x_58:
[----:B------:R-:W-:-:S13]  /*3060*/  ISETP.NE.AND P0, PT, R3, 0x1c, PT ;  /* 0x0000001c0300780c */ /* 0x000fda0003f05270 */
[----:B------:R-:W-:Y:S05]  /*3070*/  @!P0 BRA `(.L_x_67) ;  /* 0x0000000000a48947 */ /* 0x000fea0003800000 */
[----:B------:R-:W-:-:S13]  /*3080*/  ISETP.NE.AND P0, PT, R3, 0x1d, PT ;  /* 0x0000001d0300780c */ /* 0x000fda0003f05270 */
[----:B------:R-:W-:Y:S05]  /*3090*/  @!P0 BRA `(.L_x_68) ;  /* 0x00000000008c8947 */ /* 0x000fea0003800000 */
[----:B------:R-:W-:-:S13]  /*30a0*/  ISETP.NE.AND P0, PT, R3, 0x2c, PT ;  /* 0x0000002c0300780c */ /* 0x000fda0003f05270 */
[----:B------:R-:W-:Y:S05]  /*30b0*/  @P0 BRA `(.L_x_40) ;  /* 0x0000000000400947 */ /* 0x000fea0003800000 */
[----:B------:R-:W-:Y:S02]  /*30c0*/  IMAD.U32 R7, R7, 0x10000, RZ ;  /* 0x0001000007077824 */ /* 0x000fe400078e00ff */
[----:B------:R-:W-:-:S03]  /*30d0*/  IMAD.MOV.U32 R3, RZ, RZ, 0xff ;  /* 0x000000ffff037424 */ /* 0x000fc600078e00ff */
[----:B------:R-:W-:-:S04]  /*30e0*/  SHF.R.U32.HI R4, RZ, 0x17, R7 ;  /* 0x00000017ff047819 */ /* 0x000fc80000011607 */
[----:B------:R-:W-:-:S04]  /*30f0*/  LOP3.LUT R2, R4, 0xff, RZ, 0xc0, !PT ;  /* 0x000000ff04027812 */ /* 0x000fc800078ec0ff */
[----:B------:R-:W-:-:S13]  /*3100*/  ISETP.NE.AND P1, PT, R2, 0xff, PT ;  /* 0x000000ff0200780c */ /* 0x000fda0003f25270 */
[--C-:B------:R-:W-:Y:S02]  /*3110*/  @P1 SHF.R.U32.HI R0, RZ, 0x16, R7.reuse ;  /* 0x00000016ff001819 */ /* 0x100fe40000011607 */
[----:B------:R-:W-:Y:S02]  /*3120*/  @P1 LOP3.LUT P0, RZ, R2, 0x3fffff, R7, 0xf8, !PT ;  /* 0x003fffff02ff1812 */ /* 0x000fe4000780f807 */
[----:B------:R-:W-:-:S04]  /*3130*/  @P1 LOP3.LUT R0, R0, 0x1, RZ, 0xc0, !PT ;  /* 0x0000000100001812 */ /* 0x000fc800078ec0ff */
[----:B------:R-:W-:Y:S01]  /*3140*/  @P1 ISETP.EQ.U32.AND P2, PT, R0, 0x1, P0 ;  /* 0x000000010000180c */ /* 0x000fe20000742070 */
[----:B------:R-:W-:Y:S01]  /*3150*/  @P1 VIADD R0, R4, 0x1 ;  /* 0x0000000104001836 */ /* 0x000fe20000000000 */
[----:B------:R-:W-:Y:S02]  /*3160*/  PLOP3.LUT P0, PT, PT, PT, PT, 0x80, 0x0 ;  /* 0x000000000000781c */ /* 0x000fe40003f0f070 */
[----:B------:R-:W-:-:S13]  /*3170*/  @P1 PLOP3.LUT P0, PT, P2, PT, PT, 0x80, 0x0 ;  /* 0x000000000000181c */ /* 0x000fda000170f070 */
[----:B------:R-:W-:-:S04]  /*3180*/  @!P0 IMAD.MOV R0, RZ, RZ, R4 ;  /* 0x000000ffff008224 */ /* 0x000fc800078e0204 */
[----:B------:R-:W-:-:S05]  /*3190*/  @P1 IMAD.MOV.U32 R3, RZ, RZ, R0 ;  /* 0x000000ffff031224 */ /* 0x000fca00078e0000 */
[----:B------:R0:W-:Y:S01]  /*31a0*/  STG.E.U8 desc[UR36][R16.64], R3 ;  /* 0x0000000310007986 */ /* 0x0001e2000c101124 */
[----:B------:R-:W-:Y:S05]  /*31b0*/  BRA `(.L_x_41) ;  /* 0x0000000000607947 */ /* 0x000fea0003800000 */
.L_x_40:
        /* <DEDUP_REMOVED lines=16> */
.L_x_69:
[----:B------:R-:W-:Y:S05]  /*32c0*/  BRA `(.L_x_41) ;  /* 0x00000000001c7947 */ /* 0x000fea0003800000 */
.L_x_68:
[----:B------:R-:W-:-:S06]  /*32d0*/  IMAD.U32 R2, R7, 0x10000, RZ ;  /* 0x0001000007027824 */ /* 0x000fcc00078e00ff */
[----:B------:R-:W0:Y:S02]  /*32e0*/  F2I.U64.TRUNC R2, R2 ;  /* 0x0000000200027311 */ /* 0x000e24000020d800 */
[----:B0-----:R0:W-:Y:S01]  /*32f0*/  STG.E.64 desc[UR36][R16.64], R2 ;  /* 0x0000000210007986 */ /* 0x0011e2000c101b24 */
[----:B------:R-:W-:Y:S05]  /*3300*/  BRA `(.L_x_41) ;  /* 0x00000000000c7947 */ /* 0x000fea0003800000 */
.L_x_67:
[----:B------:R-:W-:-:S06]  /*3310*/  IMAD.U32 R7, R7, 0x10000, RZ ;  /* 0x0001000007077824 */ /* 0x000fcc00078e00ff */
[----:B------:R-:W0:Y:S02]  /*3320*/  F2I.FTZ.U32.TRUNC.NTZ R7, R7 ;  /* 0x0000000700077305 */ /* 0x000e24000021f000 */
[----:B0-----:R0:W-:Y:S02]  /*3330*/  STG.E desc[UR36][R16.64], R7 ;  /* 0x0000000710007986 */ /* 0x0011e4000c101924 */
.L_x_41:
[----:B------:R-:W-:-:S04]  /*3340*/  IMAD R18, R23, 0x200, R18 ;  /* 0x0000020017127824 */ /* 0x000fc800078e0212 */
[----:B------:R-:W-:-:S07]  /*3350*/  VIADD R19, R18, 0x80 ;  /* 0x0000008012137836 */ /* 0x000fce0000000000 */
.L_x_1:
[----:B------:R-:W-:Y:S05]  /*3360*/  BSYNC B6 ;  /* 0x0000000000067941 */ /* 0x000fea0003800000 */
.L_x_0:
[----:B------:R-:W-:Y:S01]  /*3370*/  ULDC UR4, c[0x0][0x210] ;  /* 0x0000840000047ab9 */ /* 0x000fe20000000800 */
[----:B------:R-:W-:Y:S01]  /*3380*/  BSSY B6, `(.L_x_70) ;  /* 0x000032d000067945 */ /* 0x000fe20003800000 */
[----:B------:R-:W-:-:S13]  /*3390*/  ISETP.GE.AND P0, PT, R19, UR4, PT ;  /* 0x0000000413007c0c */ /* 0x000fda000bf06270 */
[----:B------:R-:W-:Y:S05]  /*33a0*/  @P0 BRA `(.L_x_71) ;  /* 0x0000003000a80947 */ /* 0x000fea0003800000 */
[----:B0-----:R-:W0:Y:S01]  /*33b0*/  LDC R6, c[0x0][0x218] ;  /* 0x00008600ff067b82 */ /* 0x001e220000000800 */
[----:B------:R-:W-:Y:S02]  /*33c0*/  IMAD.MOV.U32 R0, RZ, RZ, RZ ;  /* 0x000000ffff007224 */ /* 0x000fe400078e00ff */
[----:B-1234-:R-:W-:Y:S01]  /*33d0*/  IMAD.MOV.U32 R16, RZ, RZ, RZ ;  /* 0x000000ffff107224 */ /* 0x01efe200078e00ff */
[----:B0-----:R-:W-:-:S13]  /*33e0*/  ISETP.NE.AND P0, PT, R6, RZ, PT ;  /* 0x000000ff0600720c */ /* 0x001fda0003f05270 */
[----:B------:R-:W-:Y:S05]  /*33f0*/  @!P0 BRA `(.L_x_72) ;  /* 0x0000001000a88947 */ /* 0x000fea0003800000 */
        /* <DEDUP_REMOVED lines=298> */
.L_x_72:
        /* <DEDUP_REMOVED lines=22> */
.L_x_76:
[----:B------:R-:W2:Y:S02]  /*4800*/  LDG.E.U8 R2, desc[UR36][R2.64] ;  /* 0x0000002402027981 */ /* 0x000ea4000c1e1100 */
[----:B--2---:R-:W-:-:S04]  /*4810*/  I2FP.F32.U32 R0, R2 ;  /* 0x0000000200007245 */ /* 0x004fc80000201000 */
[----:B------:R-:W-:Y:S01]  /*4820*/  F2FP.BF16.F32.PACK_AB R0, RZ, R0 ;  /* 0x00000000ff00723e */ /* 0x000fe200000010ff */
[----:B------:R-:W-:Y:S06]  /*4830*/  BRA `(.L_x_78) ;  /* 0x0000000c00907947 */ /* 0x000fec0003800000 */
.L_x_75:
        /* <DEDUP_REMOVED lines=10> */
.L_x_80:
[----:B------:R-:W2:Y:S02]  /*48e0*/  LDG.E R2, desc[UR36][R2.64] ;  /* 0x0000002402027981 */ /* 0x000ea4000c1e1900 */
[----:B--2---:R-:W-:-:S04]  /*48f0*/  I2FP.F32.S32 R0, R2 ;  /* 0x0000000200007245 */ /* 0x004fc80000201400 */
[----:B------:R-:W-:Y:S01]  /*4900*/  F2FP.BF16.F32.PACK_AB R0, RZ, R0 ;  /* 0x00000000ff00723e */ /* 0x000fe200000010ff */
[----:B------:R-:W-:Y:S06]  /*4910*/  BRA `(.L_x_78) ;  /* 0x0000000c00587947 */ /* 0x000fec0003800000 */
.L_x_79:
[----:B------:R-:W2:Y:S02]  /*4920*/  LDG.E.U16 R2, desc[UR36][R2.64] ;  /* 0x0000002402027981 */ /* 0x000ea4000c1e1500 */
[----:B--2---:R-:W0:Y:S02]  /*4930*/  I2F.S16 R0, R2 ;  /* 0x0000000200007306 */ /* 0x004e240000101400 */
[----:B0-----:R-:W-:Y:S01]  /*4940*/  F2FP.BF16.F32.PACK_AB R0, RZ, R0 ;  /* 0x00000000ff00723e */ /* 0x001fe200000010ff */
[----:B------:R-:W-:Y:S06]  /*4950*/  BRA `(.L_x_78) ;  /* 0x0000000c00487947 */ /* 0x000fec0003800000 */
.L_x_74:
        /* <DEDUP_REMOVED lines=9> */
.L_x_82:
[----:B------:R-:W2:Y:S02]  /*49f0*/  LDG.E.U16 R0, desc[UR36][R2.64] ;  /* 0x0000002402007981 */ /* 0x000ea4000c1e1500 */
[----:B--2---:R-:W-:-:S05]  /*4a00*/  HADD2.F32 R0, -RZ, R0.H0_H0 ;  /* 0x20000000ff007230 */ /* 0x004fca0000004100 */
[----:B------:R-:W-:Y:S01]  /*4a10*/  F2FP.BF16.F32.PACK_AB R0, RZ, R0 ;  /* 0x00000000ff00723e */ /* 0x000fe200000010ff */
[----:B------:R-:W-:Y:S06]  /*4a20*/  BRA `(.L_x_78) ;  /* 0x0000000c00147947 */ /* 0x000fec0003800000 */
.L_x_81:
        /* <DEDUP_REMOVED lines=9> */
.L_x_84:
[----:B------:R-:W2:Y:S02]  /*4ac0*/  LDG.E.U16 R2, desc[UR36][R2.64] ;  /* 0x0000002402027981 */ /* 0x000ea4000c1e1500 */
[----:B--2---:R-:W-:-:S05]  /*4ad0*/  HADD2.F32 R0, -RZ, R2.H0_H0 ;  /* 0x20000002ff007230 */ /* 0x004fca0000004100 */
[----:B------:R-:W-:Y:S01]  /*4ae0*/  F2FP.BF16.F32.PACK_AB R0, RZ, R0 ;  /* 0x00000000ff00723e */ /* 0x000fe200000010ff */
[----:B------:R-:W-:Y:S06]  /*4af0*/  BRA `(.L_x_78) ;  /* 0x0000000800e07947 */ /* 0x000fec0003800000 */
.L_x_83:
        /* <DEDUP_REMOVED lines=8> */
.L_x_73:
        /* <DEDUP_REMOVED lines=13> */
.L_x_87:
        /* <DEDUP_REMOVED lines=8> */
.L_x_86:
        /* <DEDUP_REMOVED lines=28> */
.L_x_89:
        /* <DEDUP_REMOVED lines=15> */
.L_x_88:
[----:B------:R0:W5:Y:S01]  /*4f80*/  LDG.E.U16 R0, desc[UR36][R2.64] ;  /* 0x0000002402007981 */ /* 0x000162000c1e1500 */
[----:B------:R-:W-:Y:S05]  /*4f90*/  BRA `(.L_x_78) ;  /* 0x0000000400b87947 */ /* 0x000fea0003800000 */
.L_x_85:
        /* <DEDUP_REMOVED lines=12> */
.L_x_92:
        /* <DEDUP_REMOVED lines=21> */
.L_x_96:
[----:B------:R-:W-:Y:S05]  /*51b0*/  BSYNC B1 ;  /* 0x0000000000017941 */ /* 0x000fea0003800000 */
.L_x_95:
[----:B------:R-:W-:Y:S01]  /*51c0*/  LEA R3, R0, 0x3b800000, 0x17 ;  /* 0x3b80000000037811 */ /* 0x000fe200078eb8ff */
[----:B------:R-:W-:-:S05]  /*51d0*/  IMAD.SHL.U32 R0, R2, 0x100000, RZ ;  /* 0x0010000002007824 */ /* 0x000fca00078e00ff */
[----:B------:R-:W-:-:S07]  /*51e0*/  LOP3.LUT R0, R3, R0, R4, 0xfe, !PT ;  /* 0x0000000003007212 */ /* 0x000fce00078efe04 */
.L_x_94:
[----:B------:R-:W-:Y:S05]  /*51f0*/  BSYNC B0 ;  /* 0x0000000000007941 */ /* 0x000fea0003800000 */
.L_x_93:
[----:B------:R-:W-:Y:S01]  /*5200*/  F2FP.BF16.F32.PACK_AB R0, RZ, R0 ;  /* 0x00000000ff00723e */ /* 0x000fe200000010ff */
[----:B------:R-:W-:Y:S06]  /*5210*/  BRA `(.L_x_78) ;  /* 0x0000000400187947 */ /* 0x000fec0003800000 */
.L_x_91:
        /* <DEDUP_REMOVED lines=21> */
.L_x_100:
[----:B------:R-:W-:Y:S05]  /*5370*/  BSYNC B1 ;  /* 0x0000000000017941 */ /* 0x000fea0003800000 */
.L_x_99:
[----:B------:R-:W-:Y:S01]  /*5380*/  LEA R3, R0, 0x37800000, 0x17 ;  /* 0x3780000000037811 */ /* 0x000fe200078eb8ff */
[----:B------:R-:W-:-:S05]  /*5390*/  IMAD.SHL.U32 R0, R2, 0x200000, RZ ;  /* 0x0020000002007824 */ /* 0x000fca00078e00ff */
[----:B------:R-:W-:-:S07]  /*53a0*/  LOP3.LUT R0, R3, R0, R4, 0xfe, !PT ;  /* 0x0000000003007212 */ /* 0x000fce00078efe04 */
.L_x_98:
[----:B------:R-:W-:Y:S05]  /*53b0*/  BSYNC B0 ;  /* 0x0000000000007941 */ /* 0x000fea0003800000 */
.L_x_97:
[----:B------:R-:W-:Y:S01]  /*53c0*/  F2FP.BF16.F32.PACK_AB R0, RZ, R0 ;  /* 0x00000000ff00723e */ /* 0x000fe200000010ff */
[----:B------:R-:W-:Y:S06]  /*53d0*/  BRA `(.L_x_78) ;  /* 0x0000000000a87947 */ /* 0x000fec0003800000 */
.L_x_90:
        /* <DEDUP_REMOVED lines=14> */
.L_x_104:
[----:B------:R-:W-:Y:S05]  /*54c0*/  BSYNC B0 ;  /* 0x0000000000007941 */ /* 0x000fea0003800000 */
.L_x_103:
[----:B------:R-:W-:Y:S01]  /*54d0*/  F2FP.BF16.F32.PACK_AB R0, RZ, R0 ;  /* 0x00000000ff00723e */ /* 0x000fe200000010ff */
[----:B------:R-:W-:Y:S06]  /*54e0*/  BRA `(.L_x_78) ;  /* 0x0000000000647947 */ /* 0x000fec0003800000 */
.L_x_77:
        /* <DEDUP_REMOVED lines=16> */
.L_x_105:
[----:B------:R-:W-:Y:S01]  /*55f0*/  PRMT R0, RZ, 0x7610, R0 ;  /* 0x00007610ff007816 */ /* 0x000fe20000000000 */
[----:B------:R-:W-:Y:S06]  /*5600*/  BRA `(.L_x_78) ;  /* 0x00000000001c7947 */ /* 0x000fec0003800000 */
.L_x_102:
[----:B------:R-:W2:Y:S02]  /*5610*/  LDG.E.64 R2, desc[UR36][R2.64] ;  /* 0x0000002402027981 */ /* 0x000ea4000c1e1b00 */
[----:B--2---:R-:W0:Y:S02]  /*5620*/  I2F.U64 R0, R2 ;  /* 0x0000000200007312 */ /* 0x004e240000301000 */
[----:B0-----:R-:W-:Y:S01]  /*5630*/  F2FP.BF16.F32.PACK_AB R0, RZ, R0 ;  /* 0x00000000ff00723e */ /* 0x001fe200000010ff */
[----:B------:R-:W-:Y:S06]  /*5640*/  BRA `(.L_x_78) ;  /* 0x00000000000c7947 */ /* 0x000fec0003800000 */
.L_x_101:
[----:B------:R-:W2:Y:S02]  /*5650*/  LDG.E R2, desc[UR36][R2.64] ;  /* 0x0000002402027981 */ /* 0x000ea4000c1e1900 */
[----:B--2---:R-:W-:-:S04]  /*5660*/  I2FP.F32.U32 R0, R2 ;  /* 0x0000000200007245 */ /* 0x004fc80000201000 */
[----:B------:R-:W-:-:S07]  /*5670*/  F2FP.BF16.F32.PACK_AB R0, RZ, R0 ;  /* 0x00000000ff00723e */ /* 0x000fce00000010ff */
.L_x_78:
[----:B-----5:R-:W-:Y:S01]  /*5680*/  IMAD.U32 R0, R0, 0x10000, RZ ;  /* 0x0001000000007824 */ /* 0x020fe200078e00ff */
[----:B------:R-:W1:Y:S03]  /*5690*/  LDC.U8 R5, c[0x0][0x421] ;  /* 0x00010840ff057b82 */ /* 0x000e660000000000 */
[----:B------:R-:W-:-:S04]  /*56a0*/  FMUL.RZ R4, R0, 0.15915493667125701904 ;  /* 0x3e22f98300047820 */ /* 0x000fc8000040c000 */
[----:B0-----:R-:W0:Y:S08]  /*56b0*/  MUFU.COS R2, R4 ;  /* 0x0000000400027308 */ /* 0x001e300000000000 */
[----:B------:R-:W-:Y:S08]  /*56c0*/  MUFU.SIN R0, R4 ;  /* 0x0000000400007308 */ /* 0x000ff00000000400 */
[----:B0-----:R-:W0:Y:S01]  /*56d0*/  MUFU.RCP R3, R2 ;  /* 0x0000000200037308 */ /* 0x001e220000001000 */
[----:B-1----:R-:W-:-:S04]  /*56e0*/  PRMT R6, R5, 0x9910, RZ ;  /* 0x0000991005067816 */ /* 0x002fc800000000ff */
[----:B------:R-:W-:Y:S01]  /*56f0*/  ISETP.GT.AND P0, PT, R6, 0x9, PT ;  /* 0x000000090600780c */ /* 0x000fe20003f04270 */
[----:B0-----:R-:W-:-:S04]  /*5700*/  FMUL.FTZ R0, R0, R3 ;  /* 0x0000000300007220 */ /* 0x001fc80000410000 */
[----:B------:R0:W1:Y:S08]  /*5710*/  F2F.BF16.F32 R3, R0 ;  /* 0x0000000000037304 */ /* 0x0000700000202000 */
        /* <DEDUP_REMOVED lines=9> */
[----:B01----:R-:W-:-:S04]  /*57b0*/  IMAD.U32 R0, R3, 0x10000, RZ ;  /* 0x0001000003007824 */ /* 0x003fc800078e00ff */
[----:B------:R-:W0:Y:S02]  /*57c0*/  F2I.FTZ.TRUNC.NTZ R3, R0 ;  /* 0x0000000000037305 */ /* 0x000e24000021f100 */
[----:B0-----:R0:W-:Y:S01]  /*57d0*/  STG.E.U8 desc[UR36][R16.64], R3 ;  /* 0x0000000310007986 */ /* 0x0011e2000c101124 */
[----:B------:R-:W-:Y:S05]  /*57e0*/  BRA `(.L_x_111) ;  /* 0x0000000c00947947 */ /* 0x000fea0003800000 */
.L_x_109:
[----:B-1----:R-:W-:-:S06]  /*57f0*/  IMAD.U32 R3, R3, 0x10000, RZ ;  /* 0x0001000003037824 */ /* 0x002fcc00078e00ff */
[----:B------:R-:W1:Y:S02]  /*5800*/  F2I.S64.TRUNC R2, R3 ;  /* 0x0000000300027311 */ /* 0x000e64000020d900 */
[----:B-1----:R1:W-:Y:S01]  /*5810*/  STG.E.U8 desc[UR36][R16.64], R2 ;  /* 0x0000000210007986 */ /* 0x0023e2000c101124 */
[----:B------:R-:W-:Y:S05]  /*5820*/  BRA `(.L_x_111) ;  /* 0x0000000c00847947 */ /* 0x000fea0003800000 */
.L_x_108:
[----:B------:R-:W-:-:S13]  /*5830*/  ISETP.NE.AND P0, PT, R6, 0x2, PT ;  /* 0x000000020600780c */ /* 0x000fda0003f05270 */
[----:B------:R-:W-:Y:S05]  /*5840*/  @!P0 BRA `(.L_x_112) ;  /* 0x0000000000308947 */ /* 0x000fea0003800000 */
[----:B------:R-:W-:-:S13]  /*5850*/  ISETP.NE.AND P0, PT, R6, 0x3, PT ;  /* 0x000000030600780c */ /* 0x000fda0003f05270 */
[----:B------:R-:W-:Y:S05]  /*5860*/  @!P0 BRA `(.L_x_113) ;  /* 0x0000000000188947 */ /* 0x000fea0003800000 */
[----:B------:R-:W-:-:S13]  /*5870*/  ISETP.NE.AND P0, PT, R6, 0x4, PT ;  /* 0x000000040600780c */ /* 0x000fda0003f05270 */
[----:B------:R-:W-:Y:S05]  /*5880*/  @P0 BRA `(.L_x_110) ;  /* 0x0000000c000c0947 */ /* 0x000fea0003800000 */
[----:B-1----:R-:W-:-:S06]  /*5890*/  IMAD.U32 R3, R3, 0x10000, RZ ;  /* 0x0001000003037824 */ /* 0x002fcc00078e00ff */
[----:B------:R-:W1:Y:S02]  /*58a0*/  F2I.S64.TRUNC R2, R3 ;  /* 0x0000000300027311 */ /* 0x000e64000020d900 */
[----:B-1----:R1:W-:Y:S01]  /*58b0*/  STG.E.64 desc[UR36][R16.64], R2 ;  /* 0x0000000210007986 */ /* 0x0023e2000c101b24 */
[----:B------:R-:W-:Y:S05]  /*58c0*/  BRA `(.L_x_111) ;  /* 0x0000000c005c7947 */ /* 0x000fea0003800000 */
.L_x_113:
[----:B-1----:R-:W-:-:S06]  /*58d0*/  IMAD.U32 R3, R3, 0x10000, RZ ;  /* 0x0001000003037824 */ /* 0x002fcc00078e00ff */
[----:B------:R-:W1:Y:S02]  /*58e0*/  F2I.FTZ.TRUNC.NTZ R3, R3 ;  /* 0x0000000300037305 */ /* 0x000e64000021f100 */
[----:B-1----:R1:W-:Y:S01]  /*58f0*/  STG.E desc[UR36][R16.64], R3 ;  /* 0x0000000310007986 */ /* 0x0023e2000c101924 */
[----:B------:R-:W-:Y:S05]  /*5900*/  BRA `(.L_x_111) ;  /* 0x0000000c004c7947 */ /* 0x000fea0003800000 */
.L_x_112:
[----:B-1----:R-:W-:-:S06]  /*5910*/  IMAD.U32 R3, R3, 0x10000, RZ ;  /* 0x0001000003037824 */ /* 0x002fcc00078e00ff */
[----:B------:R-:W1:Y:S02]  /*5920*/  F2I.FTZ.TRUNC.NTZ R3, R3 ;  /* 0x0000000300037305 */ /* 0x000e64000021f100 */
[----:B-1----:R1:W-:Y:S01]  /*5930*/  STG.E.U16 desc[UR36][R16.64], R3 ;  /* 0x0000000310007986 */ /* 0x0023e2000c101524 */
[----:B------:R-:W-:Y:S05]  /*5940*/  BRA `(.L_x_111) ;  /* 0x0000000c003c7947 */ /* 0x000fea0003800000 */
.L_x_107:
[----:B------:R-:W-:-:S13]  /*5950*/  ISETP.GT.AND P0, PT, R6, 0x6, PT ;  /* 0x000000060600780c */ /* 0x000fda0003f04270 */
[----:B------:R-:W-:Y:S05]  /*5960*/  @P0 BRA `(.L_x_114) ;  /* 0x00000000002c0947 */ /* 0x000fea0003800000 */
[----:B------:R-:W-:-:S13]  /*5970*/  ISETP.NE.AND P0, PT, R6, 0x5, PT ;  /* 0x000000050600780c */ /* 0x000fda0003f05270 */
[----:B------:R-:W-:Y:S05]  /*5980*/  @!P0 BRA `(.L_x_115) ;  /* 0x0000000000148947 */ /* 0x000fea0003800000 */
[----:B------:R-:W-:-:S13]  /*5990*/  ISETP.NE.AND P0, PT, R6, 0x6, PT ;  /* 0x000000060600780c */ /* 0x000fda0003f05270 */
[----:B------:R-:W-:Y:S05]  /*59a0*/  @P0 BRA `(.L_x_110) ;  /* 0x0000000800c40947 */ /* 0x000fea0003800000 */
[----:B-1----:R-:W-:-:S05]  /*59b0*/  IMAD.U32 R3, R3, 0x10000, RZ ;  /* 0x0001000003037824 */ /* 0x002fca00078e00ff */
[----:B------:R1:W-:Y:S01]  /*59c0*/  STG.E desc[UR36][R16.64], R3 ;  /* 0x0000000310007986 */ /* 0x0003e2000c101924 */
[----:B------:R-:W-:Y:S05]  /*59d0*/  BRA `(.L_x_111) ;  /* 0x0000000c00187947 */ /* 0x000fea0003800000 */
.L_x_115:
[----:B01----:R-:W-:-:S05]  /*59e0*/  IMAD.U32 R0, R3, 0x10000, RZ ;  /* 0x0001000003007824 */ /* 0x003fca00078e00ff */
[----:B------:R-:W-:-:S05]  /*59f0*/  F2FP.F16.F32.PACK_AB R0, RZ, R0 ;  /* 0x00000000ff00723e */ /* 0x000fca00000000ff */
[----:B------:R0:W-:Y:S01]  /*5a00*/  STG.E.U16 desc[UR36][R16.64], R0 ;  /* 0x0000000010007986 */ /* 0x0001e2000c101524 */
[----:B------:R-:W-:Y:S05]  /*5a10*/  BRA `(.L_x_111) ;  /* 0x0000000c00087947 */ /* 0x000fea0003800000 */
.L_x_114:
[----:B------:R-:W-:-:S13]  /*5a20*/  ISETP.NE.AND P0, PT, R6, 0x7, PT ;  /* 0x000000070600780c */ /* 0x000fda0003f05270 */
[----:B------:R-:W-:Y:S05]  /*5a30*/  @!P0 BRA `(.L_x_116) ;  /* 0x0000000000348947 */ /* 0x000fea0003800000 */
[----:B------:R-:W-:-:S13]  /*5a40*/  ISETP.NE.AND P0, PT, R6, 0x8, PT ;  /* 0x000000080600780c */ /* 0x000fda0003f05270 */
[----:B------:R-:W-:Y:S05]  /*5a50*/  @!P0 BRA `(.L_x_117) ;  /* 0x0000000000188947 */ /* 0x000fea0003800000 */
[----:B------:R-:W-:-:S13]  /*5a60*/  ISETP.NE.AND P0, PT, R6, 0x9, PT ;  /* 0x000000090600780c */ /* 0x000fda0003f05270 */
[----:B------:R-:W-:Y:S05]  /*5a70*/  @P0 BRA `(.L_x_110) ;  /* 0x0000000800900947 */ /* 0x000fea0003800000 */
[----:B-1----:R-:W-:Y:S02]  /*5a80*/  IMAD.U32 R2, R3, 0x10000, RZ ;  /* 0x0001000003027824 */ /* 0x002fe400078e00ff */
[----:B------:R-:W-:-:S05]  /*5a90*/  IMAD.MOV.U32 R3, RZ, RZ, RZ ;  /* 0x000000ffff037224 */ /* 0x000fca00078e00ff */
[----:B------:R1:W-:Y:S01]  /*5aa0*/  STG.E.64 desc[UR36][R16.64], R2 ;  /* 0x0000000210007986 */ /* 0x0003e2000c101b24 */
[----:B------:R-:W-:Y:S05]  /*5ab0*/  BRA `(.L_x_111) ;  /* 0x0000000800e07947 */ /* 0x000fea0003800000 */
.L_x_117:
[----:B-1----:R-:W-:-:S05]  /*5ac0*/  IMAD.U32 R3, R3, 0x10000, RZ ;  /* 0x0001000003037824 */ /* 0x002fca00078e00ff */
[----:B------:R-:W-:-:S04]  /*5ad0*/  F2FP.F16.F32.PACK_AB R3, RZ, R3 ;  /* 0x00000003ff03723e */ /* 0x000fc800000000ff */
[----:B------:R-:W-:-:S05]  /*5ae0*/  PRMT R3, R3, 0x5410, RZ ;  /* 0x0000541003037816 */ /* 0x000fca00000000ff */
[----:B------:R1:W-:Y:S01]  /*5af0*/  STG.E desc[UR36][R16.64], R3 ;  /* 0x0000000310007986 */ /* 0x0003e2000c101924 */
[----:B------:R-:W-:Y:S05]  /*5b00*/  BRA `(.L_x_111) ;  /* 0x0000000800cc7947 */ /* 0x000fea0003800000 */
.L_x_116:
[----:B-1----:R-:W-:-:S04]  /*5b10*/  IMAD.U32 R2, R3, 0x10000, RZ ;  /* 0x0001000003027824 */ /* 0x002fc800078e00ff */
[----:B------:R-:W-:-:S06]  /*5b20*/  FMUL.FTZ R2, R2, 1 ;  /* 0x3f80000002027820 */ /* 0x000fcc0000410000 */
[----:B------:R-:W1:Y:S02]  /*5b30*/  F2F.F64.F32 R2, R2 ;  /* 0x0000000200027310 */ /* 0x000e640000201800 */
[----:B-1----:R1:W-:Y:S01]  /*5b40*/  STG.E.64 desc[UR36][R16.64], R2 ;  /* 0x0000000210007986 */ /* 0x0023e2000c101b24 */
[----:B------:R-:W-:Y:S05]  /*5b50*/  BRA `(.L_x_111) ;  /* 0x0000000800b87947 */ /* 0x000fea0003800000 */
.L_x_106:
        /* <DEDUP_REMOVED lines=8> */
[----:B-1----:R-:W-:-:S05]  /*5be0*/  IMAD.U32 R3, R3, 0x10000, RZ ;  /* 0x0001000003037824 */ /* 0x002fca00078e00ff */
[----:B------:R-:W-:-:S04]  /*5bf0*/  FSETP.NEU.FTZ.AND P0, PT, R3, RZ, PT ;  /* 0x000000ff0300720b */ /* 0x000fc80003f1d000 */
[----:B------:R-:W-:-:S05]  /*5c00*/  SEL R3, RZ, 0x1, !P0 ;  /* 0x00000001ff037807 */ /* 0x000fca0004000000 */
[----:B------:R1:W-:Y:S01]  /*5c10*/  STG.E.U8 desc[UR36][R16.64], R3 ;  /* 0x0000000310007986 */ /* 0x0003e2000c101124 */
[----:B------:R-:W-:Y:S05]  /*5c20*/  BRA `(.L_x_111) ;  /* 0x0000000800847947 */ /* 0x000fea0003800000 */
.L_x_120:
[----:B-1----:R-:W-:Y:S01]  /*5c30*/  IMAD.U32 R3, R3, 0x10000, RZ ;  /* 0x0001000003037824 */ /* 0x002fe200078e00ff */
[----:B------:R-:W-:-:S03]  /*5c40*/  CS2R R6, SRZ ;  /* 0x0000000000067805 */ /* 0x000fc6000001ff00 */
[----:B------:R-:W-:-:S04]  /*5c50*/  FMUL.FTZ R3, R3, 1 ;  /* 0x3f80000003037820 */ /* 0x000fc80000410000 */
[----:B------:R-:W1:Y:S02]  /*5c60*/  F2F.F64.F32 R4, R3 ;  /* 0x0000000300047310 */ /* 0x000e640000201800 */
[----:B-1----:R1:W-:Y:S01]  /*5c70*/  STG.E.128 desc[UR36][R16.64], R4 ;  /* 0x0000000410007986 */ /* 0x0023e2000c101d24 */
[----:B------:R-:W-:Y:S05]  /*5c80*/  BRA `(.L_x_111) ;  /* 0x00000008006c7947 */ /* 0x000fea0003800000 */
.L_x_119:
[----:B------:R-:W-:-:S13]  /*5c90*/  ISETP.NE.AND P0, PT, R6, 0xf, PT ;  /* 0x0000000f0600780c */ /* 0x000fda0003f05270 */
[----:B------:R-:W-:Y:S05]  /*5ca0*/  @!P0 BRA `(.L_x_121) ;  /* 0x0000000000b48947 */ /* 0x000fea0003800000 */
[----:B------:R-:W-:-:S13]  /*5cb0*/  ISETP.NE.AND P0, PT, R6, 0x17, PT ;  /* 0x000000170600780c */ /* 0x000fda0003f05270 */
[----:B------:R-:W-:Y:S05]  /*5cc0*/  @!P0 BRA `(.L_x_122) ;  /* 0x0000000000548947 */ /* 0x000fea0003800000 */
[----:B------:R-:W-:-:S13]  /*5cd0*/  ISETP.NE.AND P0, PT, R6, 0x18, PT ;  /* 0x000000180600780c */ /* 0x000fda0003f05270 */
[----:B------:R-:W-:Y:S05]  /*5ce0*/  @P0 BRA `(.L_x_110) ;  /* 0x0000000400f40947 */ /* 0x000fea0003800000 */
[----:B-1----:R-:W-:Y:S01]  /*5cf0*/  IMAD.U32 R5, R3, 0x10000, RZ ;  /* 0x0001000003057824 */ /* 0x002fe200078e00ff */
[----:B------:R-:W-:Y:S04]  /*5d00*/  BSSY B0, `(.L_x_123) ;  /* 0x000000e000007945 */ /* 0x000fe80003800000 */
[C---:B------:R-:W-:Y:S02]  /*5d10*/  LOP3.LUT R2, R5.reuse, 0x7fffffff, RZ, 0xc0, !PT ;  /* 0x7fffffff05027812 */ /* 0x040fe400078ec0ff */
[----:B0-----:R-:W-:Y:S02]  /*5d20*/  LOP3.LUT R0, R5, 0x80000000, RZ, 0xc0, !PT ;  /* 0x8000000005007812 */ /* 0x001fe400078ec0ff */
        /* <DEDUP_REMOVED lines=11> */
.L_x_124:
[----:B------:R-:W-:Y:S05]  /*5de0*/  BSYNC B0 ;  /* 0x0000000000007941 */ /* 0x000fea0003800000 */
.L_x_123:
[----:B------:R-:W-:-:S05]  /*5df0*/  LOP3.LUT R3, R0, R3, RZ, 0xfc, !PT ;  /* 0x0000000300037212 */ /* 0x000fca00078efcff */
[----:B------:R0:W-:Y:S01]  /*5e00*/  STG.E.U8 desc[UR36][R16.64], R3 ;  /* 0x0000000310007986 */ /* 0x0001e2000c101124 */
[----:B------:R-:W-:Y:S05]  /*5e10*/  BRA `(.L_x_111) ;  /* 0x0000000800087947 */ /* 0x000fea0003800000 */
.L_x_122:
[----:B-1----:R-:W-:Y:S01]  /*5e20*/  IMAD.U32 R3, R3, 0x10000, RZ ;  /* 0x0001000003037824 */ /* 0x002fe200078e00ff */
[----:B------:R-:W-:Y:S04]  /*5e30*/  BSSY B0, `(.L_x_125) ;  /* 0x000000f000007945 */ /* 0x000fe80003800000 */
[----:B------:R-:W-:-:S04]  /*5e40*/  LOP3.LUT R2, R3, 0x7fffffff, RZ, 0xc0, !PT ;  /* 0x7fffffff03027812 */ /* 0x000fc800078ec0ff */
[----:B------:R-:W-:-:S13]  /*5e50*/  ISETP.GT.U32.AND P0, PT, R2, 0x477fffff, PT ;  /* 0x477fffff0200780c */ /* 0x000fda0003f04070 */
[----:B------:R-:W-:Y:S05]  /*5e60*/  @P0 BRA `(.L_x_126) ;  /* 0x0000000000200947 */ /* 0x000fea0003800000 */
[----:B------:R-:W-:-:S13]  /*5e70*/  ISETP.GE.U32.AND P0, PT, R2, 0x38800000, PT ;  /* 0x388000000200780c */ /* 0x000fda0003f06070 */
[----:B0-----:R-:W-:Y:S01]  /*5e80*/  @P0 SHF.R.U32.HI R0, RZ, 0x15, R3 ;  /* 0x00000015ff000819 */ /* 0x001fe20000011603 */
[----:B------:R-:W-:-:S03]  /*5e90*/  @!P0 FADD.FTZ R2, R2, 128 ;  /* 0x4300000002028421 */ /* 0x000fc60000010000 */
[----:B------:R-:W-:-:S04]  /*5ea0*/  @P0 LOP3.LUT R0, R0, 0x1, RZ, 0xc0, !PT ;  /* 0x0000000100000812 */ /* 0x000fc800078ec0ff */
[----:B------:R-:W-:-:S04]  /*5eb0*/  @P0 IADD3 R0, R3, 0x80fffff, R0 ;  /* 0x080fffff03000810 */ /* 0x000fc80007ffe000 */
[----:B------:R-:W-:Y:S01]  /*5ec0*/  @P0 SHF.R.U32.HI R0, RZ, 0x15, R0 ;  /* 0x00000015ff000819 */ /* 0x000fe20000011600 */
[----:B------:R-:W-:Y:S01]  /*5ed0*/  @!P0 VIADD R0, R2, 0xbd000000 ;  /* 0xbd00000002008836 */ /* 0x000fe20000000000 */
[----:B------:R-:W-:Y:S06]  /*5ee0*/  BRA `(.L_x_127) ;  /* 0x00000000000c7947 */ /* 0x000fec0003800000 */
.L_x_126:
[----:B0-----:R-:W-:Y:S01]  /*5ef0*/  IMAD.MOV.U32 R0, RZ, RZ, 0x7f ;  /* 0x0000007fff007424 */ /* 0x001fe200078e00ff */
[----:B------:R-:W-:-:S04]  /*5f00*/  ISETP.GT.U32.AND P0, PT, R2, 0x7f800000, PT ;  /* 0x7f8000000200780c */ /* 0x000fc80003f04070 */
[----:B------:R-:W-:-:S09]  /*5f10*/  SEL R0, R0, 0x7c, P0 ;  /* 0x0000007c00007807 */ /* 0x000fd20000000000 */
.L_x_127:
[----:B------:R-:W-:Y:S05]  /*5f20*/  BSYNC B0 ;  /* 0x0000000000007941 */ /* 0x000fea0003800000 */
.L_x_125:
[----:B------:R-:W-:-:S04]  /*5f30*/  LOP3.LUT R2, R3, 0x80000000, RZ, 0xc0, !PT ;  /* 0x8000000003027812 */ /* 0x000fc800078ec0ff */
[----:B------:R-:W-:-:S04]  /*5f40*/  SHF.R.U32.HI R3, RZ, 0x18, R2 ;  /* 0x00000018ff037819 */ /* 0x000fc80000011602 */
[----:B------:R-:W-:-:S05]  /*5f50*/  LOP3.LUT R3, R0, R3, RZ, 0xfc, !PT ;  /* 0x0000000300037212 */ /* 0x000fca00078efcff */
[----:B------:R0:W-:Y:S01]  /*5f60*/  STG.E.U8 desc[UR36][R16.64], R3 ;  /* 0x0000000310007986 */ /* 0x0001e2000c101124 */
[----:B------:R-:W-:Y:S05]  /*5f70*/  BRA `(.L_x_111) ;  /* 0x0000000400b07947 */ /* 0x000fea0003800000 */
.L_x_121:
[----:B-1----:R1:W-:Y:S01]  /*5f80*/  STG.E.U16 desc[UR36][R16.64], R3 ;  /* 0x0000000310007986 */ /* 0x0023e2000c101524 */
[----:B------:R-:W-:Y:S05]  /*5f90*/  BRA `(.L_x_111) ;  /* 0x0000000400a87947 */ /* 0x000fea0003800000 */
.L_x_118:
        /* <DEDUP_REMOVED lines=8> */
[----:B-1----:R-:W-:-:S06]  /*6020*/  IMAD.U32 R3, R3, 0x10000, RZ ;  /* 0x0001000003037824 */ /* 0x002fcc00078e00ff */
[----:B------:R-:W1:Y:S02]  /*6030*/  F2I.FTZ.U32.TRUNC.NTZ R3, R3 ;  /* 0x0000000300037305 */ /* 0x000e64000021f000 */
[----:B-1----:R1:W-:Y:S01]  /*6040*/  STG.E.U16 desc[UR36][R16.64], R3 ;  /* 0x0000000310007986 */ /* 0x0023e2000c101524 */
[----:B------:R-:W-:Y:S05]  /*6050*/  BRA `(.L_x_111) ;  /* 0x0000000400787947 */ /* 0x000fea0003800000 */
.L_x_130:
[----:B-1----:R-:W-:Y:S01]  /*6060*/  IMAD.U32 R3, R3, 0x10000, RZ ;  /* 0x0001000003037824 */ /* 0x002fe200078e00ff */
[----:B------:R-:W-:Y:S01]  /*6070*/  BSSY B0, `(.L_x_131) ;  /* 0x0000014000007945 */ /* 0x000fe20003800000 */
[----:B------:R-:W-:-:S03]  /*6080*/  IMAD.MOV.U32 R8, RZ, RZ, 0x80 ;  /* 0x00000080ff087424 */ /* 0x000fc600078e00ff */
[----:B------:R-:W-:-:S04]  /*6090*/  LOP3.LUT R2, R3, 0x7fffffff, RZ, 0xc0, !PT ;  /* 0x7fffffff03027812 */ /* 0x000fc800078ec0ff */
[----:B------:R-:W-:-:S13]  /*60a0*/  ISETP.GT.U32.AND P0, PT, R2, 0x437fffff, PT ;  /* 0x437fffff0200780c */ /* 0x000fda0003f04070 */
[----:B------:R-:W-:Y:S05]  /*60b0*/  @P0 BRA `(.L_x_132) ;  /* 0x00000000003c0947 */ /* 0x000fea0003800000 */
[----:B------:R-:W-:-:S13]  /*60c0*/  ISETP.GE.U32.AND P0, PT, R2, 0x3c000000, PT ;  /* 0x3c0000000200780c */ /* 0x000fda0003f06070 */
[----:B0-----:R-:W-:-:S04]  /*60d0*/  @P0 SHF.R.U32.HI R0, RZ, 0x14, R3 ;  /* 0x00000014ff000819 */ /* 0x001fc80000011603 */
        /* <DEDUP_REMOVED lines=9> */
.L_x_133:
[----:B------:R-:W-:-:S04]  /*6170*/  LOP3.LUT R2, R3, 0x80000000, RZ, 0xc0, !PT ;  /* 0x8000000003027812 */ /* 0x000fc800078ec0ff */
[----:B------:R-:W-:-:S04]  /*6180*/  SHF.R.U32.HI R3, RZ, 0x18, R2 ;  /* 0x00000018ff037819 */ /* 0x000fc80000011602 */
[----:B------:R-:W-:-:S04]  /*6190*/  LOP3.LUT R0, R0, R3, RZ, 0xfc, !PT ;  /* 0x0000000300007212 */ /* 0x000fc800078efcff */
[----:B------:R-:W-:-:S07]  /*61a0*/  PRMT R8, R0, 0x7610, R8 ;  /* 0x0000761000087816 */ /* 0x000fce0000000008 */
.L_x_132:
[----:B------:R-:W-:Y:S05]  /*61b0*/  BSYNC B0 ;  /* 0x0000000000007941 */ /* 0x000fea0003800000 */
.L_x_131:
[----:B------:R4:W-:Y:S01]  /*61c0*/  STG.E.U8 desc[UR36][R16.64], R8 ;  /* 0x0000000810007986 */ /* 0x0009e2000c101124 */
[----:B------:R-:W-:Y:S05]  /*61d0*/  BRA `(.L_x_111) ;  /* 0x0000000400187947 */ /* 0x000fea0003800000 */
.L_x_129:
        /* <DEDUP_REMOVED lines=17> */
.L_x_136:
[----:B------:R-:W-:-:S04]  /*62f0*/  LOP3.LUT R2, R3, 0x80000000, RZ, 0xc0, !PT ;  /* 0x8000000003027812 */ /* 0x000fc800078ec0ff */
[----:B------:R-:W-:-:S04]  /*6300*/  SHF.R.U32.HI R3, RZ, 0x18, R2 ;  /* 0x00000018ff037819 */ /* 0x000fc80000011602 */
[----:B------:R-:W-:-:S04]  /*6310*/  LOP3.LUT R0, R0, R3, RZ, 0xfc, !PT ;  /* 0x0000000300007212 */ /* 0x000fc800078efcff */
[----:B------:R-:W-:-:S07]  /*6320*/  PRMT R8, R0, 0x7610, R8 ;  /* 0x0000761000087816 */ /* 0x000fce0000000008 */
.L_x_135:
[----:B------:R-:W-:Y:S05]  /*6330*/  BSYNC B0 ;  /* 0x0000000000007941 */ /* 0x000fea0003800000 */
.L_x_134:
[----:B------:R1:W-:Y:S01]  /*6340*/  STG.E.U8 desc[UR36][R16.64], R8 ;  /* 0x0000000810007986 */ /* 0x0003e2000c101124 */
[----:B------:R-:W-:Y:S05]  /*6350*/  BRA `(.L_x_111) ;  /* 0x0000000000b87947 */ /* 0x000fea0003800000 */
.L_x_128:
[----:B------:R-:W-:-:S13]  /*6360*/  ISETP.NE.AND P0, PT, R6, 0x1c, PT ;  /* 0x0000001c0600780c */ /* 0x000fda0003f05270 */
[----:B------:R-:W-:Y:S05]  /*6370*/  @!P0 BRA `(.L_x_137) ;  /* 0x0000000000a48947 */ /* 0x000fea0003800000 */
[----:B------:R-:W-:-:S13]  /*6380*/  ISETP.NE.AND P0, PT, R6, 0x1d, PT ;  /* 0x0000001d0600780c */ /* 0x000fda0003f05270 */
[----:B------:R-:W-:Y:S05]  /*6390*/  @!P0 BRA `(.L_x_138) ;  /* 0x00000000008c8947 */ /* 0x000fea0003800000 */
[----:B------:R-:W-:-:S13]  /*63a0*/  ISETP.NE.AND P0, PT, R6, 0x2c, PT ;  /* 0x0000002c0600780c */ /* 0x000fda0003f05270 */
[----:B------:R-:W-:Y:S05]  /*63b0*/  @P0 BRA `(.L_x_110) ;  /* 0x0000000000400947 */ /* 0x000fea0003800000 */
[----:B-1----:R-:W-:-:S05]  /*63c0*/  IMAD.U32 R3, R3, 0x10000, RZ ;  /* 0x0001000003037824 */ /* 0x002fca00078e00ff */
[----:B------:R-:W-:-:S04]  /*63d0*/  SHF.R.U32.HI R4, RZ, 0x17, R3 ;  /* 0x00000017ff047819 */ /* 0x000fc80000011603 */
[----:B------:R-:W-:-:S04]  /*63e0*/  LOP3.LUT R2, R4, 0xff, RZ, 0xc0, !PT ;  /* 0x000000ff04027812 */ /* 0x000fc800078ec0ff */
[----:B------:R-:W-:-:S13]  /*63f0*/  ISETP.NE.AND P1, PT, R2, 0xff, PT ;  /* 0x000000ff0200780c */ /* 0x000fda0003f25270 */
[--C-:B0-----:R-:W-:Y:S02]  /*6400*/  @P1 SHF.R.U32.HI R0, RZ, 0x16, R3.reuse ;  /* 0x00000016ff001819 */ /* 0x101fe40000011603 */
[----:B------:R-:W-:Y:S01]  /*6410*/  @P1 LOP3.LUT P0, RZ, R2, 0x3fffff, R3, 0xf8, !PT ;  /* 0x003fffff02ff1812 */ /* 0x000fe2000780f803 */
[----:B------:R-:W-:Y:S01]  /*6420*/  IMAD.MOV.U32 R3, RZ, RZ, 0xff ;  /* 0x000000ffff037424 */ /* 0x000fe200078e00ff */
        /* <DEDUP_REMOVED lines=9> */
.L_x_110:
[----:B0-----:R-:W-:Y:S01]  /*64c0*/  MOV R0, 0x0 ;  /* 0x0000000000007802 */ /* 0x001fe20000000f00 */
[----:B------:R-:W-:Y:S01]  /*64d0*/  ULDC.64 UR4, c[0x4][0x158] ;  /* 0x0100560000047ab9 */ /* 0x000fe20000000a00 */
[----:B------:R-:W-:Y:S01]  /*64e0*/  ULDC.64 UR6, c[0x4][0x70] ;  /* 0x01001c0000067ab9 */ /* 0x000fe20000000a00 */
[----:B------:R-:W-:Y:S01]  /*64f0*/  IMAD.U32 R4, RZ, RZ, UR4 ;  /* 0x00000004ff047e24 */ /* 0x000fe2000f8e00ff */
[----:B-1----:R0:W1:Y:S01]  /*6500*/  LDC.64 R2, c[0x4][R0] ;  /* 0x0100000000027b82 */ /* 0x0020620000000a00 */
[----:B------:R-:W-:Y:S01]  /*6510*/  IMAD.U32 R5, RZ, RZ, UR5 ;  /* 0x00000005ff057e24 */ /* 0x000fe2000f8e00ff */
[----:B------:R-:W-:Y:S01]  /*6520*/  ULDC.64 UR4, c[0x4][0x160] ;  /* 0x0100580000047ab9 */ /* 0x000fe20000000a00 */
[----:B------:R-:W-:Y:S02]  /*6530*/  IMAD.U32 R10, RZ, RZ, UR6 ;  /* 0x00000006ff0a7e24 */ /* 0x000fe4000f8e00ff */
[----:B------:R-:W-:Y:S02]  /*6540*/  IMAD.U32 R6, RZ, RZ, UR4 ;  /* 0x00000004ff067e24 */ /* 0x000fe4000f8e00ff */
[----:B------:R-:W-:-:S02]  /*6550*/  IMAD.U32 R7, RZ, RZ, UR5 ;  /* 0x00000005ff077e24 */ /* 0x000fc4000f8e00ff */
[----:B------:R-:W-:Y:S02]  /*6560*/  IMAD.U32 R11, RZ, RZ, UR7 ;  /* 0x00000007ff0b7e24 */ /* 0x000fe4000f8e00ff */
[----:B------:R-:W-:Y:S02]  /*6570*/  IMAD.MOV.U32 R8, RZ, RZ, 0x65 ;  /* 0x00000065ff087424 */ /* 0x000fe400078e00ff */
[----:B------:R-:W-:Y:S02]  /*6580*/  IMAD.MOV.U32 R12, RZ, RZ, 0x1 ;  /* 0x00000001ff0c7424 */ /* 0x000fe400078e00ff */
[----:B0-----:R-:W-:-:S07]  /*6590*/  IMAD.MOV.U32 R13, RZ, RZ, RZ ;  /* 0x000000ffff0d7224 */ /* 0x001fce00078e00ff */
[----:B------:R-:W-:-:S07]  /*65a0*/  LEPC R20, `(.L_x_139) ;  /* 0x000000001014794e */ /* 0x000fce0000000000 */
[----:B-1----:R-:W-:Y:S05]  /*65b0*/  CALL.ABS.NOINC R2 ;  /* 0x0000000002007343 */ /* 0x002fea0003c00000 */
.L_x_139:
[----:B------:R-:W-:Y:S05]  /*65c0*/  BRA `(.L_x_111) ;  /* 0x00000000001c7947 */ /* 0x000fea0003800000 */
.L_x_138:
[----:B-1----:R-:W-:-:S06]  /*65d0*/  IMAD.U32 R3, R3, 0x10000, RZ ;  /* 0x0001000003037824 */ /* 0x002fcc00078e00ff */
[----:B------:R-:W1:Y:S02]  /*65e0*/  F2I.U64.TRUNC R2, R3 ;  /* 0x0000000300027311 */ /* 0x000e64000020d800 */
[----:B-1----:R3:W-:Y:S01]  /*65f0*/  STG.E.64 desc[UR36][R16.64], R2 ;  /* 0x0000000210007986 */ /* 0x0027e2000c101b24 */
[----:B------:R-:W-:Y:S05]  /*6600*/  BRA `(.L_x_111) ;  /* 0x00000000000c7947 */ /* 0x000fea0003800000 */
.L_x_137:
[----:B-1----:R-:W-:-:S06]  /*6610*/  IMAD.U32 R3, R3, 0x10000, RZ ;  /* 0x0001000003037824 */ /* 0x002fcc00078e00ff */
[----:B------:R-:W1:Y:S02]  /*6620*/  F2I.FTZ.U32.TRUNC.NTZ R3, R3 ;  /* 0x0000000300037305 */ /* 0x000e64000021f000 */
[----:B-1----:R1:W-:Y:S02]  /*6630*/  STG.E desc[UR36][R16.64], R3 ;  /* 0x0000000310007986 */ /* 0x0023e4000c101924 */
.L_x_111:
[----:B------:R-:W-:-:S07]  /*6640*/  VIADD R19, R19, 0x80 ;  /* 0x0000008013137836 */ /* 0x000fce0000000000 */
.L_x_71:
[----:B------:R-:W-:Y:S05]  /*6650*/  BSYNC B6 ;  /* 0x0000000000067941 */ /* 0x000fea0003800000 */
.L_x_70:
[----:B------:R-:W-:Y:S01]  /*6660*/  ULDC UR4, c[0x0][0x210] ;  /* 0x0000840000047ab9 */ /* 0x000fe20000000800 */
[----:B------:R-:W-:Y:S01]  /*6670*/  BSSY B6, `(.L_x_140) ;  /* 0x000032d000067945 */ /* 0x000fe20003800000 */
[----:B------:R-:W-:-:S13]  /*6680*/  ISETP.GE.AND P0, PT, R19, UR4, PT ;  /* 0x0000000413007c0c */ /* 0x000fda000bf06270 */
[----:B------:R-:W-:Y:S05]  /*6690*/  @P0 BRA `(.L_x_141) ;  /* 0x0000003000a80947 */ /* 0x000fea0003800000 */
[----:B01----:R-:W0:Y:S01]  /*66a0*/  LDC R6, c[0x0][0x218] ;  /* 0x00008600ff067b82 */ /* 0x003e220000000800 */
[----:B------:R-:W-:Y:S02]  /*66b0*/  IMAD.MOV.U32 R0, RZ, RZ, RZ ;  /* 0x000000ffff007224 */ /* 0x000fe400078e00ff */
[----:B--234-:R-:W-:Y:S01]  /*66c0*/  IMAD.MOV.U32 R16, RZ, RZ, RZ ;  /* 0x000000ffff107224 */ /* 0x01cfe200078e00ff */
        /* <DEDUP_REMOVED lines=300> */
.L_x_142:
        /* <DEDUP_REMOVED lines=22> */
.L_x_146:
[----:B------:R-:W2:Y:S02]  /*7af0*/  LDG.E.U8 R2, desc[UR36][R2.64] ;  /* 0x0000002402027981 */ /* 0x000ea4000c1e1100 */
[----:B--2---:R-:W-:-:S04]  /*7b00*/  I2FP.F32.U32 R0, R2 ;  /* 0x0000000200007245 */ /* 0x004fc80000201000 */
[----:B------:R-:W-:Y:S01]  /*7b10*/  F2FP.BF16.F32.PACK_AB R0, RZ, R0 ;  /* 0x00000000ff00723e */ /* 0x000fe200000010ff */
[----:B------:R-:W-:Y:S06]  /*7b20*/  BRA `(.L_x_148) ;  /* 0x0000000c00907947 */ /* 0x000fec0003800000 */
.L_x_145:
        /* <DEDUP_REMOVED lines=10> */
.L_x_150:
[----:B------:R-:W2:Y:S02]  /*7bd0*/  LDG.E R2, desc[UR36][R2.64] ;  /* 0x0000002402027981 */ /* 0x000ea4000c1e1900 */
[----:B--2---:R-:W-:-:S04]  /*7be0*/  I2FP.F32.S32 R0, R2 ;  /* 0x0000000200007245 */ /* 0x004fc80000201400 */
[----:B------:R-:W-:Y:S01]  /*7bf0*/  F2FP.BF16.F32.PACK_AB R0, RZ, R0 ;  /* 0x00000000ff00723e */ /* 0x000fe200000010ff */
[----:B------:R-:W-:Y:S06]  /*7c00*/  BRA `(.L_x_148) ;  /* 0x0000000c00587947 */ /* 0x000fec0003800000 */
.L_x_149:
[----:B------:R-:W2:Y:S02]  /*7c10*/  LDG.E.U16 R2, desc[UR36][R2.64] ;  /* 0x0000002402027981 */ /* 0x000ea4000c1e1500 */
[----:B--2---:R-:W0:Y:S02]  /*7c20*/  I2F.S16 R0, R2 ;  /* 0x0000000200007306 */ /* 0x004e240000101400 */
[----:B0-----:R-:W-:Y:S01]  /*7c30*/  F2FP.BF16.F32.PACK_AB R0, RZ, R0 ;  /* 0x00000000ff00723e */ /* 0x001fe200000010ff */
[----:B------:R-:W-:Y:S06]  /*7c40*/  BRA `(.L_x_148) ;  /* 0x0000000c00487947 */ /* 0x000fec0003800000 */
.L_x_144:
        /* <DEDUP_REMOVED lines=9> */
.L_x_152:
[----:B------:R-:W2:Y:S02]  /*7ce0*/  LDG.E.U16 R0, desc[UR36][R2.64] ;  /* 0x0000002402007981 */ /* 0x000ea4000c1e1500 */
[----:B--2---:R-:W-:-:S05]  /*7cf0*/  HADD2.F32 R0, -RZ, R0.H0_H0 ;  /* 0x20000000ff007230 */ /* 0x004fca0000004100 */
[----:B------:R-:W-:Y:S01]  /*7d00*/  F2FP.BF16.F32.PACK_AB R0, RZ, R0 ;  /* 0x00000000ff00723e */ /* 0x000fe200000010ff */
[----:B------:R-:W-:Y:S06]  /*7d10*/  BRA `(.L_x_148) ;  /* 0x0000000c00147947 */ /* 0x000fec0003800000 */
.L_x_151:
        /* <DEDUP_REMOVED lines=9> */
.L_x_154:
[----:B------:R-:W2:Y:S02]  /*7db0*/  LDG.E.U16 R2, desc[UR36][R2.64] ;  /* 0x0000002402027981 */ /* 0x000ea4000c1e1500 */
[----:B--2---:R-:W-:-:S05]  /*7dc0*/  HADD2.F32 R0, -RZ, R2.H0_H0 ;  /* 0x20000002ff007230 */ /* 0x004fca0000004100 */
[----:B------:R-:W-:Y:S01]  /*7dd0*/  F2FP.BF16.F32.PACK_AB R0, RZ, R0 ;  /* 0x00000000ff00723e */ /* 0x000fe200000010ff */
[----:B------:R-:W-:Y:S06]  /*7de0*/  BRA `(.L_x_148) ;  /* 0x0000000800e07947 */ /* 0x000fec0003800000 */
.L_x_153:
        /* <DEDUP_REMOVED lines=8> */
.L_x_143:
        /* <DEDUP_REMOVED lines=13> */
.L_x_157:
        /* <DEDUP_REMOVED lines=8> */
.L_x_156:
        /* <DEDUP_REMOVED lines=28> */
.L_x_159:
        /* <DEDUP_REMOVED lines=15> */
.L_x_158:
[----:B------:R0:W5:Y:S01]  /*8270*/  LDG.E.U16 R0, desc[UR36][R2.64] ;  /* 0x0000002402007981 */ /* 0x000162000c1e1500 */
[----:B------:R-:W-:Y:S05]  /*8280*/  BRA `(.L_x_148) ;  /* 0x0000000400b87947 */ /* 0x000fea0003800000 */
.L_x_155:
        /* <DEDUP_REMOVED lines=12> */
.L_x_162:
        /* <DEDUP_REMOVED lines=21> */
.L_x_166:
[----:B------:R-:W-:Y:S05]  /*84a0*/  BSYNC B1 ;  /* 0x0000000000017941 */ /* 0x000fea0003800000 */
.L_x_165:
[----:B------:R-:W-:Y:S01]  /*84b0*/  LEA R3, R0, 0x3b800000, 0x17 ;  /* 0x3b80000000037811 */ /* 0x000fe200078eb8ff */
[----:B------:R-:W-:-:S05]  /*84c0*/  IMAD.SHL.U32 R0, R2, 0x100000, RZ ;  /* 0x0010000002007824 */ /* 0x000fca00078e00ff */
[----:B------:R-:W-:-:S07]  /*84d0*/  LOP3.LUT R0, R3, R0, R4, 0xfe, !PT ;  /* 0x0000000003007212 */ /* 0x000fce00078efe04 */
.L_x_164:
[----:B------:R-:W-:Y:S05]  /*84e0*/  BSYNC B0 ;  /* 0x0000000000007941 */ /* 0x000fea0003800000 */
.L_x_163:
[----:B------:R-:W-:Y:S01]  /*84f0*/  F2FP.BF16.F32.PACK_AB R0, RZ, R0 ;  /* 0x00000000ff00723e */ /* 0x000fe200000010ff */
[----:B------:R-:W-:Y:S06]  /*8500*/  BRA `(.L_x_148) ;  /* 0x0000000400187947 */ /* 0x000fec0003800000 */
.L_x_161:
        /* <DEDUP_REMOVED lines=21> */
.L_x_170:
[----:B------:R-:W-:Y:S05]  /*8660*/  BSYNC B1 ;  /* 0x0000000000017941 */ /* 0x000fea0003800000 */
.L_x_169:
[----:B------:R-:W-:Y:S01]  /*8670*/  LEA R3, R0, 0x37800000, 0x17 ;  /* 0x3780000000037811 */ /* 0x000fe200078eb8ff */
[----:B------:R-:W-:-:S05]  /*8680*/  IMAD.SHL.U32 R0, R2, 0x200000, RZ ;  /* 0x0020000002007824 */ /* 0x000fca00078e00ff */
[----:B------:R-:W-:-:S07]  /*8690*/  LOP3.LUT R0, R3, R0, R4, 0xfe, !PT ;  /* 0x0000000003007212 */ /* 0x000fce00078efe04 */
.L_x_168:
[----:B------:R-:W-:Y:S05]  /*86a0*/  BSYNC B0 ;  /* 0x0000000000007941 */ /* 0x000fea0003800000 */
.L_x_167:
[----:B------:R-:W-:Y:S01]  /*86b0*/  F2FP.BF16.F32.PACK_AB R0, RZ, R0 ;  /* 0x00000000ff00723e */ /* 0x000fe200000010ff */
[----:B------:R-:W-:Y:S06]  /*86c0*/  BRA `(.L_x_148) ;  /* 0x0000000000a87947 */ /* 0x000fec0003800000 */
.L_x_160:
        /* <DEDUP_REMOVED lines=14> */
.L_x_174:
[----:B------:R-:W-:Y:S05]  /*87b0*/  BSYNC B0 ;  /* 0x0000000000007941 */ /* 0x000fea0003800000 */
.L_x_173:
[----:B------:R-:W-:Y:S01]  /*87c0*/  F2FP.BF16.F32.PACK_AB R0, RZ, R0 ;  /* 0x00000000ff00723e */ /* 0x000fe200000010ff */
[----:B------:R-:W-:Y:S06]  /*87d0*/  BRA `(.L_x_148) ;  /* 0x0000000000647947 */ /* 0x000fec0003800000 */
.L_x_147:
        /* <DEDUP_REMOVED lines=16> */
.L_x_175:
[----:B------:R-:W-:Y:S01]  /*88e0*/  PRMT R0, RZ, 0x7610, R0 ;  /* 0x00007610ff007816 */ /* 0x000fe20000000000 */
[----:B------:R-:W-:Y:S06]  /*88f0*/  BRA `(.L_x_148) ;  /* 0x00000000001c7947 */ /* 0x000fec0003800000 */
.L_x_172:
[----:B------:R-:W2:Y:S02]  /*8900*/  LDG.E.64 R2, desc[UR36][R2.64] ;  /* 0x0000002402027981 */ /* 0x000ea4000c1e1b00 */
[----:B--2---:R-:W0:Y:S02]  /*8910*/  I2F.U64 R0, R2 ;  /* 0x0000000200007312 */ /* 0x004e240000301000 */
[----:B0-----:R-:W-:Y:S01]  /*8920*/  F2FP.BF16.F32.PACK_AB R0, RZ, R0 ;  /* 0x00000000ff00723e */ /* 0x001fe200000010ff */
[----:B------:R-:W-:Y:S06]  /*8930*/  BRA `(.L_x_148) ;  /* 0x00000000000c7947 */ /* 0x000fec0003800000 */
.L_x_171:
[----:B------:R-:W2:Y:S02]  /*8940*/  LDG.E R2, desc[UR36][R2.64] ;  /* 0x0000002402027981 */ /* 0x000ea4000c1e1900 */
[----:B--2---:R-:W-:-:S04]  /*8950*/  I2FP.F32.U32 R0, R2 ;  /* 0x0000000200007245 */ /* 0x004fc80000201000 */
[----:B------:R-:W-:-:S07]  /*8960*/  F2FP.BF16.F32.PACK_AB R0, RZ, R0 ;  /* 0x00000000ff00723e */ /* 0x000fce00000010ff */
.L_x_148:
        /* <DEDUP_REMOVED lines=23> */
.L_x_179:
[----:B-1----:R-:W-:-:S06]  /*8ae0*/  IMAD.U32 R3, R3, 0x10000, RZ ;  /* 0x0001000003037824 */ /* 0x002fcc00078e00ff */
[----:B------:R-:W1:Y:S02]  /*8af0*/  F2I.S64.TRUNC R2, R3 ;  /* 0x0000000300027311 */ /* 0x000e64000020d900 */
[----:B-1----:R4:W-:Y:S01]  /*8b00*/  STG.E.U8 desc[UR36][R16.64], R2 ;  /* 0x0000000210007986 */ /* 0x0029e2000c101124 */
[----:B------:R-:W-:Y:S05]  /*8b10*/  BRA `(.L_x_181) ;  /* 0x0000000c00847947 */ /* 0x000fea0003800000 */
.L_x_178:
        /* <DEDUP_REMOVED lines=10> */
.L_x_183:
[----:B-1----:R-:W-:-:S06]  /*8bc0*/  IMAD.U32 R3, R3, 0x10000, RZ ;  /* 0x0001000003037824 */ /* 0x002fcc00078e00ff */
[----:B------:R-:W1:Y:S02]  /*8bd0*/  F2I.FTZ.TRUNC.NTZ R3, R3 ;  /* 0x0000000300037305 */ /* 0x000e64000021f100 */
[----:B-1----:R3:W-:Y:S01]  /*8be0*/  STG.E desc[UR36][R16.64], R3 ;  /* 0x0000000310007986 */ /* 0x0027e2000c101924 */
[----:B------:R-:W-:Y:S05]  /*8bf0*/  BRA `(.L_x_181) ;  /* 0x0000000c004c7947 */ /* 0x000fea0003800000 */
.L_x_182:
[----:B-1----:R-:W-:-:S06]  /*8c00*/  IMAD.U32 R3, R3, 0x10000, RZ ;  /* 0x0001000003037824 */ /* 0x002fcc00078e00ff */
[----:B------:R-:W1:Y:S02]  /*8c10*/  F2I.FTZ.TRUNC.NTZ R3, R3 ;  /* 0x0000000300037305 */ /* 0x000e64000021f100 */
[----:B-1----:R1:W-:Y:S01]  /*8c20*/  STG.E.U16 desc[UR36][R16.64], R3 ;  /* 0x0000000310007986 */ /* 0x0023e2000c101524 */
[----:B------:R-:W-:Y:S05]  /*8c30*/  BRA `(.L_x_181) ;  /* 0x0000000c003c7947 */ /* 0x000fea0003800000 */
.L_x_177:
        /* <DEDUP_REMOVED lines=9> */
.L_x_185:
[----:B01----:R-:W-:-:S05]  /*8cd0*/  IMAD.U32 R0, R3, 0x10000, RZ ;  /* 0x0001000003007824 */ /* 0x003fca00078e00ff */
[----:B------:R-:W-:-:S05]  /*8ce0*/  F2FP.F16.F32.PACK_AB R0, RZ, R0 ;  /* 0x00000000ff00723e */ /* 0x000fca00000000ff */
[----:B------:R0:W-:Y:S01]  /*8cf0*/  STG.E.U16 desc[UR36][R16.64], R0 ;  /* 0x0000000010007986 */ /* 0x0001e2000c101524 */
[----:B------:R-:W-:Y:S05]  /*8d00*/  BRA `(.L_x_181) ;  /* 0x0000000c00087947 */ /* 0x000fea0003800000 */
.L_x_184:
        /* <DEDUP_REMOVED lines=10> */
.L_x_187:
[----:B-1----:R-:W-:-:S05]  /*8db0*/  IMAD.U32 R3, R3, 0x10000, RZ ;  /* 0x0001000003037824 */ /* 0x002fca00078e00ff */
[----:B------:R-:W-:-:S04]  /*8dc0*/  F2FP.F16.F32.PACK_AB R3, RZ, R3 ;  /* 0x00000003ff03723e */ /* 0x000fc800000000ff */
[----:B------:R-:W-:-:S05]  /*8dd0*/  PRMT R3, R3, 0x5410, RZ ;  /* 0x0000541003037816 */ /* 0x000fca00000000ff */
[----:B------:R1:W-:Y:S01]  /*8de0*/  STG.E desc[UR36][R16.64], R3 ;  /* 0x0000000310007986 */ /* 0x0003e2000c101924 */
[----:B------:R-:W-:Y:S05]  /*8df0*/  BRA `(.L_x_181) ;  /* 0x0000000800cc7947 */ /* 0x000fea0003800000 */
.L_x_186:
[----:B-1----:R-:W-:-:S04]  /*8e00*/  IMAD.U32 R2, R3, 0x10000, RZ ;  /* 0x0001000003027824 */ /* 0x002fc800078e00ff */
[----:B------:R-:W-:-:S06]  /*8e10*/  FMUL.FTZ R2, R2, 1 ;  /* 0x3f80000002027820 */ /* 0x000fcc0000410000 */
[----:B------:R-:W1:Y:S02]  /*8e20*/  F2F.F64.F32 R2, R2 ;  /* 0x0000000200027310 */ /* 0x000e640000201800 */
[----:B-1----:R1:W-:Y:S01]  /*8e30*/  STG.E.64 desc[UR36][R16.64], R2 ;  /* 0x0000000210007986 */ /* 0x0023e2000c101b24 */
[----:B------:R-:W-:Y:S05]  /*8e40*/  BRA `(.L_x_181) ;  /* 0x0000000800b87947 */ /* 0x000fea0003800000 */
.L_x_176:
        /* <DEDUP_REMOVED lines=13> */
.L_x_190:
[----:B-1----:R-:W-:Y:S01]  /*8f20*/  IMAD.U32 R3, R3, 0x10000, RZ ;  /* 0x0001000003037824 */ /* 0x002fe200078e00ff */
[----:B------:R-:W-:-:S03]  /*8f30*/  CS2R R6, SRZ ;  /* 0x0000000000067805 */ /* 0x000fc6000001ff00 */
[----:B------:R-:W-:-:S04]  /*8f40*/  FMUL.FTZ R3, R3, 1 ;  /* 0x3f80000003037820 */ /* 0x000fc80000410000 */
[----:B------:R-:W1:Y:S02]  /*8f50*/  F2F.F64.F32 R4, R3 ;  /* 0x0000000300047310 */ /* 0x000e640000201800 */
[----:B-1----:R1:W-:Y:S01]  /*8f60*/  STG.E.128 desc[UR36][R16.64], R4 ;  /* 0x0000000410007986 */ /* 0x0023e2000c101d24 */
[----:B------:R-:W-:Y:S05]  /*8f70*/  BRA `(.L_x_181) ;  /* 0x00000008006c7947 */ /* 0x000fea0003800000 */
.L_x_189:
        /* <DEDUP_REMOVED lines=21> */
.L_x_194:
[----:B------:R-:W-:Y:S05]  /*90d0*/  BSYNC B0 ;  /* 0x0000000000007941 */ /* 0x000fea0003800000 */
.L_x_193:
[----:B------:R-:W-:-:S05]  /*90e0*/  LOP3.LUT R3, R0, R3, RZ, 0xfc, !PT ;  /* 0x0000000300037212 */ /* 0x000fca00078efcff */
[----:B------:R0:W-:Y:S01]  /*90f0*/  STG.E.U8 desc[UR36][R16.64], R3 ;  /* 0x0000000310007986 */ /* 0x0001e2000c101124 */
[----:B------:R-:W-:Y:S05]  /*9100*/  BRA `(.L_x_181) ;  /* 0x0000000800087947 */ /* 0x000fea0003800000 */
.L_x_192:
        /* <DEDUP_REMOVED lines=13> */
.L_x_196:
[----:B0-----:R-:W-:Y:S01]  /*91e0*/  IMAD.MOV.U32 R0, RZ, RZ, 0x7f ;  /* 0x0000007fff007424 */ /* 0x001fe200078e00ff */
[----:B------:R-:W-:-:S04]  /*91f0*/  ISETP.GT.U32.AND P0, PT, R2, 0x7f800000, PT ;  /* 0x7f8000000200780c */ /* 0x000fc80003f04070 */
[----:B------:R-:W-:-:S09]  /*9200*/  SEL R0, R0, 0x7c, P0 ;  /* 0x0000007c00007807 */ /* 0x000fd20000000000 */
.L_x_197:
[----:B------:R-:W-:Y:S05]  /*9210*/  BSYNC B0 ;  /* 0x0000000000007941 */ /* 0x000fea0003800000 */
.L_x_195:
[----:B------:R-:W-:-:S04]  /*9220*/  LOP3.LUT R2, R3, 0x80000000, RZ, 0xc0, !PT ;  /* 0x8000000003027812 */ /* 0x000fc800078ec0ff */
[----:B------:R-:W-:-:S04]  /*9230*/  SHF.R.U32.HI R3, RZ, 0x18, R2 ;  /* 0x00000018ff037819 */ /* 0x000fc80000011602 */
[----:B------:R-:W-:-:S05]  /*9240*/  LOP3.LUT R3, R0, R3, RZ, 0xfc, !PT ;  /* 0x0000000300037212 */ /* 0x000fca00078efcff */
[----:B------:R0:W-:Y:S01]  /*9250*/  STG.E.U8 desc[UR36][R16.64], R3 ;  /* 0x0000000310007986 */ /* 0x0001e2000c101124 */
[----:B------:R-:W-:Y:S05]  /*9260*/  BRA `(.L_x_181) ;  /* 0x0000000400b07947 */ /* 0x000fea0003800000 */
.L_x_191:
[----:B-1----:R1:W-:Y:S01]  /*9270*/  STG.E.U16 desc[UR36][R16.64], R3 ;  /* 0x0000000310007986 */ /* 0x0023e2000c101524 */
[----:B------:R-:W-:Y:S05]  /*9280*/  BRA `(.L_x_181) ;  /* 0x0000000400a87947 */ /* 0x000fea0003800000 */
.L_x_188:
        /* <DEDUP_REMOVED lines=12> */
.L_x_200:
        /* <DEDUP_REMOVED lines=17> */
.L_x_203:
[----:B------:R-:W-:-:S04]  /*9460*/  LOP3.LUT R2, R3, 0x80000000, RZ, 0xc0, !PT ;  /* 0x8000000003027812 */ /* 0x000fc800078ec0ff */
[----:B------:R-:W-:-:S04]  /*9470*/  SHF.R.U32.HI R3, RZ, 0x18, R2 ;  /* 0x00000018ff037819 */ /* 0x000fc80000011602 */
[----:B------:R-:W-:-:S04]  /*9480*/  LOP3.LUT R0, R0, R3, RZ, 0xfc, !PT ;  /* 0x0000000300007212 */ /* 0x000fc800078efcff */
[----:B------:R-:W-:-:S07]  /*9490*/  PRMT R8, R0, 0x7610, R8 ;  /* 0x0000761000087816 */ /* 0x000fce0000000008 */
.L_x_202:
[----:B------:R-:W-:Y:S05]  /*94a0*/  BSYNC B0 ;  /* 0x0000000000007941 */ /* 0x000fea0003800000 */
.L_x_201:
[----:B------:R1:W-:Y:S01]  /*94b0*/  STG.E.U8 desc[UR36][R16.64], R8 ;  /* 0x0000000810007986 */ /* 0x0003e2000c101124 */
[----:B------:R-:W-:Y:S05]  /*94c0*/  BRA `(.L_x_181) ;  /* 0x0000000400187947 */ /* 0x000fea0003800000 */
.L_x_199:
        /* <DEDUP_REMOVED lines=17> */
.L_x_206:
[----:B------:R-:W-:-:S04]  /*95e0*/  LOP3.LUT R2, R3, 0x80000000, RZ, 0xc0, !PT ;  /* 0x8000000003027812 */ /* 0x000fc800078ec0ff */
[----:B------:R-:W-:-:S04]  /*95f0*/  SHF.R.U32.HI R3, RZ, 0x18, R2 ;  /* 0x00000018ff037819 */ /* 0x000fc80000011602 */
[----:B------:R-:W-:-:S04]  /*9600*/  LOP3.LUT R0, R0, R3, RZ, 0xfc, !PT ;  /* 0x0000000300007212 */ /* 0x000fc800078efcff */
[----:B------:R-:W-:-:S07]  /*9610*/  PRMT R8, R0, 0x7610, R8 ;  /* 0x0000761000087816 */ /* 0x000fce0000000008 */
.L_x_205:
[----:B------:R-:W-:Y:S05]  /*9620*/  BSYNC B0 ;  /* 0x0000000000007941 */ /* 0x000fea0003800000 */
.L_x_204:
[----:B------:R1:W-:Y:S01]  /*9630*/  STG.E.U8 desc[UR36][R16.64], R8 ;  /* 0x0000000810007986 */ /* 0x0003e2000c101124 */
[----:B------:R-:W-:Y:S05]  /*9640*/  BRA `(.L_x_181) ;  /* 0x0000000000b87947 */ /* 0x000fea0003800000 */
.L_x_198:
        /* <DEDUP_REMOVED lines=22> */
.L_x_180:
        /* <DEDUP_REMOVED lines=16> */
.L_x_209:
[----:B------:R-:W-:Y:S05]  /*98b0*/  BRA `(.L_x_181) ;  /* 0x00000000001c7947 */ /* 0x000fea0003800000 */
.L_x_208:
[----:B-1----:R-:W-:-:S06]  /*98c0*/  IMAD.U32 R3, R3, 0x10000, RZ ;  /* 0x0001000003037824 */ /* 0x002fcc00078e00ff */
[----:B------:R-:W1:Y:S02]  /*98d0*/  F2I.U64.TRUNC R2, R3 ;  /* 0x0000000300027311 */ /* 0x000e64000020d800 */
[----:B-1----:R1:W-:Y:S01]  /*98e0*/  STG.E.64 desc[UR36][R16.64], R2 ;  /* 0x0000000210007986 */ /* 0x0023e2000c101b24 */
[----:B------:R-:W-:Y:S05]  /*98f0*/  BRA `(.L_x_181) ;  /* 0x00000000000c7947 */ /* 0x000fea0003800000 */
.L_x_207:
[----:B-1----:R-:W-:-:S06]  /*9900*/  IMAD.U32 R3, R3, 0x10000, RZ ;  /* 0x0001000003037824 */ /* 0x002fcc00078e00ff */
[----:B------:R-:W1:Y:S02]  /*9910*/  F2I.FTZ.U32.TRUNC.NTZ R3, R3 ;  /* 0x0000000300037305 */ /* 0x000e64000021f000 */
[----:B-1----:R1:W-:Y:S02]  /*9920*/  STG.E desc[UR36][R16.64], R3 ;  /* 0x0000000310007986 */ /* 0x0023e4000c101924 */
.L_x_181:
[----:B------:R-:W-:-:S07]  /*9930*/  VIADD R19, R19, 0x80 ;  /* 0x0000008013137836 */ /* 0x000fce0000000000 */
.L_x_141:
[----:B------:R-:W-:Y:S05]  /*9940*/  BSYNC B6 ;  /* 0x0000000000067941 */ /* 0x000fea0003800000 */
.L_x_140:
[----:B------:R-:W-:Y:S02]  /*9950*/  ULDC UR4, c[0x0][0x210] ;  /* 0x0000840000047ab9 */ /* 0x000fe40000000800 */
[----:B------:R-:W-:-:S13]  /*9960*/  ISETP.GE.AND P0, PT, R19, UR4, PT ;  /* 0x0000000413007c0c */ /* 0x000fda000bf06270 */
[----:B------:R-:W-:Y:S05]  /*9970*/  @P0 EXIT ;  /* 0x000000000000094d */ /* 0x000fea0003800000 */
        /* <DEDUP_REMOVED lines=303> */
.L_x_210:
        /* <DEDUP_REMOVED lines=22> */
.L_x_214:
[----:B------:R-:W2:Y:S02]  /*add0*/  LDG.E.U8 R2, desc[UR36][R2.64] ;  /* 0x0000002402027981 */ /* 0x000ea4000c1e1100 */
[----:B--2---:R-:W-:-:S04]  /*ade0*/  I2FP.F32.U32 R0, R2 ;  /* 0x0000000200007245 */ /* 0x004fc80000201000 */
[----:B------:R-:W-:Y:S01]  /*adf0*/  F2FP.BF16.F32.PACK_AB R0, RZ, R0 ;  /* 0x00000000ff00723e */ /* 0x000fe200000010ff */
[----:B------:R-:W-:Y:S06]  /*ae00*/  BRA `(.L_x_216) ;  /* 0x0000000c00907947 */ /* 0x000fec0003800000 */
.L_x_213:
        /* <DEDUP_REMOVED lines=10> */
.L_x_218:
[----:B------:R-:W2:Y:S02]  /*aeb0*/  LDG.E R2, desc[UR36][R2.64] ;  /* 0x0000002402027981 */ /* 0x000ea4000c1e1900 */
[----:B--2---:R-:W-:-:S04]  /*aec0*/  I2FP.F32.S32 R0, R2 ;  /* 0x0000000200007245 */ /* 0x004fc80000201400 */
[----:B------:R-:W-:Y:S01]  /*aed0*/  F2FP.BF16.F32.PACK_AB R0, RZ, R0 ;  /* 0x00000000ff00723e */ /* 0x000fe200000010ff */
[----:B------:R-:W-:Y:S06]  /*aee0*/  BRA `(.L_x_216) ;  /* 0x0000000c00587947 */ /* 0x000fec0003800000 */
.L_x_217:
[----:B------:R-:W2:Y:S02]  /*aef0*/  LDG.E.U16 R2, desc[UR36][R2.64] ;  /* 0x0000002402027981 */ /* 0x000ea4000c1e1500 */
[----:B--2---:R-:W0:Y:S02]  /*af00*/  I2F.S16 R0, R2 ;  /* 0x0000000200007306 */ /* 0x004e240000101400 */
[----:B0-----:R-:W-:Y:S01]  /*af10*/  F2FP.BF16.F32.PACK_AB R0, RZ, R0 ;  /* 0x00000000ff00723e */ /* 0x001fe200000010ff */
[----:B------:R-:W-:Y:S06]  /*af20*/  BRA `(.L_x_216) ;  /* 0x0000000c00487947 */ /* 0x000fec0003800000 */
.L_x_212:
        /* <DEDUP_REMOVED lines=9> */
.L_x_220:
[----:B------:R-:W2:Y:S02]  /*afc0*/  LDG.E.U16 R0, desc[UR36][R2.64] ;  /* 0x0000002402007981 */ /* 0x000ea4000c1e1500 */
[----:B--2---:R-:W-:-:S05]  /*afd0*/  HADD2.F32 R0, -RZ, R0.H0_H0 ;  /* 0x20000000ff007230 */ /* 0x004fca0000004100 */
[----:B------:R-:W-:Y:S01]  /*afe0*/  F2FP.BF16.F32.PACK_AB R0, RZ, R0 ;  /* 0x00000000ff00723e */ /* 0x000fe200000010ff */
[----:B------:R-:W-:Y:S06]  /*aff0*/  BRA `(.L_x_216) ;  /* 0x0000000c00147947 */ /* 0x000fec0003800000 */
.L_x_219:
        /* <DEDUP_REMOVED lines=9> */
.L_x_222:
[----:B------:R-:W2:Y:S02]  /*b090*/  LDG.E.U16 R2, desc[UR36][R2.64] ;  /* 0x0000002402027981 */ /* 0x000ea4000c1e1500 */
[----:B--2---:R-:W-:-:S05]  /*b0a0*/  HADD2.F32 R0, -RZ, R2.H0_H0 ;  /* 0x20000002ff007230 */ /* 0x004fca0000004100 */
[----:B------:R-:W-:Y:S01]  /*b0b0*/  F2FP.BF16.F32.PACK_AB R0, RZ, R0 ;  /* 0x00000000ff00723e */ /* 0x000fe200000010ff */
[----:B------:R-:W-:Y:S06]  /*b0c0*/  BRA `(.L_x_216) ;  /* 0x0000000800e07947 */ /* 0x000fec0003800000 */
.L_x_221:
        /* <DEDUP_REMOVED lines=8> */
.L_x_211:
        /* <DEDUP_REMOVED lines=13> */
.L_x_225:
        /* <DEDUP_REMOVED lines=8> */
.L_x_224:
        /* <DEDUP_REMOVED lines=28> */
.L_x_227:
        /* <DEDUP_REMOVED lines=15> */
.L_x_226:
[----:B------:R0:W5:Y:S01]  /*b550*/  LDG.E.U16 R0, desc[UR36][R2.64] ;  /* 0x0000002402007981 */ /* 0x000162000c1e1500 */
[----:B------:R-:W-:Y:S05]  /*b560*/  BRA `(.L_x_216) ;  /* 0x0000000400b87947 */ /* 0x000fea0003800000 */
.L_x_223:
        /* <DEDUP_REMOVED lines=12> */
.L_x_230:
        /* <DEDUP_REMOVED lines=21> */
.L_x_234:
[----:B------:R-:W-:Y:S05]  /*b780*/  BSYNC B1 ;  /* 0x0000000000017941 */ /* 0x000fea0003800000 */
.L_x_233:
[----:B------:R-:W-:Y:S01]  /*b790*/  LEA R3, R0, 0x3b800000, 0x17 ;  /* 0x3b80000000037811 */ /* 0x000fe200078eb8ff */
[----:B------:R-:W-:-:S05]  /*b7a0*/  IMAD.SHL.U32 R0, R2, 0x100000, RZ ;  /* 0x0010000002007824 */ /* 0x000fca00078e00ff */
[----:B------:R-:W-:-:S07]  /*b7b0*/  LOP3.LUT R0, R3, R0, R4, 0xfe, !PT ;  /* 0x0000000003007212 */ /* 0x000fce00078efe04 */
.L_x_232:
[----:B------:R-:W-:Y:S05]  /*b7c0*/  BSYNC B0 ;  /* 0x0000000000007941 */ /* 0x000fea0003800000 */
.L_x_231:
[----:B------:R-:W-:Y:S01]  /*b7d0*/  F2FP.BF16.F32.PACK_AB R0, RZ, R0 ;  /* 0x00000000ff00723e */ /* 0x000fe200000010ff */
[----:B------:R-:W-:Y:S06]  /*b7e0*/  BRA `(.L_x_216) ;  /* 0x0000000400187947 */ /* 0x000fec0003800000 */
.L_x_229:
        /* <DEDUP_REMOVED lines=21> */
.L_x_238:
[----:B------:R-:W-:Y:S05]  /*b940*/  BSYNC B1 ;  /* 0x0000000000017941 */ /* 0x000fea0003800000 */
.L_x_237:
[----:B------:R-:W-:Y:S01]  /*b950*/  LEA R3, R0, 0x37800000, 0x17 ;  /* 0x3780000000037811 */ /* 0x000fe200078eb8ff */
[----:B------:R-:W-:-:S05]  /*b960*/  IMAD.SHL.U32 R0, R2, 0x200000, RZ ;  /* 0x0020000002007824 */ /* 0x000fca00078e00ff */
[----:B------:R-:W-:-:S07]  /*b970*/  LOP3.LUT R0, R3, R0, R4, 0xfe, !PT ;  /* 0x0000000003007212 */ /* 0x000fce00078efe04 */
.L_x_236:
[----:B------:R-:W-:Y:S05]  /*b980*/  BSYNC B0 ;  /* 0x0000000000007941 */ /* 0x000fea0003800000 */
.L_x_235:
[----:B------:R-:W-:Y:S01]  /*b990*/  F2FP.BF16.F32.PACK_AB R0, RZ, R0 ;  /* 0x00000000ff00723e */ /* 0x000fe200000010ff */
[----:B------:R-:W-:Y:S06]  /*b9a0*/  BRA `(.L_x_216) ;  /* 0x0000000000a87947 */ /* 0x000fec0003800000 */
.L_x_228:
        /* <DEDUP_REMOVED lines=14> */
.L_x_242:
[----:B------:R-:W-:Y:S05]  /*ba90*/  BSYNC B0 ;  /* 0x0000000000007941 */ /* 0x000fea0003800000 */
.L_x_241:
[----:B------:R-:W-:Y:S01]  /*baa0*/  F2FP.BF16.F32.PACK_AB R0, RZ, R0 ;  /* 0x00000000ff00723e */ /* 0x000fe200000010ff */
[----:B------:R-:W-:Y:S06]  /*bab0*/  BRA `(.L_x_216) ;  /* 0x0000000000647947 */ /* 0x000fec0003800000 */
.L_x_215:
[----:B------:R-:W-:Y:S01]  /*bac0*/  MOV R0, 0x0 ;  /* 0x0000000000007802 */ /* 0x000fe20000000f00 */
[----:B------:R-:W-:Y:S01]  /*bad0*/  ULDC.64 UR4, c[0x4][0x158] ;  /* 0x0100560000047ab9 */ /* 0x000fe20000000a00 */
[----:B------:R-:W-:Y:S01]  /*bae0*/  ULDC.64 UR6, c[0x4][0x68] ;  /* 0x01001a0000067ab9 */ /* 0x000fe20000000a00 */
[----:B------:R-:W-:Y:S01]  /*baf0*/  IMAD.U32 R4, RZ, RZ, UR4 ;  /* 0x00000004ff047e24 */ /* 0x000fe2000f8e00ff */
[----:B------:R0:W1:Y:S01]  /*bb00*/  LDC.64 R2, c[0x4][R0] ;  /* 0x0100000000027b82 */ /* 0x0000620000000a00 */
        /* <DEDUP_REMOVED lines=11> */
.L_x_243:
[----:B------:R-:W-:Y:S01]  /*bbc0*/  PRMT R0, RZ, 0x7610, R0 ;  /* 0x00007610ff007816 */ /* 0x000fe20000000000 */
[----:B------:R-:W-:Y:S06]  /*bbd0*/  BRA `(.L_x_216) ;  /* 0x00000000001c7947 */ /* 0x000fec0003800000 */
.L_x_240:
[----:B------:R-:W2:Y:S02]  /*bbe0*/  LDG.E.64 R2, desc[UR36][R2.64] ;  /* 0x0000002402027981 */ /* 0x000ea4000c1e1b00 */
[----:B--2---:R-:W0:Y:S02]  /*bbf0*/  I2F.U64 R0, R2 ;  /* 0x0000000200007312 */ /* 0x004e240000301000 */
[----:B0-----:R-:W-:Y:S01]  /*bc00*/  F2FP.BF16.F32.PACK_AB R0, RZ, R0 ;  /* 0x00000000ff00723e */ /* 0x001fe200000010ff */
[----:B------:R-:W-:Y:S06]  /*bc10*/  BRA `(.L_x_216) ;  /* 0x00000000000c7947 */ /* 0x000fec0003800000 */
.L_x_239:
[----:B------:R-:W2:Y:S02]  /*bc20*/  LDG.E R2, desc[UR36][R2.64] ;  /* 0x0000002402027981 */ /* 0x000ea4000c1e1900 */
[----:B--2---:R-:W-:-:S04]  /*bc30*/  I2FP.F32.U32 R0, R2 ;  /* 0x0000000200007245 */ /* 0x004fc80000201000 */
[----:B------:R-:W-:-:S07]  /*bc40*/  F2FP.BF16.F32.PACK_AB R0, RZ, R0 ;  /* 0x00000000ff00723e */ /* 0x000fce00000010ff */
.L_x_216:
        /* <DEDUP_REMOVED lines=21> */
[----:B0-----:R-:W-:Y:S01]  /*bda0*/  STG.E.U8 desc[UR36][R16.64], R3 ;  /* 0x0000000310007986 */ /* 0x001fe2000c101124 */
[----:B------:R-:W-:Y:S05]  /*bdb0*/  EXIT ;  /* 0x000000000000794d */ /* 0x000fea0003800000 */
.L_x_247:
[----:B-1----:R-:W-:-:S06]  /*bdc0*/  IMAD.U32 R3, R3, 0x10000, RZ ;  /* 0x0001000003037824 */ /* 0x002fcc00078e00ff */
[----:B------:R-:W1:Y:S02]  /*bdd0*/  F2I.S64.TRUNC R2, R3 ;  /* 0x0000000300027311 */ /* 0x000e64000020d900 */
[----:B-1----:R-:W-:Y:S01]  /*bde0*/  STG.E.U8 desc[UR36][R16.64], R2 ;  /* 0x0000000210007986 */ /* 0x002fe2000c101124 */
[----:B------:R-:W-:Y:S05]  /*bdf0*/  EXIT ;  /* 0x000000000000794d */ /* 0x000fea0003800000 */
.L_x_246:
        /* <DEDUP_REMOVED lines=8> */
[----:B-1----:R-:W-:Y:S01]  /*be80*/  STG.E.64 desc[UR36][R16.64], R2 ;  /* 0x0000000210007986 */ /* 0x002fe2000c101b24 */
[----:B------:R-:W-:Y:S05]  /*be90*/  EXIT ;  /* 0x000000000000794d */ /* 0x000fea0003800000 */
.L_x_250:
[----:B-1----:R-:W-:-:S06]  /*bea0*/  IMAD.U32 R3, R3, 0x10000, RZ ;  /* 0x0001000003037824 */ /* 0x002fcc00078e00ff */
[----:B------:R-:W1:Y:S02]  /*beb0*/  F2I.FTZ.TRUNC.NTZ R3, R3 ;  /* 0x0000000300037305 */ /* 0x000e64000021f100 */
[----:B-1----:R-:W-:Y:S01]  /*bec0*/  STG.E desc[UR36][R16.64], R3 ;  /* 0x0000000310007986 */ /* 0x002fe2000c101924 */
[----:B------:R-:W-:Y:S05]  /*bed0*/  EXIT ;  /* 0x000000000000794d */ /* 0x000fea0003800000 */
.L_x_249:
[----:B-1----:R-:W-:-:S06]  /*bee0*/  IMAD.U32 R3, R3, 0x10000, RZ ;  /* 0x0001000003037824 */ /* 0x002fcc00078e00ff */
[----:B------:R-:W1:Y:S02]  /*bef0*/  F2I.FTZ.TRUNC.NTZ R3, R3 ;  /* 0x0000000300037305 */ /* 0x000e64000021f100 */
[----:B-1----:R-:W-:Y:S01]  /*bf00*/  STG.E.U16 desc[UR36][R16.64], R3 ;  /* 0x0000000310007986 */ /* 0x002fe2000c101524 */
[----:B------:R-:W-:Y:S05]  /*bf10*/  EXIT ;  /* 0x000000000000794d */ /* 0x000fea0003800000 */
.L_x_245:
[----:B------:R-:W-:-:S13]  /*bf20*/  ISETP.GT.AND P0, PT, R6, 0x6, PT ;  /* 0x000000060600780c */ /* 0x000fda0003f04270 */
[----:B------:R-:W-:Y:S05]  /*bf30*/  @P0 BRA `(.L_x_251) ;  /* 0x00000000002c0947 */ /* 0x000fea0003800000 */
[----:B------:R-:W-:-:S13]  /*bf40*/  ISETP.NE.AND P0, PT, R6, 0x5, PT ;  /* 0x000000050600780c */ /* 0x000fda0003f05270 */
[----:B------:R-:W-:Y:S05]  /*bf50*/  @!P0 BRA `(.L_x_252) ;  /* 0x0000000000148947 */ /* 0x000fea0003800000 */
[----:B------:R-:W-:-:S13]  /*bf60*/  ISETP.NE.AND P0, PT, R6, 0x6, PT ;  /* 0x000000060600780c */ /* 0x000fda0003f05270 */
[----:B------:R-:W-:Y:S05]  /*bf70*/  @P0 BRA `(.L_x_248) ;  /* 0x0000000800c40947 */ /* 0x000fea0003800000 */
[----:B-1----:R-:W-:-:S05]  /*bf80*/  IMAD.U32 R3, R3, 0x10000, RZ ;  /* 0x0001000003037824 */ /* 0x002fca00078e00ff */
[----:B------:R-:W-:Y:S01]  /*bf90*/  STG.E desc[UR36][R16.64], R3 ;  /* 0x0000000310007986 */ /* 0x000fe2000c101924 */
[----:B------:R-:W-:Y:S05]  /*bfa0*/  EXIT ;  /* 0x000000000000794d */ /* 0x000fea0003800000 */
.L_x_252:
[----:B01----:R-:W-:-:S05]  /*bfb0*/  IMAD.U32 R0, R3, 0x10000, RZ ;  /* 0x0001000003007824 */ /* 0x003fca00078e00ff */
[----:B------:R-:W-:-:S05]  /*bfc0*/  F2FP.F16.F32.PACK_AB R0, RZ, R0 ;  /* 0x00000000ff00723e */ /* 0x000fca00000000ff */
[----:B------:R-:W-:Y:S01]  /*bfd0*/  STG.E.U16 desc[UR36][R16.64], R0 ;  /* 0x0000000010007986 */ /* 0x000fe2000c101524 */
[----:B------:R-:W-:Y:S05]  /*bfe0*/  EXIT ;  /* 0x000000000000794d */ /* 0x000fea0003800000 */
.L_x_251:
        /* <DEDUP_REMOVED lines=8> */
[----:B------:R-:W-:Y:S01]  /*c070*/  STG.E.64 desc[UR36][R16.64], R2 ;  /* 0x0000000210007986 */ /* 0x000fe2000c101b24 */
[----:B------:R-:W-:Y:S05]  /*c080*/  EXIT ;  /* 0x000000000000794d */ /* 0x000fea0003800000 */
.L_x_254:
[----:B-1----:R-:W-:-:S05]  /*c090*/  IMAD.U32 R3, R3, 0x10000, RZ ;  /* 0x0001000003037824 */ /* 0x002fca00078e00ff */
[----:B------:R-:W-:-:S04]  /*c0a0*/  F2FP.F16.F32.PACK_AB R3, RZ, R3 ;  /* 0x00000003ff03723e */ /* 0x000fc800000000ff */
[----:B------:R-:W-:-:S05]  /*c0b0*/  PRMT R3, R3, 0x5410, RZ ;  /* 0x0000541003037816 */ /* 0x000fca00000000ff */
[----:B------:R-:W-:Y:S01]  /*c0c0*/  STG.E desc[UR36][R16.64], R3 ;  /* 0x0000000310007986 */ /* 0x000fe2000c101924 */
[----:B------:R-:W-:Y:S05]  /*c0d0*/  EXIT ;  /* 0x000000000000794d */ /* 0x000fea0003800000 */
.L_x_253:
[----:B-1----:R-:W-:-:S04]  /*c0e0*/  IMAD.U32 R2, R3, 0x10000, RZ ;  /* 0x0001000003027824 */ /* 0x002fc800078e00ff */
[----:B------:R-:W-:-:S06]  /*c0f0*/  FMUL.FTZ R2, R2, 1 ;  /* 0x3f80000002027820 */ /* 0x000fcc0000410000 */
[----:B------:R-:W1:Y:S02]  /*c100*/  F2F.F64.F32 R2, R2 ;  /* 0x0000000200027310 */ /* 0x000e640000201800 */
[----:B-1----:R-:W-:Y:S01]  /*c110*/  STG.E.64 desc[UR36][R16.64], R2 ;  /* 0x0000000210007986 */ /* 0x002fe2000c101b24 */
[----:B------:R-:W-:Y:S05]  /*c120*/  EXIT ;  /* 0x000000000000794d */ /* 0x000fea0003800000 */
.L_x_244:
        /* <DEDUP_REMOVED lines=11> */
[----:B------:R-:W-:Y:S01]  /*c1e0*/  STG.E.U8 desc[UR36][R16.64], R3 ;  /* 0x0000000310007986 */ /* 0x000fe2000c101124 */
[----:B------:R-:W-:Y:S05]  /*c1f0*/  EXIT ;  /* 0x000000000000794d */ /* 0x000fea0003800000 */
.L_x_257:
[----:B-1----:R-:W-:Y:S01]  /*c200*/  IMAD.U32 R3, R3, 0x10000, RZ ;  /* 0x0001000003037824 */ /* 0x002fe200078e00ff */
[----:B------:R-:W-:-:S03]  /*c210*/  CS2R R6, SRZ ;  /* 0x0000000000067805 */ /* 0x000fc6000001ff00 */
[----:B------:R-:W-:-:S04]  /*c220*/  FMUL.FTZ R3, R3, 1 ;  /* 0x3f80000003037820 */ /* 0x000fc80000410000 */
[----:B------:R-:W1:Y:S02]  /*c230*/  F2F.F64.F32 R4, R3 ;  /* 0x0000000300047310 */ /* 0x000e640000201800 */
[----:B-1----:R-:W-:Y:S01]  /*c240*/  STG.E.128 desc[UR36][R16.64], R4 ;  /* 0x0000000410007986 */ /* 0x002fe2000c101d24 */
[----:B------:R-:W-:Y:S05]  /*c250*/  EXIT ;  /* 0x000000000000794d */ /* 0x000fea0003800000 */
.L_x_256:
        /* <DEDUP_REMOVED lines=21> */
.L_x_261:
[----:B------:R-:W-:Y:S05]  /*c3b0*/  BSYNC B0 ;  /* 0x0000000000007941 */ /* 0x000fea0003800000 */
.L_x_260:
[----:B------:R-:W-:-:S05]  /*c3c0*/  LOP3.LUT R3, R0, R3, RZ, 0xfc, !PT ;  /* 0x0000000300037212 */ /* 0x000fca00078efcff */
[----:B------:R-:W-:Y:S01]  /*c3d0*/  STG.E.U8 desc[UR36][R16.64], R3 ;  /* 0x0000000310007986 */ /* 0x000fe2000c101124 */
[----:B------:R-:W-:Y:S05]  /*c3e0*/  EXIT ;  /* 0x000000000000794d */ /* 0x000fea0003800000 */
.L_x_259:
        /* <DEDUP_REMOVED lines=13> */
.L_x_263:
[----:B0-----:R-:W-:Y:S01]  /*c4c0*/  IMAD.MOV.U32 R0, RZ, RZ, 0x7f ;  /* 0x0000007fff007424 */ /* 0x001fe200078e00ff */
[----:B------:R-:W-:-:S04]  /*c4d0*/  ISETP.GT.U32.AND P0, PT, R2, 0x7f800000, PT ;  /* 0x7f8000000200780c */ /* 0x000fc80003f04070 */
[----:B------:R-:W-:-:S09]  /*c4e0*/  SEL R0, R0, 0x7c, P0 ;  /* 0x0000007c00007807 */ /* 0x000fd20000000000 */
.L_x_264:
[----:B------:R-:W-:Y:S05]  /*c4f0*/  BSYNC B0 ;  /* 0x0000000000007941 */ /* 0x000fea0003800000 */
.L_x_262:
[----:B------:R-:W-:-:S04]  /*c500*/  LOP3.LUT R2, R3, 0x80000000, RZ, 0xc0, !PT ;  /* 0x8000000003027812 */ /* 0x000fc800078ec0ff */
[----:B------:R-:W-:-:S04]  /*c510*/  SHF.R.U32.HI R3, RZ, 0x18, R2 ;  /* 0x00000018ff037819 */ /* 0x000fc80000011602 */
[----:B------:R-:W-:-:S05]  /*c520*/  LOP3.LUT R3, R0, R3, RZ, 0xfc, !PT ;  /* 0x0000000300037212 */ /* 0x000fca00078efcff */
[----:B------:R-:W-:Y:S01]  /*c530*/  STG.E.U8 desc[UR36][R16.64], R3 ;  /* 0x0000000310007986 */ /* 0x000fe2000c101124 */
[----:B------:R-:W-:Y:S05]  /*c540*/  EXIT ;  /* 0x000000000000794d */ /* 0x000fea0003800000 */
.L_x_258:
[----:B-1----:R-:W-:Y:S01]  /*c550*/  STG.E.U16 desc[UR36][R16.64], R3 ;  /* 0x0000000310007986 */ /* 0x002fe2000c101524 */
[----:B------:R-:W-:Y:S05]  /*c560*/  EXIT ;  /* 0x000000000000794d */ /* 0x000fea0003800000 */
.L_x_255:
        /* <DEDUP_REMOVED lines=10> */
[----:B-1----:R-:W-:Y:S01]  /*c610*/  STG.E.U16 desc[UR36][R16.64], R3 ;  /* 0x0000000310007986 */ /* 0x002fe2000c101524 */
[----:B------:R-:W-:Y:S05]  /*c620*/  EXIT ;  /* 0x000000000000794d */ /* 0x000fea0003800000 */
.L_x_267:
        /* <DEDUP_REMOVED lines=17> */
.L_x_270:
[----:B------:R-:W-:-:S04]  /*c740*/  LOP3.LUT R2, R3, 0x80000000, RZ, 0xc0, !PT ;  /* 0x8000000003027812 */ /* 0x000fc800078ec0ff */
[----:B------:R-:W-:-:S04]  /*c750*/  SHF.R.U32.HI R3, RZ, 0x18, R2 ;  /* 0x00000018ff037819 */ /* 0x000fc80000011602 */
[----:B------:R-:W-:-:S04]  /*c760*/  LOP3.LUT R0, R0, R3, RZ, 0xfc, !PT ;  /* 0x0000000300007212 */ /* 0x000fc800078efcff */
[----:B------:R-:W-:-:S07]  /*c770*/  PRMT R8, R0, 0x7610, R8 ;  /* 0x0000761000087816 */ /* 0x000fce0000000008 */
.L_x_269:
[----:B------:R-:W-:Y:S05]  /*c780*/  BSYNC B0 ;  /* 0x0000000000007941 */ /* 0x000fea0003800000 */
.L_x_268:
[----:B------:R-:W-:Y:S01]  /*c790*/  STG.E.U8 desc[UR36][R16.64], R8 ;  /* 0x0000000810007986 */ /* 0x000fe2000c101124 */
[----:B------:R-:W-:Y:S05]  /*c7a0*/  EXIT ;  /* 0x000000000000794d */ /* 0x000fea0003800000 */
.L_x_266:
        /* <DEDUP_REMOVED lines=17> */
.L_x_273:
[----:B------:R-:W-:-:S04]  /*c8c0*/  LOP3.LUT R2, R3, 0x80000000, RZ, 0xc0, !PT ;  /* 0x8000000003027812 */ /* 0x000fc800078ec0ff */
[----:B------:R-:W-:-:S04]  /*c8d0*/  SHF.R.U32.HI R3, RZ, 0x18, R2 ;  /* 0x00000018ff037819 */ /* 0x000fc80000011602 */
[----:B------:R-:W-:-:S04]  /*c8e0*/  LOP3.LUT R0, R0, R3, RZ, 0xfc, !PT ;  /* 0x0000000300007212 */ /* 0x000fc800078efcff */
[----:B------:R-:W-:-:S07]  /*c8f0*/  PRMT R8, R0, 0x7610, R8 ;  /* 0x0000761000087816 */ /* 0x000fce0000000008 */
.L_x_272:
[----:B------:R-:W-:Y:S05]  /*c900*/  BSYNC B0 ;  /* 0x0000000000007941 */ /* 0x000fea0003800000 */
.L_x_271:
[----:B------:R-:W-:Y:S01]  /*c910*/  STG.E.U8 desc[UR36][R16.64], R8 ;  /* 0x0000000810007986 */ /* 0x000fe2000c101124 */
[----:B------:R-:W-:Y:S05]  /*c920*/  EXIT ;  /* 0x000000000000794d */ /* 0x000fea0003800000 */
.L_x_265:
        /* <DEDUP_REMOVED lines=20> */
[----:B------:R-:W-:Y:S01]  /*ca70*/  STG.E.U8 desc[UR36][R16.64], R3 ;  /* 0x0000000310007986 */ /* 0x000fe2000c101124 */
[----:B------:R-:W-:Y:S05]  /*ca80*/  EXIT ;  /* 0x000000000000794d */ /* 0x000fea0003800000 */
.L_x_248:
        /* <DEDUP_REMOVED lines=16> */
.L_x_276:
[----:B------:R-:W-:Y:S05]  /*cb90*/  EXIT ;  /* 0x000000000000794d */ /* 0x000fea0003800000 */
.L_x_275:
[----:B-1----:R-:W-:-:S06]  /*cba0*/  IMAD.U32 R3, R3, 0x10000, RZ ;  /* 0x0001000003037824 */ /* 0x002fcc00078e00ff */
[----:B------:R-:W1:Y:S02]  /*cbb0*/  F2I.U64.TRUNC R2, R3 ;  /* 0x0000000300027311 */ /* 0x000e64000020d800 */
[----:B-1----:R-:W-:Y:S01]  /*cbc0*/  STG.E.64 desc[UR36][R16.64], R2 ;  /* 0x0000000210007986 */ /* 0x002fe2000c101b24 */
[----:B------:R-:W-:Y:S05]  /*cbd0*/  EXIT ;  /* 0x000000000000794d */ /* 0x000fea0003800000 */
.L_x_274:
[----:B-1----:R-:W-:-:S06]  /*cbe0*/  IMAD.U32 R3, R3, 0x10000, RZ ;  /* 0x0001000003037824 */ /* 0x002fcc00078e00ff */
[----:B------:R-:W1:Y:S02]  /*cbf0*/  F2I.FTZ.U32.TRUNC.NTZ R3, R3 ;  /* 0x0000000300037305 */ /* 0x000e64000021f000 */
[----:B-1----:R-:W-:Y:S01]  /*cc00*/  STG.E desc[UR36][R16.64], R3 ;  /* 0x0000000310007986 */ /* 0x002fe2000c101924 */
[----:B------:R-:W-:Y:S05]  /*cc10*/  EXIT ;  /* 0x000000000000794d */ /* 0x000fea0003800000 */
.L_x_277:
[----:B------:R-:W-:-:S00]  /*cc20*/  BRA `(.L_x_277) ;  /* 0xfffffffc00fc7947 */ /* 0x000fc0000383ffff */
[----:B------:R-:W-:-:S00]  /*cc30*/  NOP ;  /* 0x0000000000007918 */ /* 0x000fc00000000000 */
        /* <DEDUP_REMOVED lines=12> */
.L_x_7522:


//--------------------- .text._ZN2at6native27unrolled_elementwise_kernelIZZZNS0_15tan_kernel_cudaERNS_18TensorIteratorBaseEENKUlvE0_clEvENKUlvE2_clEvEUlN3c108BFloat16EE_St5arrayIPcLm2EELi4E23TrivialOffsetCalculatorILi1EjESD_NS0_6memory12LoadWithCastILi1EEENSE_13StoreWithCastILi1EEEEEviT_T0_T2_T3_T4_T5_ --------------------------
	.section	.text._ZN2at6native27unrolled_elementwise_kernelIZZZNS0_15tan_kernel_cudaERNS_18TensorIteratorBaseEENKUlvE0_clEvENKUlvE2_clEvEUlN3c108BFloat16EE_St5arrayIPcLm2EELi4E23TrivialOffsetCalculatorILi1EjESD_NS0_6memory12LoadWithCastILi1EEENSE_13StoreWithCastILi1EEEEEviT_T0_T2_T3_T4_T5_,"ax",@progbits
	.align	128
        .global         _ZN2at6native27unrolled_elementwise_kernelIZZZNS0_15tan_kernel_cudaERNS_18TensorIteratorBaseEENKUlvE0_clEvENKUlvE2_clEvEUlN3c108BFloat16EE_St5arrayIPcLm2EELi4E23TrivialOffsetCalculatorILi1EjESD_NS0_6memory12LoadWithCastILi1EEENSE_13StoreWithCastILi1EEEEEviT_T0_T2_T3_T4_T5_
        .type           _ZN2at6native27unrolled_elementwise_kernelIZZZNS0_15tan_kernel_cudaERNS_18TensorIteratorBaseEENKUlvE0_clEvENKUlvE2_clEvEUlN3c108BFloat16EE_St5arrayIPcLm2EELi4E23TrivialOffsetCalculatorILi1EjESD_NS0_6memory12LoadWithCastILi1EEENSE_13StoreWithCastILi1EEEEEviT_T0_T2_T3_T4_T5_,@function
        .size           _ZN2at6native27unrolled_elementwise_kernelIZZZNS0_15tan_kernel_cudaERNS_18TensorIteratorBaseEENKUlvE0_clEvENKUlvE2_clEvEUlN3c108BFloat16EE_St5arrayIPcLm2EELi4E23TrivialOffsetCalculatorILi1EjESD_NS0_6memory12LoadWithCastILi1EEENSE_13StoreWithCastILi1EEEEEviT_T0_T2_T3_T4_T5_,(.L_x_7523 - _ZN2at6native27unrolled_elementwise_kernelIZZZNS0_15tan_kernel_cudaERNS_18TensorIteratorBaseEENKUlvE0_clEvENKUlvE2_clEvEUlN3c108BFloat16EE_St5arrayIPcLm2EELi4E23TrivialOffsetCalculatorILi1EjESD_NS0_6memory12LoadWithCastILi1EEENSE_13StoreWithCastILi1EEEEEviT_T0_T2_T3_T4_T5_)
        .other          _ZN2at6native27unrolled_elementwise_kernelIZZZNS0_15tan_kernel_cudaERNS_18TensorIteratorBaseEENKUlvE0_clEvENKUlvE2_clEvEUlN3c108BFloat16EE_St5arrayIPcLm2EELi4E23TrivialOffsetCalculatorILi1EjESD_NS0_6memory12LoadWithCastILi1EEENSE_13StoreWithCastILi1EEEEEviT_T0_T2_T3_T4_T5_,@"STO_CUDA_ENTRY STV_DEFAULT"
_ZN2at6native27unrolled_elementwise_kernelIZZZNS0_15tan_kernel_cudaERNS_18TensorIteratorBaseEENKUlvE0_clEvENKUlvE2_clEvEUlN3c108BFloat16EE_St5arrayIPcLm2EELi4E23TrivialOffsetCalculatorILi1EjESD_NS0_6memory12LoadWithCastILi1EEENSE_13StoreWithCastILi1EEEEEviT_T0_T2_T3_T4_T5_:
.text._ZN2at6native27unrolled_elementwise_kernelIZZZNS0_15tan_kernel_cudaERNS_18TensorIteratorBaseEENKUlvE0_clEvENKUlvE2_clEvEUlN3c108BFloat16EE_St5arrayIPcLm2EELi4E23TrivialOffsetCalculatorILi1EjESD_NS0_6memory12LoadWithCastILi1EEENSE_13StoreWithCastILi1EEEEEviT_T0_T2_T3_T4_T5_:
[----:B------:R-:W0:Y:S01]  /*0000*/  LDC R1, c[0x0][0x28] ;  /* 0x00000a00ff017b82 */ /* 0x000e220000000800 */
[----:B------:R-:W1:Y:S07]  /*0010*/  S2R R2, SR_CTAID.X ;  /* 0x0000000000027919 */ /* 0x000e6e0000002500 */
[----:B------:R-:W1:Y:S01]  /*0020*/  LDC R3, c[0x0][0x210] ;  /* 0x00008400ff037b82 */ /* 0x000e620000000800 */
[----:B------:R-:W-:Y:S01]  /*0030*/  ULDC.64 UR36, c[0x0][0x208] ;  /* 0x0000820000247ab9 */ /* 0x000fe20000000a00 */
[----:B------:R-:W-:Y:S01]  /*0040*/  BSSY B6, `(.L_x_278) ;  /* 0x0000118000067945 */ /* 0x000fe20003800000 */
[----:B------:R-:W2:Y:S01]  /*0050*/  S2R R23, SR_TID.X ;  /* 0x0000000000177919 */ /* 0x000ea20000002100 */
[----:B------:R-:W-:-:S02]  /*0060*/  PRMT R17, RZ, 0x7610, R17 ;  /* 0x00007610ff117816 */ /* 0x000fc40000000011 */
[----:B------:R-:W-:Y:S02]  /*0070*/  PRMT R19, RZ, 0x7610, R19 ;  /* 0x00007610ff137816 */ /* 0x000fe40000000013 */
[----:B------:R-:W3:Y:S01]  /*0080*/  LDC.U8 R22, c[0x0][0x22c] ;  /* 0x00008b00ff167b82 */ /* 0x000ee20000000000 */
[----:B-1----:R-:W-:-:S05]  /*0090*/  IMAD R16, R2, -0x200, R3 ;  /* 0xfffffe0002107824 */ /* 0x002fca00078e0203 */
[----:B--2---:R-:W-:-:S13]  /*00a0*/  ISETP.GE.AND P0, PT, R23, R16, PT ;  /* 0x000000101700720c */ /* 0x004fda0003f06270 */
[----:B0--3--:R-:W-:Y:S05]  /*00b0*/  @P0 BRA `(.L_x_279) ;  /* 0x0000001000400947 */ /* 0x009fea0003800000 */
[----:B------:R-:W0:Y:S01]  /*00c0*/  LDC.64 R4, c[0x0][0x220] ;  /* 0x00008800ff047b82 */ /* 0x000e220000000a00 */
[----:B------:R-:W-:Y:S01]  /*00d0*/  PRMT R0, R22, 0x9910, RZ ;  /* 0x0000991016007816 */ /* 0x000fe200000000ff */
[----:B------:R-:W-:Y:S01]  /*00e0*/  IMAD R23, R2, 0x200, R23 ;  /* 0x0000020002177824 */ /* 0x000fe200078e0217 */
[----:B------:R-:W-:Y:S02]  /*00f0*/  ULDC UR4, c[0x0][0x230] ;  /* 0x00008c0000047ab9 */ /* 0x000fe40000000800 */
[----:B------:R-:W-:Y:S01]  /*0100*/  ISETP.GT.AND P0, PT, R0, 0x9, PT ;  /* 0x000000090000780c */ /* 0x000fe20003f04270 */
[----:B------:R-:W-:-:S05]  /*0110*/  IMAD R23, R23, UR4, RZ ;  /* 0x0000000417177c24 */ /* 0x000fca000f8e02ff */
[----:B0-----:R-:W-:-:S05]  /*0120*/  IADD3 R4, P1, R23, R4, RZ ;  /* 0x0000000417047210 */ /* 0x001fca0007f3e0ff */
[----:B------:R-:W-:Y:S02]  /*0130*/  IMAD.X R5, RZ, RZ, R5, P1 ;  /* 0x000000ffff057224 */ /* 0x000fe400008e0605 */
[----:B------:R-:W-:Y:S06]  /*0140*/  @P0 BRA `(.L_x_280) ;  /* 0x0000000400300947 */ /* 0x000fec0003800000 */
        /* <DEDUP_REMOVED lines=10> */
[----:B0-----:R-:W-:-:S04]  /*01f0*/  F2FP.BF16.F32.PACK_AB R0, RZ, R0 ;  /* 0x00000000ff00723e */ /* 0x001fc800000010ff */
[----:B------:R-:W-:Y:S01]  /*0200*/  PRMT R19, R0, 0x7610, R19 ;  /* 0x0000761000137816 */ /* 0x000fe20000000013 */
[----:B------:R-:W-:Y:S06]  /*0210*/  BRA `(.L_x_285) ;  /* 0x0000000c00e07947 */ /* 0x000fec0003800000 */
.L_x_283:
[----:B------:R-:W2:Y:S02]  /*0220*/  LDG.E.U8 R4, desc[UR36][R4.64] ;  /* 0x0000002404047981 */ /* 0x000ea4000c1e1100 */
[----:B--2---:R-:W-:-:S04]  /*0230*/  I2FP.F32.U32 R0, R4 ;  /* 0x0000000400007245 */ /* 0x004fc80000201000 */
[----:B------:R-:W-:-:S04]  /*0240*/  F2FP.BF16.F32.PACK_AB R0, RZ, R0 ;  /* 0x00000000ff00723e */ /* 0x000fc800000010ff */
[----:B------:R-:W-:Y:S01]  /*0250*/  PRMT R19, R0, 0x7610, R19 ;  /* 0x0000761000137816 */ /* 0x000fe20000000013 */
[----:B------:R-:W-:Y:S06]  /*0260*/  BRA `(.L_x_285) ;  /* 0x0000000c00cc7947 */ /* 0x000fec0003800000 */
.L_x_282:
        /* <DEDUP_REMOVED lines=8> */
[----:B0-----:R-:W-:-:S04]  /*02f0*/  F2FP.BF16.F32.PACK_AB R0, RZ, R0 ;  /* 0x00000000ff00723e */ /* 0x001fc800000010ff */
[----:B------:R-:W-:Y:S01]  /*0300*/  PRMT R19, R0, 0x7610, R19 ;  /* 0x0000761000137816 */ /* 0x000fe20000000013 */
[----:B------:R-:W-:Y:S06]  /*0310*/  BRA `(.L_x_285) ;  /* 0x0000000c00a07947 */ /* 0x000fec0003800000 */
.L_x_287:
[----:B------:R-:W2:Y:S02]  /*0320*/  LDG.E R4, desc[UR36][R4.64] ;  /* 0x0000002404047981 */ /* 0x000ea4000c1e1900 */
[----:B--2---:R-:W-:-:S04]  /*0330*/  I2FP.F32.S32 R0, R4 ;  /* 0x0000000400007245 */ /* 0x004fc80000201400 */
[----:B------:R-:W-:-:S04]  /*0340*/  F2FP.BF16.F32.PACK_AB R0, RZ, R0 ;  /* 0x00000000ff00723e */ /* 0x000fc800000010ff */
[----:B------:R-:W-:Y:S01]  /*0350*/  PRMT R19, R0, 0x7610, R19 ;  /* 0x0000761000137816 */ /* 0x000fe20000000013 */
[----:B------:R-:W-:Y:S06]  /*0360*/  BRA `(.L_x_285) ;  /* 0x0000000c008c7947 */ /* 0x000fec0003800000 */
.L_x_286:
[----:B------:R-:W2:Y:S02]  /*0370*/  LDG.E.U16 R4, desc[UR36][R4.64] ;  /* 0x0000002404047981 */ /* 0x000ea4000c1e1500 */
[----:B--2---:R-:W0:Y:S02]  /*0380*/  I2F.S16 R0, R4 ;  /* 0x0000000400007306 */ /* 0x004e240000101400 */
[----:B0-----:R-:W-:-:S04]  /*0390*/  F2FP.BF16.F32.PACK_AB R0, RZ, R0 ;  /* 0x00000000ff00723e */ /* 0x001fc800000010ff */
[----:B------:R-:W-:Y:S01]  /*03a0*/  PRMT R19, R0, 0x7610, R19 ;  /* 0x0000761000137816 */ /* 0x000fe20000000013 */
[----:B------:R-:W-:Y:S06]  /*03b0*/  BRA `(.L_x_285) ;  /* 0x0000000c00787947 */ /* 0x000fec0003800000 */
.L_x_281:
        /* <DEDUP_REMOVED lines=9> */
.L_x_289:
[----:B------:R-:W2:Y:S02]  /*0450*/  LDG.E.U16 R0, desc[UR36][R4.64] ;  /* 0x0000002404007981 */ /* 0x000ea4000c1e1500 */
[----:B--2---:R-:W-:-:S05]  /*0460*/  HADD2.F32 R0, -RZ, R0.H0_H0 ;  /* 0x20000000ff007230 */ /* 0x004fca0000004100 */
[----:B------:R-:W-:-:S04]  /*0470*/  F2FP.BF16.F32.PACK_AB R0, RZ, R0 ;  /* 0x00000000ff00723e */ /* 0x000fc800000010ff */
[----:B------:R-:W-:Y:S01]  /*0480*/  PRMT R19, R0, 0x7610, R19 ;  /* 0x0000761000137816 */ /* 0x000fe20000000013 */
[----:B------:R-:W-:Y:S06]  /*0490*/  BRA `(.L_x_285) ;  /* 0x0000000c00407947 */ /* 0x000fec0003800000 */
.L_x_288:
        /* <DEDUP_REMOVED lines=9> */
.L_x_291:
[----:B------:R-:W2:Y:S02]  /*0530*/  LDG.E.U16 R4, desc[UR36][R4.64] ;  /* 0x0000002404047981 */ /* 0x000ea4000c1e1500 */
[----:B--2---:R-:W-:-:S05]  /*0540*/  HADD2.F32 R0, -RZ, R4.H0_H0 ;  /* 0x20000004ff007230 */ /* 0x004fca0000004100 */
[----:B------:R-:W-:-:S04]  /*0550*/  F2FP.BF16.F32.PACK_AB R0, RZ, R0 ;  /* 0x00000000ff00723e */ /* 0x000fc800000010ff */
[----:B------:R-:W-:Y:S01]  /*0560*/  PRMT R19, R0, 0x7610, R19 ;  /* 0x0000761000137816 */ /* 0x000fe20000000013 */
[----:B------:R-:W-:Y:S06]  /*0570*/  BRA `(.L_x_285) ;  /* 0x0000000c00087947 */ /* 0x000fec0003800000 */
.L_x_290:
[----:B------:R-:W2:Y:S01]  /*0580*/  LDG.E.64 R4, desc[UR36][R4.64] ;  /* 0x0000002404047981 */ /* 0x000ea2000c1e1b00 */
[----:B------:R-:W-:Y:S01]  /*0590*/  UMOV UR4, 0xf0000000 ;  /* 0xf000000000047882 */ /* 0x000fe20000000000 */
[----:B------:R-:W-:Y:S01]  /*05a0*/  UMOV UR5, 0x380fffff ;  /* 0x380fffff00057882 */ /* 0x000fe20000000000 */
[----:B--2---:R-:W0:Y:S01]  /*05b0*/  F2F.F32.F64 R0, R4 ;  /* 0x0000000400007310 */ /* 0x004e220000301000 */
[----:B------:R-:W-:-:S14]  /*05c0*/  DSETP.GEU.AND P0, PT, |R4|, UR4, PT ;  /* 0x0000000404007e2a */ /* 0x000fdc000bf0e200 */
[----:B0-----:R-:W-:-:S05]  /*05d0*/  @!P0 FMUL R0, R0, 1.175494350822287508e-38 ;  /* 0x0080000000008820 */ /* 0x001fca0000400000 */
[----:B------:R-:W-:-:S04]  /*05e0*/  F2FP.BF16.F32.PACK_AB R0, RZ, R0 ;  /* 0x00000000ff00723e */ /* 0x000fc800000010ff */
[----:B------:R-:W-:Y:S01]  /*05f0*/  PRMT R19, R0, 0x7610, R19 ;  /* 0x0000761000137816 */ /* 0x000fe20000000013 */
[----:B------:R-:W-:Y:S06]  /*0600*/  BRA `(.L_x_285) ;  /* 0x0000000800e47947 */ /* 0x000fec0003800000 */
.L_x_280:
        /* <DEDUP_REMOVED lines=11> */
[----:B------:R-:W-:-:S04]  /*06c0*/  F2FP.BF16.F32.PACK_AB R0, RZ, R0 ;  /* 0x00000000ff00723e */ /* 0x000fc800000010ff */
[----:B------:R-:W-:Y:S01]  /*06d0*/  PRMT R19, R0, 0x7610, R19 ;  /* 0x0000761000137816 */ /* 0x000fe20000000013 */
[----:B------:R-:W-:Y:S06]  /*06e0*/  BRA `(.L_x_285) ;  /* 0x0000000800ac7947 */ /* 0x000fec0003800000 */
.L_x_294:
        /* <DEDUP_REMOVED lines=9> */
.L_x_293:
        /* <DEDUP_REMOVED lines=28> */
.L_x_296:
[----:B------:R-:W2:Y:S02]  /*0940*/  LDG.E.U8 R4, desc[UR36][R4.64] ;  /* 0x0000002404047981 */ /* 0x000ea4000c1e1100 */
[----:B--2---:R-:W-:-:S05]  /*0950*/  IMAD.SHL.U32 R0, R4, 0x2000000, RZ ;  /* 0x0200000004007824 */ /* 0x004fca00078e00ff */
[----:B------:R-:W-:-:S13]  /*0960*/  ISETP.GE.U32.AND P0, PT, R0, 0x8000000, PT ;  /* 0x080000000000780c */ /* 0x000fda0003f06070 */
[C---:B------:R-:W-:Y:S02]  /*0970*/  @P0 IMAD.SHL.U32 R3, R4.reuse, 0x200000, RZ ;  /* 0x0020000004030824 */ /* 0x040fe400078e00ff */
[----:B------:R-:W-:-:S03]  /*0980*/  @!P0 IMAD.SHL.U32 R0, R4, 0x100, RZ ;  /* 0x0000010004008824 */ /* 0x000fc600078e00ff */
[----:B------:R-:W-:Y:S02]  /*0990*/  @P0 LOP3.LUT R3, R3, 0xfe00000, RZ, 0xc0, !PT ;  /* 0x0fe0000003030812 */ /* 0x000fe400078ec0ff */
[----:B------:R-:W-:Y:S02]  /*09a0*/  @!P0 LOP3.LUT R0, R0, 0x7f00, RZ, 0xc0, !PT ;  /* 0x00007f0000008812 */ /* 0x000fe400078ec0ff */
[----:B------:R-:W-:Y:S02]  /*09b0*/  @P0 LOP3.LUT R3, R3, 0x70000000, RZ, 0xfc, !PT ;  /* 0x7000000003030812 */ /* 0x000fe400078efcff */
[----:B------:R-:W-:-:S03]  /*09c0*/  @!P0 LOP3.LUT R0, R0, 0x3f000000, RZ, 0xfc, !PT ;  /* 0x3f00000000008812 */ /* 0x000fc600078efcff */
[----:B------:R-:W-:Y:S02]  /*09d0*/  @P0 FMUL.FTZ R3, R3, 1.9259299443872358531e-34 ;  /* 0x0780000003030820 */ /* 0x000fe40000410000 */
[----:B------:R-:W-:Y:S01]  /*09e0*/  @!P0 FADD.FTZ R3, R0, -0.5 ;  /* 0xbf00000000038421 */ /* 0x000fe20000010000 */
[----:B------:R-:W-:-:S05]  /*09f0*/  IMAD.SHL.U32 R0, R4, 0x1000000, RZ ;  /* 0x0100000004007824 */ /* 0x000fca00078e00ff */
[----:B------:R-:W-:-:S04]  /*0a00*/  LOP3.LUT R0, R3, 0x80000000, R0, 0xf8, !PT ;  /* 0x8000000003007812 */ /* 0x000fc800078ef800 */
[----:B------:R-:W-:-:S04]  /*0a10*/  F2FP.BF16.F32.PACK_AB R0, RZ, R0 ;  /* 0x00000000ff00723e */ /* 0x000fc800000010ff */
[----:B------:R-:W-:Y:S01]  /*0a20*/  PRMT R19, R0, 0x7610, R19 ;  /* 0x0000761000137816 */ /* 0x000fe20000000013 */
[----:B------:R-:W-:Y:S06]  /*0a30*/  BRA `(.L_x_285) ;  /* 0x0000000400d87947 */ /* 0x000fec0003800000 */
.L_x_295:
[----:B------:R0:W5:Y:S01]  /*0a40*/  LDG.E.U16 R19, desc[UR36][R4.64] ;  /* 0x0000002404137981 */ /* 0x000162000c1e1500 */
[----:B------:R-:W-:Y:S05]  /*0a50*/  BRA `(.L_x_285) ;  /* 0x0000000400d07947 */ /* 0x000fea0003800000 */
.L_x_292:
        /* <DEDUP_REMOVED lines=10> */
[----:B------:R-:W-:-:S04]  /*0b00*/  F2FP.BF16.F32.PACK_AB R0, RZ, R0 ;  /* 0x00000000ff00723e */ /* 0x000fc800000010ff */
[----:B------:R-:W-:Y:S01]  /*0b10*/  PRMT R19, R0, 0x7610, R19 ;  /* 0x0000761000137816 */ /* 0x000fe20000000013 */
[----:B------:R-:W-:Y:S06]  /*0b20*/  BRA `(.L_x_285) ;  /* 0x00000004009c7947 */ /* 0x000fec0003800000 */
.L_x_299:
        /* <DEDUP_REMOVED lines=21> */
.L_x_303:
[----:B------:R-:W-:Y:S05]  /*0c80*/  BSYNC B1 ;  /* 0x0000000000017941 */ /* 0x000fea0003800000 */
.L_x_302:
[----:B------:R-:W-:Y:S01]  /*0c90*/  LEA R5, R0, 0x3b800000, 0x17 ;  /* 0x3b80000000057811 */ /* 0x000fe200078eb8ff */
[----:B------:R-:W-:-:S05]  /*0ca0*/  IMAD.SHL.U32 R0, R3, 0x100000, RZ ;  /* 0x0010000003007824 */ /* 0x000fca00078e00ff */
[----:B------:R-:W-:-:S07]  /*0cb0*/  LOP3.LUT R0, R5, R0, R6, 0xfe, !PT ;  /* 0x0000000005007212 */ /* 0x000fce00078efe06 */
.L_x_301:
[----:B------:R-:W-:Y:S05]  /*0cc0*/  BSYNC B0 ;  /* 0x0000000000007941 */ /* 0x000fea0003800000 */
.L_x_300:
[----:B------:R-:W-:-:S04]  /*0cd0*/  F2FP.BF16.F32.PACK_AB R0, RZ, R0 ;  /* 0x00000000ff00723e */ /* 0x000fc800000010ff */
[----:B------:R-:W-:Y:S01]  /*0ce0*/  PRMT R19, R0, 0x7610, R19 ;  /* 0x0000761000137816 */ /* 0x000fe20000000013 */
[----:B------:R-:W-:Y:S06]  /*0cf0*/  BRA `(.L_x_285) ;  /* 0x0000000400287947 */ /* 0x000fec0003800000 */
.L_x_298:
        /* <DEDUP_REMOVED lines=21> */
.L_x_307:
[----:B------:R-:W-:Y:S05]  /*0e50*/  BSYNC B1 ;  /* 0x0000000000017941 */ /* 0x000fea0003800000 */
.L_x_306:
[----:B------:R-:W-:Y:S01]  /*0e60*/  LEA R5, R0, 0x37800000, 0x17 ;  /* 0x3780000000057811 */ /* 0x000fe200078eb8ff */
[----:B------:R-:W-:-:S05]  /*0e70*/  IMAD.SHL.U32 R0, R3, 0x200000, RZ ;  /* 0x0020000003007824 */ /* 0x000fca00078e00ff */
[----:B------:R-:W-:-:S07]  /*0e80*/  LOP3.LUT R0, R5, R0, R6, 0xfe, !PT ;  /* 0x0000000005007212 */ /* 0x000fce00078efe06 */
.L_x_305:
[----:B------:R-:W-:Y:S05]  /*0e90*/  BSYNC B0 ;  /* 0x0000000000007941 */ /* 0x000fea0003800000 */
.L_x_304:
[----:B------:R-:W-:-:S04]  /*0ea0*/  F2FP.BF16.F32.PACK_AB R0, RZ, R0 ;  /* 0x00000000ff00723e */ /* 0x000fc800000010ff */
[----:B------:R-:W-:Y:S01]  /*0eb0*/  PRMT R19, R0, 0x7610, R19 ;  /* 0x0000761000137816 */ /* 0x000fe20000000013 */
[----:B------:R-:W-:Y:S06]  /*0ec0*/  BRA `(.L_x_285) ;  /* 0x0000000000b47947 */ /* 0x000fec0003800000 */
.L_x_297:
        /* <DEDUP_REMOVED lines=14> */
.L_x_311:
[----:B------:R-:W-:Y:S05]  /*0fb0*/  BSYNC B0 ;  /* 0x0000000000007941 */ /* 0x000fea0003800000 */
.L_x_310:
[----:B------:R-:W-:-:S04]  /*0fc0*/  F2FP.BF16.F32.PACK_AB R0, RZ, R0 ;  /* 0x00000000ff00723e */ /* 0x000fc800000010ff */
[----:B------:R-:W-:Y:S01]  /*0fd0*/  PRMT R19, R0, 0x7610, R19 ;  /* 0x0000761000137816 */ /* 0x000fe20000000013 */
[----:B------:R-:W-:Y:S06]  /*0fe0*/  BRA `(.L_x_285) ;  /* 0x00000000006c7947 */ /* 0x000fec0003800000 */
.L_x_284:
        /* <DEDUP_REMOVED lines=16> */
.L_x_312:
[----:B------:R-:W-:Y:S01]  /*10f0*/  PRMT R19, RZ, 0x7610, R19 ;  /* 0x00007610ff137816 */ /* 0x000fe20000000013 */
[----:B------:R-:W-:Y:S06]  /*1100*/  BRA `(.L_x_285) ;  /* 0x0000000000247947 */ /* 0x000fec0003800000 */
.L_x_309:
[----:B------:R-:W2:Y:S02]  /*1110*/  LDG.E.64 R4, desc[UR36][R4.64] ;  /* 0x0000002404047981 */ /* 0x000ea4000c1e1b00 */
[----:B--2---:R-:W0:Y:S02]  /*1120*/  I2F.U64 R0, R4 ;  /* 0x0000000400007312 */ /* 0x004e240000301000 */
[----:B0-----:R-:W-:-:S04]  /*1130*/  F2FP.BF16.F32.PACK_AB R0, RZ, R0 ;  /* 0x00000000ff00723e */ /* 0x001fc800000010ff */
[----:B------:R-:W-:Y:S01]  /*1140*/  PRMT R19, R0, 0x7610, R19 ;  /* 0x0000761000137816 */ /* 0x000fe20000000013 */
[----:B------:R-:W-:Y:S06]  /*1150*/  BRA `(.L_x_285) ;  /* 0x0000000000107947 */ /* 0x000fec0003800000 */
.L_x_308:
[----:B------:R-:W2:Y:S02]  /*1160*/  LDG.E R4, desc[UR36][R4.64] ;  /* 0x0000002404047981 */ /* 0x000ea4000c1e1900 */
[----:B--2---:R-:W-:-:S04]  /*1170*/  I2FP.F32.U32 R0, R4 ;  /* 0x0000000400007245 */ /* 0x004fc80000201000 */
[----:B------:R-:W-:-:S04]  /*1180*/  F2FP.BF16.F32.PACK_AB R0, RZ, R0 ;  /* 0x00000000ff00723e */ /* 0x000fc800000010ff */
[----:B------:R-:W-:-:S07]  /*1190*/  PRMT R19, R0, 0x7610, R19 ;  /* 0x0000761000137816 */ /* 0x000fce0000000013 */
.L_x_285:
[----:B------:R-:W1:Y:S02]  /*11a0*/  S2R R23, SR_TID.X ;  /* 0x0000000000177919 */ /* 0x000e640000002100 */
[----:B-1----:R-:W-:-:S07]  /*11b0*/  VIADD R23, R23, 0x80 ;  /* 0x0000008017177836 */ /* 0x002fce0000000000 */
.L_x_279:
[----:B------:R-:W-:Y:S05]  /*11c0*/  BSYNC B6 ;  /* 0x0000000000067941 */ /* 0x000fea0003800000 */
.L_x_278:
[----:B------:R-:W-:Y:S01]  /*11d0*/  ISETP.GE.AND P0, PT, R23, R16, PT ;  /* 0x000000101700720c */ /* 0x000fe20003f06270 */
[----:B------:R-:W-:-:S12]  /*11e0*/  BSSY B6, `(.L_x_313) ;  /* 0x0000111000067945 */ /* 0x000fd80003800000 */
[----:B------:R-:W-:Y:S05]  /*11f0*/  @P0 BRA `(.L_x_314) ;  /* 0x00000010003c0947 */ /* 0x000fea0003800000 */
[----:B0-----:R-:W0:Y:S01]  /*1200*/  LDC.64 R4, c[0x0][0x220] ;  /* 0x00008800ff047b82 */ /* 0x001e220000000a00 */
[----:B------:R-:W-:Y:S01]  /*1210*/  IMAD R0, R2, 0x200, R23 ;  /* 0x0000020002007824 */ /* 0x000fe200078e0217 */
[----:B------:R-:W-:Y:S01]  /*1220*/  PRMT R6, R22, 0x9910, RZ ;  /* 0x0000991016067816 */ /* 0x000fe200000000ff */
[----:B------:R-:W-:Y:S02]  /*1230*/  ULDC UR4, c[0x0][0x230] ;  /* 0x00008c0000047ab9 */ /* 0x000fe40000000800 */
[----:B------:R-:W-:Y:S02]  /*1240*/  IMAD R3, R0, UR4, RZ ;  /* 0x0000000400037c24 */ /* 0x000fe4000f8e02ff */
[----:B------:R-:W-:-:S05]  /*1250*/  IMAD.MOV.U32 R0, RZ, RZ, R6 ;  /* 0x000000ffff007224 */ /* 0x000fca00078e0006 */
[----:B------:R-:W-:Y:S02]  /*1260*/  ISETP.GT.AND P1, PT, R0, 0x9, PT ;  /* 0x000000090000780c */ /* 0x000fe40003f24270 */
[----:B0-----:R-:W-:-:S05]  /*1270*/  IADD3 R4, P0, R3, R4, RZ ;  /* 0x0000000403047210 */ /* 0x001fca0007f1e0ff */
[----:B------:R-:W-:-:S06]  /*1280*/  IMAD.X R5, RZ, RZ, R5, P0 ;  /* 0x000000ffff057224 */ /* 0x000fcc00000e0605 */
        /* <DEDUP_REMOVED lines=14> */
.L_x_318:
[----:B------:R-:W2:Y:S02]  /*1370*/  LDG.E.U8 R4, desc[UR36][R4.64] ;  /* 0x0000002404047981 */ /* 0x000ea4000c1e1100 */
[----:B--2---:R-:W-:-:S04]  /*1380*/  I2FP.F32.U32 R0, R4 ;  /* 0x0000000400007245 */ /* 0x004fc80000201000 */
[----:B------:R-:W-:-:S04]  /*1390*/  F2FP.BF16.F32.PACK_AB R0, RZ, R0 ;  /* 0x00000000ff00723e */ /* 0x000fc800000010ff */
[----:B------:R-:W-:Y:S01]  /*13a0*/  PRMT R17, R0, 0x7610, R17 ;  /* 0x0000761000117816 */ /* 0x000fe20000000011 */
[----:B------:R-:W-:Y:S06]  /*13b0*/  BRA `(.L_x_320) ;  /* 0x0000000c00c87947 */ /* 0x000fec0003800000 */
.L_x_317:
        /* <DEDUP_REMOVED lines=11> */
.L_x_322:
[----:B------:R-:W2:Y:S02]  /*1470*/  LDG.E R4, desc[UR36][R4.64] ;  /* 0x0000002404047981 */ /* 0x000ea4000c1e1900 */
[----:B--2---:R-:W-:-:S04]  /*1480*/  I2FP.F32.S32 R0, R4 ;  /* 0x0000000400007245 */ /* 0x004fc80000201400 */
[----:B------:R-:W-:-:S04]  /*1490*/  F2FP.BF16.F32.PACK_AB R0, RZ, R0 ;  /* 0x00000000ff00723e */ /* 0x000fc800000010ff */
[----:B------:R-:W-:Y:S01]  /*14a0*/  PRMT R17, R0, 0x7610, R17 ;  /* 0x0000761000117816 */ /* 0x000fe20000000011 */
[----:B------:R-:W-:Y:S06]  /*14b0*/  BRA `(.L_x_320) ;  /* 0x0000000c00887947 */ /* 0x000fec0003800000 */
.L_x_321:
[----:B------:R-:W2:Y:S02]  /*14c0*/  LDG.E.U16 R4, desc[UR36][R4.64] ;  /* 0x0000002404047981 */ /* 0x000ea4000c1e1500 */
[----:B--2---:R-:W0:Y:S02]  /*14d0*/  I2F.S16 R0, R4 ;  /* 0x0000000400007306 */ /* 0x004e240000101400 */
[----:B0-----:R-:W-:-:S04]  /*14e0*/  F2FP.BF16.F32.PACK_AB R0, RZ, R0 ;  /* 0x00000000ff00723e */ /* 0x001fc800000010ff */
[----:B------:R-:W-:Y:S01]  /*14f0*/  PRMT R17, R0, 0x7610, R17 ;  /* 0x0000761000117816 */ /* 0x000fe20000000011 */
[----:B------:R-:W-:Y:S06]  /*1500*/  BRA `(.L_x_320) ;  /* 0x0000000c00747947 */ /* 0x000fec0003800000 */
.L_x_316:
        /* <DEDUP_REMOVED lines=9> */
.L_x_324:
[----:B------:R-:W2:Y:S02]  /*15a0*/  LDG.E.U16 R0, desc[UR36][R4.64] ;  /* 0x0000002404007981 */ /* 0x000ea4000c1e1500 */
[----:B--2---:R-:W-:-:S05]  /*15b0*/  HADD2.F32 R0, -RZ, R0.H0_H0 ;  /* 0x20000000ff007230 */ /* 0x004fca0000004100 */
[----:B------:R-:W-:-:S04]  /*15c0*/  F2FP.BF16.F32.PACK_AB R0, RZ, R0 ;  /* 0x00000000ff00723e */ /* 0x000fc800000010ff */
[----:B------:R-:W-:Y:S01]  /*15d0*/  PRMT R17, R0, 0x7610, R17 ;  /* 0x0000761000117816 */ /* 0x000fe20000000011 */
[----:B------:R-:W-:Y:S06]  /*15e0*/  BRA `(.L_x_320) ;  /* 0x0000000c003c7947 */ /* 0x000fec0003800000 */
.L_x_323:
        /* <DEDUP_REMOVED lines=9> */
.L_x_326:
[----:B------:R-:W2:Y:S02]  /*1680*/  LDG.E.U16 R4, desc[UR36][R4.64] ;  /* 0x0000002404047981 */ /* 0x000ea4000c1e1500 */
[----:B--2---:R-:W-:-:S05]  /*1690*/  HADD2.F32 R0, -RZ, R4.H0_H0 ;  /* 0x20000004ff007230 */ /* 0x004fca0000004100 */
[----:B------:R-:W-:-:S04]  /*16a0*/  F2FP.BF16.F32.PACK_AB R0, RZ, R0 ;  /* 0x00000000ff00723e */ /* 0x000fc800000010ff */
[----:B------:R-:W-:Y:S01]  /*16b0*/  PRMT R17, R0, 0x7610, R17 ;  /* 0x0000761000117816 */ /* 0x000fe20000000011 */
[----:B------:R-:W-:Y:S06]  /*16c0*/  BRA `(.L_x_320) ;  /* 0x0000000c00047947 */ /* 0x000fec0003800000 */
.L_x_325:
        /* <DEDUP_REMOVED lines=9> */
.L_x_315:
        /* <DEDUP_REMOVED lines=14> */
.L_x_329:
        /* <DEDUP_REMOVED lines=9> */
.L_x_328:
        /* <DEDUP_REMOVED lines=28> */
.L_x_331:
[----:B------:R-:W2:Y:S02]  /*1a90*/  LDG.E.U8 R4, desc[UR36][R4.64] ;  /* 0x0000002404047981 */ /* 0x000ea4000c1e1100 */
[----:B--2---:R-:W-:-:S05]  /*1aa0*/  IMAD.SHL.U32 R0, R4, 0x2000000, RZ ;  /* 0x0200000004007824 */ /* 0x004fca00078e00ff */
[----:B------:R-:W-:-:S13]  /*1ab0*/  ISETP.GE.U32.AND P0, PT, R0, 0x8000000, PT ;  /* 0x080000000000780c */ /* 0x000fda0003f06070 */
[C---:B------:R-:W-:Y:S02]  /*1ac0*/  @!P0 IMAD.SHL.U32 R0, R4.reuse, 0x100, RZ ;  /* 0x0000010004008824 */ /* 0x040fe400078e00ff */
[----:B------:R-:W-:-:S03]  /*1ad0*/  @P0 IMAD.SHL.U32 R3, R4, 0x200000, RZ ;  /* 0x0020000004030824 */ /* 0x000fc600078e00ff */
        /* <DEDUP_REMOVED lines=10> */
.L_x_330:
[----:B------:R0:W5:Y:S01]  /*1b80*/  LDG.E.U16 R17, desc[UR36][R4.64] ;  /* 0x0000002404117981 */ /* 0x000162000c1e1500 */
[----:B------:R-:W-:Y:S05]  /*1b90*/  BRA `(.L_x_320) ;  /* 0x0000000400d07947 */ /* 0x000fea0003800000 */
.L_x_327:
        /* <DEDUP_REMOVED lines=13> */
.L_x_334:
        /* <DEDUP_REMOVED lines=21> */
.L_x_338:
[----:B------:R-:W-:Y:S05]  /*1dc0*/  BSYNC B1 ;  /* 0x0000000000017941 */ /* 0x000fea0003800000 */
.L_x_337:
[----:B------:R-:W-:Y:S01]  /*1dd0*/  LEA R5, R0, 0x3b800000, 0x17 ;  /* 0x3b80000000057811 */ /* 0x000fe200078eb8ff */
[----:B------:R-:W-:-:S05]  /*1de0*/  IMAD.SHL.U32 R0, R3, 0x100000, RZ ;  /* 0x0010000003007824 */ /* 0x000fca00078e00ff */
[----:B------:R-:W-:-:S07]  /*1df0*/  LOP3.LUT R0, R5, R0, R6, 0xfe, !PT ;  /* 0x0000000005007212 */ /* 0x000fce00078efe06 */
.L_x_336:
[----:B------:R-:W-:Y:S05]  /*1e00*/  BSYNC B0 ;  /* 0x0000000000007941 */ /* 0x000fea0003800000 */
.L_x_335:
[----:B------:R-:W-:-:S04]  /*1e10*/  F2FP.BF16.F32.PACK_AB R0, RZ, R0 ;  /* 0x00000000ff00723e */ /* 0x000fc800000010ff */
[----:B------:R-:W-:Y:S01]  /*1e20*/  PRMT R17, R0, 0x7610, R17 ;  /* 0x0000761000117816 */ /* 0x000fe20000000011 */
[----:B------:R-:W-:Y:S06]  /*1e30*/  BRA `(.L_x_320) ;  /* 0x0000000400287947 */ /* 0x000fec0003800000 */
.L_x_333:
        /* <DEDUP_REMOVED lines=21> */
.L_x_342:
[----:B------:R-:W-:Y:S05]  /*1f90*/  BSYNC B1 ;  /* 0x0000000000017941 */ /* 0x000fea0003800000 */
.L_x_341:
[----:B------:R-:W-:Y:S01]  /*1fa0*/  LEA R5, R0, 0x37800000, 0x17 ;  /* 0x3780000000057811 */ /* 0x000fe200078eb8ff */
[----:B------:R-:W-:-:S05]  /*1fb0*/  IMAD.SHL.U32 R0, R3, 0x200000, RZ ;  /* 0x0020000003007824 */ /* 0x000fca00078e00ff */
[----:B------:R-:W-:-:S07]  /*1fc0*/  LOP3.LUT R0, R5, R0, R6, 0xfe, !PT ;  /* 0x0000000005007212 */ /* 0x000fce00078efe06 */
.L_x_340:
[----:B------:R-:W-:Y:S05]  /*1fd0*/  BSYNC B0 ;  /* 0x0000000000007941 */ /* 0x000fea0003800000 */
.L_x_339:
[----:B------:R-:W-:-:S04]  /*1fe0*/  F2FP.BF16.F32.PACK_AB R0, RZ, R0 ;  /* 0x00000000ff00723e */ /* 0x000fc800000010ff */
[----:B------:R-:W-:Y:S01]  /*1ff0*/  PRMT R17, R0, 0x7610, R17 ;  /* 0x0000761000117816 */ /* 0x000fe20000000011 */
[----:B------:R-:W-:Y:S06]  /*2000*/  BRA `(.L_x_320) ;  /* 0x0000000000b47947 */ /* 0x000fec0003800000 */
.L_x_332:
        /* <DEDUP_REMOVED lines=14> */
.L_x_346:
[----:B------:R-:W-:Y:S05]  /*20f0*/  BSYNC B0 ;  /* 0x0000000000007941 */ /* 0x000fea0003800000 */
.L_x_345:
[----:B------:R-:W-:-:S04]  /*2100*/  F2FP.BF16.F32.PACK_AB R0, RZ, R0 ;  /* 0x00000000ff00723e */ /* 0x000fc800000010ff */
[----:B------:R-:W-:Y:S01]  /*2110*/  PRMT R17, R0, 0x7610, R17 ;  /* 0x0000761000117816 */ /* 0x000fe20000000011 */
[----:B------:R-:W-:Y:S06]  /*2120*/  BRA `(.L_x_320) ;  /* 0x00000000006c7947 */ /* 0x000fec0003800000 */
.L_x_319:
        /* <DEDUP_REMOVED lines=15> */
[----:B0----5:R-:W-:Y:S05]  /*2220*/  CALL.ABS.NOINC R14 ;  /* 0x000000000e007343 */ /* 0x021fea0003c00000 */
.L_x_347:
[----:B------:R-:W-:Y:S01]  /*2230*/  PRMT R17, RZ, 0x7610, R17 ;  /* 0x00007610ff117816 */ /* 0x000fe20000000011 */
[----:B------:R-:W-:Y:S06]  /*2240*/  BRA `(.L_x_320) ;  /* 0x0000000000247947 */ /* 0x000fec0003800000 */
.L_x_344:
[----:B------:R-:W2:Y:S02]  /*2250*/  LDG.E.64 R4, desc[UR36][R4.64] ;  /* 0x0000002404047981 */ /* 0x000ea4000c1e1b00 */
[----:B--2---:R-:W0:Y:S02]  /*2260*/  I2F.U64 R0, R4 ;  /* 0x0000000400007312 */ /* 0x004e240000301000 */
[----:B0-----:R-:W-:-:S04]  /*2270*/  F2FP.BF16.F32.PACK_AB R0, RZ, R0 ;  /* 0x00000000ff00723e */ /* 0x001fc800000010ff */
[----:B------:R-:W-:Y:S01]  /*2280*/  PRMT R17, R0, 0x7610, R17 ;  /* 0x0000761000117816 */ /* 0x000fe20000000011 */
[----:B------:R-:W-:Y:S06]  /*2290*/  BRA `(.L_x_320) ;  /* 0x0000000000107947 */ /* 0x000fec0003800000 */
.L_x_343:
[----:B------:R-:W2:Y:S02]  /*22a0*/  LDG.E R4, desc[UR36][R4.64] ;  /* 0x0000002404047981 */ /* 0x000ea4000c1e1900 */
[----:B--2---:R-:W-:-:S04]  /*22b0*/  I2FP.F32.U32 R0, R4 ;  /* 0x0000000400007245 */ /* 0x004fc80000201000 */
[----:B------:R-:W-:-:S04]  /*22c0*/  F2FP.BF16.F32.PACK_AB R0, RZ, R0 ;  /* 0x00000000ff00723e */ /* 0x000fc800000010ff */
[----:B------:R-:W-:-:S07]  /*22d0*/  PRMT R17, R0, 0x7610, R17 ;  /* 0x0000761000117816 */ /* 0x000fce0000000011 */
.L_x_320:
[----:B------:R-:W-:-:S07]  /*22e0*/  VIADD R23, R23, 0x80 ;  /* 0x0000008017177836 */ /* 0x000fce0000000000 */
.L_x_314:
[----:B------:R-:W-:Y:S05]  /*22f0*/  BSYNC B6 ;  /* 0x0000000000067941 */ /* 0x000fea0003800000 */
.L_x_313:
[----:B------:R-:W-:Y:S01]  /*2300*/  ISETP.GE.AND P0, PT, R23, R16, PT ;  /* 0x000000101700720c */ /* 0x000fe20003f06270 */
[----:B------:R-:W-:Y:S01]  /*2310*/  BSSY B6, `(.L_x_348) ;  /* 0x0000113000067945 */ /* 0x000fe20003800000 */
[----:B------:R-:W-:Y:S02]  /*2320*/  PRMT R18, RZ, 0x7610, R18 ;  /* 0x00007610ff127816 */ /* 0x000fe40000000012 */
[----:B------:R-:W-:-:S09]  /*2330*/  PRMT R24, RZ, 0x7610, R24 ;  /* 0x00007610ff187816 */ /* 0x000fd20000000018 */
        /* <DEDUP_REMOVED lines=24> */
.L_x_353:
[----:B------:R-:W2:Y:S02]  /*24c0*/  LDG.E.U8 R4, desc[UR36][R4.64] ;  /* 0x0000002404047981 */ /* 0x000ea4000c1e1100 */
[----:B--2---:R-:W-:-:S04]  /*24d0*/  I2FP.F32.U32 R0, R4 ;  /* 0x0000000400007245 */ /* 0x004fc80000201000 */
[----:B------:R-:W-:-:S04]  /*24e0*/  F2FP.BF16.F32.PACK_AB R0, RZ, R0 ;  /* 0x00000000ff00723e */ /* 0x000fc800000010ff */
[----:B------:R-:W-:Y:S01]  /*24f0*/  PRMT R24, R0, 0x7610, R24 ;  /* 0x0000761000187816 */ /* 0x000fe20000000018 */
[----:B------:R-:W-:Y:S06]  /*2500*/  BRA `(.L_x_355) ;  /* 0x0000000c00c87947 */ /* 0x000fec0003800000 */
.L_x_352:
        /* <DEDUP_REMOVED lines=11> */
.L_x_357:
[----:B------:R-:W2:Y:S02]  /*25c0*/  LDG.E R4, desc[UR36][R4.64] ;  /* 0x0000002404047981 */ /* 0x000ea4000c1e1900 */
[----:B--2---:R-:W-:-:S04]  /*25d0*/  I2FP.F32.S32 R0, R4 ;  /* 0x0000000400007245 */ /* 0x004fc80000201400 */
[----:B------:R-:W-:-:S04]  /*25e0*/  F2FP.BF16.F32.PACK_AB R0, RZ, R0 ;  /* 0x00000000ff00723e */ /* 0x000fc800000010ff */
[----:B------:R-:W-:Y:S01]  /*25f0*/  PRMT R24, R0, 0x7610, R24 ;  /* 0x0000761000187816 */ /* 0x000fe20000000018 */
[----:B------:R-:W-:Y:S06]  /*2600*/  BRA `(.L_x_355) ;  /* 0x0000000c00887947 */ /* 0x000fec0003800000 */
.L_x_356:
[----:B------:R-:W2:Y:S02]  /*2610*/  LDG.E.U16 R4, desc[UR36][R4.64] ;  /* 0x0000002404047981 */ /* 0x000ea4000c1e1500 */
[----:B--2---:R-:W0:Y:S02]  /*2620*/  I2F.S16 R0, R4 ;  /* 0x0000000400007306 */ /* 0x004e240000101400 */
[----:B0-----:R-:W-:-:S04]  /*2630*/  F2FP.BF16.F32.PACK_AB R0, RZ, R0 ;  /* 0x00000000ff00723e */ /* 0x001fc800000010ff */
[----:B------:R-:W-:Y:S01]  /*2640*/  PRMT R24, R0, 0x7610, R24 ;  /* 0x0000761000187816 */ /* 0x000fe20000000018 */
[----:B------:R-:W-:Y:S06]  /*2650*/  BRA `(.L_x_355) ;  /* 0x0000000c00747947 */ /* 0x000fec0003800000 */
.L_x_351:
        /* <DEDUP_REMOVED lines=9> */
.L_x_359:
[----:B------:R-:W2:Y:S02]  /*26f0*/  LDG.E.U16 R0, desc[UR36][R4.64] ;  /* 0x0000002404007981 */ /* 0x000ea4000c1e1500 */
[----:B--2---:R-:W-:-:S05]  /*2700*/  HADD2.F32 R0, -RZ, R0.H0_H0 ;  /* 0x20000000ff007230 */ /* 0x004fca0000004100 */
[----:B------:R-:W-:-:S04]  /*2710*/  F2FP.BF16.F32.PACK_AB R0, RZ, R0 ;  /* 0x00000000ff00723e */ /* 0x000fc800000010ff */
[----:B------:R-:W-:Y:S01]  /*2720*/  PRMT R24, R0, 0x7610, R24 ;  /* 0x0000761000187816 */ /* 0x000fe20000000018 */
[----:B------:R-:W-:Y:S06]  /*2730*/  BRA `(.L_x_355) ;  /* 0x0000000c003c7947 */ /* 0x000fec0003800000 */
.L_x_358:
        /* <DEDUP_REMOVED lines=9> */
.L_x_361:
[----:B------:R-:W2:Y:S02]  /*27d0*/  LDG.E.U16 R4, desc[UR36][R4.64] ;  /* 0x0000002404047981 */ /* 0x000ea4000c1e1500 */
[----:B--2---:R-:W-:-:S05]  /*27e0*/  HADD2.F32 R0, -RZ, R4.H0_H0 ;  /* 0x20000004ff007230 */ /* 0x004fca0000004100 */
[----:B------:R-:W-:-:S04]  /*27f0*/  F2FP.BF16.F32.PACK_AB R0, RZ, R0 ;  /* 0x00000000ff00723e */ /* 0x000fc800000010ff */
[----:B------:R-:W-:Y:S01]  /*2800*/  PRMT R24, R0, 0x7610, R24 ;  /* 0x0000761000187816 */ /* 0x000fe20000000018 */
[----:B------:R-:W-:Y:S06]  /*2810*/  BRA `(.L_x_355) ;  /* 0x0000000c00047947 */ /* 0x000fec0003800000 */
.L_x_360:
        /* <DEDUP_REMOVED lines=9> */
.L_x_350:
        /* <DEDUP_REMOVED lines=14> */
.L_x_364:
        /* <DEDUP_REMOVED lines=9> */
.L_x_363:
        /* <DEDUP_REMOVED lines=28> */
.L_x_366:
        /* <DEDUP_REMOVED lines=15> */
.L_x_365:
[----:B------:R0:W5:Y:S01]  /*2cd0*/  LDG.E.U16 R24, desc[UR36][R4.64] ;  /* 0x0000002404187981 */ /* 0x000162000c1e1500 */
[----:B------:R-:W-:Y:S05]  /*2ce0*/  BRA `(.L_x_355) ;  /* 0x0000000400d07947 */ /* 0x000fea0003800000 */
.L_x_362:
        /* <DEDUP_REMOVED lines=13> */
.L_x_369:
        /* <DEDUP_REMOVED lines=21> */
.L_x_373:
[----:B------:R-:W-:Y:S05]  /*2f10*/  BSYNC B1 ;  /* 0x0000000000017941 */ /* 0x000fea0003800000 */
.L_x_372:
[----:B------:R-:W-:Y:S01]  /*2f20*/  LEA R5, R0, 0x3b800000, 0x17 ;  /* 0x3b80000000057811 */ /* 0x000fe200078eb8ff */
[----:B------:R-:W-:-:S05]  /*2f30*/  IMAD.SHL.U32 R0, R3, 0x100000, RZ ;  /* 0x0010000003007824 */ /* 0x000fca00078e00ff */
[----:B------:R-:W-:-:S07]  /*2f40*/  LOP3.LUT R0, R5, R0, R6, 0xfe, !PT ;  /* 0x0000000005007212 */ /* 0x000fce00078efe06 */
.L_x_371:
[----:B------:R-:W-:Y:S05]  /*2f50*/  BSYNC B0 ;  /* 0x0000000000007941 */ /* 0x000fea0003800000 */
.L_x_370:
[----:B------:R-:W-:-:S04]  /*2f60*/  F2FP.BF16.F32.PACK_AB R0, RZ, R0 ;  /* 0x00000000ff00723e */ /* 0x000fc800000010ff */
[----:B------:R-:W-:Y:S01]  /*2f70*/  PRMT R24, R0, 0x7610, R24 ;  /* 0x0000761000187816 */ /* 0x000fe20000000018 */
[----:B------:R-:W-:Y:S06]  /*2f80*/  BRA `(.L_x_355) ;  /* 0x0000000400287947 */ /* 0x000fec0003800000 */
.L_x_368:
        /* <DEDUP_REMOVED lines=21> */
.L_x_377:
[----:B------:R-:W-:Y:S05]  /*30e0*/  BSYNC B1 ;  /* 0x0000000000017941 */ /* 0x000fea0003800000 */
.L_x_376:
[----:B------:R-:W-:Y:S01]  /*30f0*/  LEA R5, R0, 0x37800000, 0x17 ;  /* 0x3780000000057811 */ /* 0x000fe200078eb8ff */
[----:B------:R-:W-:-:S05]  /*3100*/  IMAD.SHL.U32 R0, R3, 0x200000, RZ ;  /* 0x0020000003007824 */ /* 0x000fca00078e00ff */
[----:B------:R-:W-:-:S07]  /*3110*/  LOP3.LUT R0, R5, R0, R6, 0xfe, !PT ;  /* 0x0000000005007212 */ /* 0x000fce00078efe06 */
.L_x_375:
[----:B------:R-:W-:Y:S05]  /*3120*/  BSYNC B0 ;  /* 0x0000000000007941 */ /* 0x000fea0003800000 */
.L_x_374:
[----:B------:R-:W-:-:S04]  /*3130*/  F2FP.BF16.F32.PACK_AB R0, RZ, R0 ;  /* 0x00000000ff00723e */ /* 0x000fc800000010ff */
[----:B------:R-:W-:Y:S01]  /*3140*/  PRMT R24, R0, 0x7610, R24 ;  /* 0x0000761000187816 */ /* 0x000fe20000000018 */
[----:B------:R-:W-:Y:S06]  /*3150*/  BRA `(.L_x_355) ;  /* 0x0000000000b47947 */ /* 0x000fec0003800000 */
.L_x_367:
        /* <DEDUP_REMOVED lines=14> */
.L_x_381:
[----:B------:R-:W-:Y:S05]  /*3240*/  BSYNC B0 ;  /* 0x0000000000007941 */ /* 0x000fea0003800000 */
.L_x_380:
[----:B------:R-:W-:-:S04]  /*3250*/  F2FP.BF16.F32.PACK_AB R0, RZ, R0 ;  /* 0x00000000ff00723e */ /* 0x000fc800000010ff */
[----:B------:R-:W-:Y:S01]  /*3260*/  PRMT R24, R0, 0x7610, R24 ;  /* 0x0000761000187816 */ /* 0x000fe20000000018 */
[----:B------:R-:W-:Y:S06]  /*3270*/  BRA `(.L_x_355) ;  /* 0x00000000006c7947 */ /* 0x000fec0003800000 */
.L_x_354:
        /* <DEDUP_REMOVED lines=16> */
.L_x_382:
[----:B------:R-:W-:Y:S01]  /*3380*/  PRMT R24, RZ, 0x7610, R24 ;  /* 0x00007610ff187816 */ /* 0x000fe20000000018 */
[----:B------:R-:W-:Y:S06]  /*3390*/  BRA `(.L_x_355) ;  /* 0x0000000000247947 */ /* 0x000fec0003800000 */
.L_x_379:
[----:B------:R-:W2:Y:S02]  /*33a0*/  LDG.E.64 R4, desc[UR36][R4.64] ;  /* 0x0000002404047981 */ /* 0x000ea4000c1e1b00 */
[----:B--2---:R-:W0:Y:S02]  /*33b0*/  I2F.U64 R0, R4 ;  /* 0x0000000400007312 */ /* 0x004e240000301000 */
[----:B0-----:R-:W-:-:S04]  /*33c0*/  F2FP.BF16.F32.PACK_AB R0, RZ, R0 ;  /* 0x00000000ff00723e */ /* 0x001fc800000010ff */
[----:B------:R-:W-:Y:S01]  /*33d0*/  PRMT R24, R0, 0x7610, R24 ;  /* 0x0000761000187816 */ /* 0x000fe20000000018 */
[----:B------:R-:W-:Y:S06]  /*33e0*/  BRA `(.L_x_355) ;  /* 0x0000000000107947 */ /* 0x000fec0003800000 */
.L_x_378:
[----:B------:R-:W2:Y:S02]  /*33f0*/  LDG.E R4, desc[UR36][R4.64] ;  /* 0x0000002404047981 */ /* 0x000ea4000c1e1900 */
[----:B--2---:R-:W-:-:S04]  /*3400*/  I2FP.F32.U32 R0, R4 ;  /* 0x0000000400007245 */ /* 0x004fc80000201000 */
[----:B------:R-:W-:-:S04]  /*3410*/  F2FP.BF16.F32.PACK_AB R0, RZ, R0 ;  /* 0x00000000ff00723e */ /* 0x000fc800000010ff */
[----:B------:R-:W-:-:S07]  /*3420*/  PRMT R24, R0, 0x7610, R24 ;  /* 0x0000761000187816 */ /* 0x000fce0000000018 */
.L_x_355:
[----:B------:R-:W-:-:S07]  /*3430*/  VIADD R23, R23, 0x80 ;  /* 0x0000008017177836 */ /* 0x000fce0000000000 */
.L_x_349:
[----:B------:R-:W-:Y:S05]  /*3440*/  BSYNC B6 ;  /* 0x0000000000067941 */ /* 0x000fea0003800000 */
.L_x_348:
[----:B------:R-:W-:Y:S01]  /*3450*/  ISETP.GE.AND P0, PT, R23, R16, PT ;  /* 0x000000101700720c */ /* 0x000fe20003f06270 */
[----:B------:R-:W-:-:S12]  /*3460*/  BSSY B6, `(.L_x_383) ;  /* 0x000010f000067945 */ /* 0x000fd80003800000 */
[----:B------:R-:W-:Y:S05]  /*3470*/  @P0 BRA `(.L_x_384) ;  /* 0x0000001000340947 */ /* 0x000fea0003800000 */
[----:B0-----:R-:W0:Y:S01]  /*3480*/  LDC.64 R4, c[0x0][0x220] ;  /* 0x00008800ff047b82 */ /* 0x001e220000000a00 */
        /* <DEDUP_REMOVED lines=21> */
.L_x_388:
[----:B------:R-:W2:Y:S02]  /*35e0*/  LDG.E.U8 R4, desc[UR36][R4.64] ;  /* 0x0000002404047981 */ /* 0x000ea4000c1e1100 */
[----:B--2---:R-:W-:-:S04]  /*35f0*/  I2FP.F32.U32 R0, R4 ;  /* 0x0000000400007245 */ /* 0x004fc80000201000 */
[----:B------:R-:W-:-:S04]  /*3600*/  F2FP.BF16.F32.PACK_AB R0, RZ, R0 ;  /* 0x00000000ff00723e */ /* 0x000fc800000010ff */
[----:B------:R-:W-:Y:S01]  /*3610*/  PRMT R18, R0, 0x7610, R18 ;  /* 0x0000761000127816 */ /* 0x000fe20000000012 */
[----:B------:R-:W-:Y:S06]  /*3620*/  BRA `(.L_x_384) ;  /* 0x0000000c00c87947 */ /* 0x000fec0003800000 */
.L_x_387:
        /* <DEDUP_REMOVED lines=11> */
.L_x_391:
[----:B------:R-:W2:Y:S02]  /*36e0*/  LDG.E R4, desc[UR36][R4.64] ;  /* 0x0000002404047981 */ /* 0x000ea4000c1e1900 */
[----:B--2---:R-:W-:-:S04]  /*36f0*/  I2FP.F32.S32 R0, R4 ;  /* 0x0000000400007245 */ /* 0x004fc80000201400 */
[----:B------:R-:W-:-:S04]  /*3700*/  F2FP.BF16.F32.PACK_AB R0, RZ, R0 ;  /* 0x00000000ff00723e */ /* 0x000fc800000010ff */
[----:B------:R-:W-:Y:S01]  /*3710*/  PRMT R18, R0, 0x7610, R18 ;  /* 0x0000761000127816 */ /* 0x000fe20000000012 */
[----:B------:R-:W-:Y:S06]  /*3720*/  BRA `(.L_x_384) ;  /* 0x0000000c00887947 */ /* 0x000fec0003800000 */
.L_x_390:
[----:B------:R-:W2:Y:S02]  /*3730*/  LDG.E.U16 R4, desc[UR36][R4.64] ;  /* 0x0000002404047981 */ /* 0x000ea4000c1e1500 */
[----:B--2---:R-:W0:Y:S02]  /*3740*/  I2F.S16 R0, R4 ;  /* 0x0000000400007306 */ /* 0x004e240000101400 */
[----:B0-----:R-:W-:-:S04]  /*3750*/  F2FP.BF16.F32.PACK_AB R0, RZ, R0 ;  /* 0x00000000ff00723e */ /* 0x001fc800000010ff */
[----:B------:R-:W-:Y:S01]  /*3760*/  PRMT R18, R0, 0x7610, R18 ;  /* 0x0000761000127816 */ /* 0x000fe20000000012 */
[----:B------:R-:W-:Y:S06]  /*3770*/  BRA `(.L_x_384) ;  /* 0x0000000c00747947 */ /* 0x000fec0003800000 */
.L_x_386:
        /* <DEDUP_REMOVED lines=9> */
.L_x_393:
[----:B------:R-:W2:Y:S02]  /*3810*/  LDG.E.U16 R0, desc[UR36][R4.64] ;  /* 0x0000002404007981 */ /* 0x000ea4000c1e1500 */
[----:B--2---:R-:W-:-:S05]  /*3820*/  HADD2.F32 R0, -RZ, R0.H0_H0 ;  /* 0x20000000ff007230 */ /* 0x004fca0000004100 */
[----:B------:R-:W-:-:S04]  /*3830*/  F2FP.BF16.F32.PACK_AB R0, RZ, R0 ;  /* 0x00000000ff00723e */ /* 0x000fc800000010ff */
[----:B------:R-:W-:Y:S01]  /*3840*/  PRMT R18, R0, 0x7610, R18 ;  /* 0x0000761000127816 */ /* 0x000fe20000000012 */
[----:B------:R-:W-:Y:S06]  /*3850*/  BRA `(.L_x_384) ;  /* 0x0000000c003c7947 */ /* 0x000fec0003800000 */
.L_x_392:
        /* <DEDUP_REMOVED lines=9> */
.L_x_395:
[----:B------:R-:W2:Y:S02]  /*38f0*/  LDG.E.U16 R4, desc[UR36][R4.64] ;  /* 0x0000002404047981 */ /* 0x000ea4000c1e1500 */
[----:B--2---:R-:W-:-:S05]  /*3900*/  HADD2.F32 R0, -RZ, R4.H0_H0 ;  /* 0x20000004ff007230 */ /* 0x004fca0000004100 */
[----:B------:R-:W-:-:S04]  /*3910*/  F2FP.BF16.F32.PACK_AB R0, RZ, R0 ;  /* 0x00000000ff00723e */ /* 0x000fc800000010ff */
[----:B------:R-:W-:Y:S01]  /*3920*/  PRMT R18, R0, 0x7610, R18 ;  /* 0x0000761000127816 */ /* 0x000fe20000000012 */
[----:B------:R-:W-:Y:S06]  /*3930*/  BRA `(.L_x_384) ;  /* 0x0000000c00047947 */ /* 0x000fec0003800000 */
.L_x_394:
        /* <DEDUP_REMOVED lines=9> */
.L_x_385:
        /* <DEDUP_REMOVED lines=14> */
.L_x_398:
        /* <DEDUP_REMOVED lines=9> */
.L_x_397:
        /* <DEDUP_REMOVED lines=28> */
.L_x_400:
        /* <DEDUP_REMOVED lines=15> */
.L_x_399:
[----:B------:R1:W5:Y:S01]  /*3df0*/  LDG.E.U16 R18, desc[UR36][R4.64] ;  /* 0x0000002404127981 */ /* 0x000362000c1e1500 */
[----:B------:R-:W-:Y:S05]  /*3e00*/  BRA `(.L_x_384) ;  /* 0x0000000400d07947 */ /* 0x000fea0003800000 */
.L_x_396:
        /* <DEDUP_REMOVED lines=13> */
.L_x_403:
        /* <DEDUP_REMOVED lines=21> */
.L_x_407:
[----:B------:R-:W-:Y:S05]  /*4030*/  BSYNC B1 ;  /* 0x0000000000017941 */ /* 0x000fea0003800000 */
.L_x_406:
[----:B------:R-:W-:Y:S01]  /*4040*/  LEA R5, R0, 0x3b800000, 0x17 ;  /* 0x3b80000000057811 */ /* 0x000fe200078eb8ff */
[----:B------:R-:W-:-:S05]  /*4050*/  IMAD.SHL.U32 R0, R3, 0x100000, RZ ;  /* 0x0010000003007824 */ /* 0x000fca00078e00ff */
[----:B------:R-:W-:-:S07]  /*4060*/  LOP3.LUT R0, R5, R0, R6, 0xfe, !PT ;  /* 0x0000000005007212 */ /* 0x000fce00078efe06 */
.L_x_405:
[----:B------:R-:W-:Y:S05]  /*4070*/  BSYNC B0 ;  /* 0x0000000000007941 */ /* 0x000fea0003800000 */
.L_x_404:
[----:B------:R-:W-:-:S04]  /*4080*/  F2FP.BF16.F32.PACK_AB R0, RZ, R0 ;  /* 0x00000000ff00723e */ /* 0x000fc800000010ff */
[----:B------:R-:W-:Y:S01]  /*4090*/  PRMT R18, R0, 0x7610, R18 ;  /* 0x0000761000127816 */ /* 0x000fe20000000012 */
[----:B------:R-:W-:Y:S06]  /*40a0*/  BRA `(.L_x_384) ;  /* 0x0000000400287947 */ /* 0x000fec0003800000 */
.L_x_402:
        /* <DEDUP_REMOVED lines=21> */
.L_x_411:
[----:B------:R-:W-:Y:S05]  /*4200*/  BSYNC B1 ;  /* 0x0000000000017941 */ /* 0x000fea0003800000 */
.L_x_410:
[----:B------:R-:W-:Y:S01]  /*4210*/  LEA R5, R0, 0x37800000, 0x17 ;  /* 0x3780000000057811 */ /* 0x000fe200078eb8ff */
[----:B------:R-:W-:-:S05]  /*4220*/  IMAD.SHL.U32 R0, R3, 0x200000, RZ ;  /* 0x0020000003007824 */ /* 0x000fca00078e00ff */
[----:B------:R-:W-:-:S07]  /*4230*/  LOP3.LUT R0, R5, R0, R6, 0xfe, !PT ;  /* 0x0000000005007212 */ /* 0x000fce00078efe06 */
.L_x_409:
[----:B------:R-:W-:Y:S05]  /*4240*/  BSYNC B0 ;  /* 0x0000000000007941 */ /* 0x000fea0003800000 */
.L_x_408:
[----:B------:R-:W-:-:S04]  /*4250*/  F2FP.BF16.F32.PACK_AB R0, RZ, R0 ;  /* 0x00000000ff00723e */ /* 0x000fc800000010ff */
[----:B------:R-:W-:Y:S01]  /*4260*/  PRMT R18, R0, 0x7610, R18 ;  /* 0x0000761000127816 */ /* 0x000fe20000000012 */
[----:B------:R-:W-:Y:S06]  /*4270*/  BRA `(.L_x_384) ;  /* 0x0000000000b47947 */ /* 0x000fec0003800000 */
.L_x_401:
        /* <DEDUP_REMOVED lines=14> */
.L_x_415:
[----:B------:R-:W-:Y:S05]  /*4360*/  BSYNC B0 ;  /* 0x0000000000007941 */ /* 0x000fea0003800000 */
.L_x_414:
[----:B------:R-:W-:-:S04]  /*4370*/  F2FP.BF16.F32.PACK_AB R0, RZ, R0 ;  /* 0x00000000ff00723e */ /* 0x000fc800000010ff */
[----:B------:R-:W-:Y:S01]  /*4380*/  PRMT R18, R0, 0x7610, R18 ;  /* 0x0000761000127816 */ /* 0x000fe20000000012 */
[----:B------:R-:W-:Y:S06]  /*4390*/  BRA `(.L_x_384) ;  /* 0x00000000006c7947 */ /* 0x000fec0003800000 */
.L_x_389:
        /* <DEDUP_REMOVED lines=16> */
.L_x_416:
[----:B------:R-:W-:Y:S01]  /*44a0*/  PRMT R18, RZ, 0x7610, R18 ;  /* 0x00007610ff127816 */ /* 0x000fe20000000012 */
[----:B------:R-:W-:Y:S06]  /*44b0*/  BRA `(.L_x_384) ;  /* 0x0000000000247947 */ /* 0x000fec0003800000 */
.L_x_413:
[----:B------:R-:W2:Y:S02]  /*44c0*/  LDG.E.64 R4, desc[UR36][R4.64] ;  /* 0x0000002404047981 */ /* 0x000ea4000c1e1b00 */
[----:B--2---:R-:W0:Y:S02]  /*44d0*/  I2F.U64 R0, R4 ;  /* 0x0000000400007312 */ /* 0x004e240000301000 */
[----:B0-----:R-:W-:-:S04]  /*44e0*/  F2FP.BF16.F32.PACK_AB R0, RZ, R0 ;  /* 0x00000000ff00723e */ /* 0x001fc800000010ff */
[----:B------:R-:W-:Y:S01]  /*44f0*/  PRMT R18, R0, 0x7610, R18 ;  /* 0x0000761000127816 */ /* 0x000fe20000000012 */
[----:B------:R-:W-:Y:S06]  /*4500*/  BRA `(.L_x_384) ;  /* 0x0000000000107947 */ /* 0x000fec0003800000 */
.L_x_412:
[----:B------:R-:W2:Y:S02]  /*4510*/  LDG.E R4, desc[UR36][R4.64] ;  /* 0x0000002404047981 */ /* 0x000ea4000c1e1900 */
[----:B--2---:R-:W-:-:S04]  /*4520*/  I2FP.F32.U32 R0, R4 ;  /* 0x0000000400007245 */ /* 0x004fc80000201000 */
[----:B------:R-:W-:-:S04]  /*4530*/  F2FP.BF16.F32.PACK_AB R0, RZ, R0 ;  /* 0x00000000ff00723e */ /* 0x000fc800000010ff */
[----:B------:R-:W-:-:S07]  /*4540*/  PRMT R18, R0, 0x7610, R18 ;  /* 0x0000761000127816 */ /* 0x000fce0000000012 */
.L_x_384:
[----:B------:R-:W-:Y:S05]  /*4550*/  BSYNC B6 ;  /* 0x0000000000067941 */ /* 0x000fea0003800000 */
.L_x_383:
[----:B------:R-:W0:Y:S01]  /*4560*/  S2R R25, SR_TID.X ;  /* 0x0000000000197919 */ /* 0x000e220000002100 */
[----:B------:R-:W-:Y:S01]  /*4570*/  BSSY B6, `(.L_x_417) ;  /* 0x0000136000067945 */ /* 0x000fe20003800000 */
[C---:B01----:R-:W-:Y:S01]  /*4580*/  VIADD R5, R25.reuse, 0x100 ;  /* 0x0000010019057836 */ /* 0x043fe20000000000 */
[C---:B------:R-:W-:Y:S01]  /*4590*/  ISETP.GE.AND P3, PT, R25.reuse, R16, PT ;  /* 0x000000101900720c */ /* 0x040fe20003f66270 */
[----:B------:R-:W-:-:S03]  /*45a0*/  VIADD R23, R25, 0x80 ;  /* 0x0000008019177836 */ /* 0x000fc60000000000 */
[-C--:B------:R-:W-:Y:S01]  /*45b0*/  ISETP.GE.AND P1, PT, R5, R16.reuse, PT ;  /* 0x000000100500720c */ /* 0x080fe20003f26270 */
[----:B------:R-:W-:Y:S01]  /*45c0*/  VIADD R5, R25, 0x180 ;  /* 0x0000018019057836 */ /* 0x000fe20000000000 */
[----:B------:R-:W-:-:S04]  /*45d0*/  ISETP.GE.AND P0, PT, R23, R16, PT ;  /* 0x000000101700720c */ /* 0x000fc80003f06270 */
[----:B------:R-:W-:-:S03]  /*45e0*/  ISETP.GE.AND P2, PT, R5, R16, PT ;  /* 0x000000100500720c */ /* 0x000fc60003f46270 */
[----:B-----5:R-:W-:-:S04]  /*45f0*/  @!P3 IMAD.U32 R0, R19, 0x10000, RZ ;  /* 0x000100001300b824 */ /* 0x020fc800078e00ff */
[----:B------:R-:W-:Y:S02]  /*4600*/  @!P1 IMAD.U32 R24, R24, 0x10000, RZ ;  /* 0x0001000018189824 */ /* 0x000fe400078e00ff */
[----:B------:R-:W-:Y:S01]  /*4610*/  @!P3 FMUL.RZ R8, R0, 0.15915493667125701904 ;  /* 0x3e22f9830008b820 */ /* 0x000fe2000040c000 */
[----:B------:R-:W-:Y:S02]  /*4620*/  @!P0 IMAD.U32 R5, R17, 0x10000, RZ ;  /* 0x0001000011058824 */ /* 0x000fe400078e00ff */
[----:B------:R-:W-:Y:S01]  /*4630*/  @!P1 FMUL.RZ R24, R24, 0.15915493667125701904 ;  /* 0x3e22f98318189820 */ /* 0x000fe2000040c000 */
[----:B------:R-:W0:Y:S01]  /*4640*/  @!P3 MUFU.COS R4, R8 ;  /* 0x000000080004b308 */ /* 0x000e220000000000 */
[----:B------:R-:W-:Y:S02]  /*4650*/  @!P2 IMAD.U32 R18, R18, 0x10000, RZ ;  /* 0x000100001212a824 */ /* 0x000fe400078e00ff */
[----:B------:R-:W-:Y:S02]  /*4660*/  @!P0 FMUL.RZ R10, R5, 0.15915493667125701904 ;  /* 0x3e22f983050a8820 */ /* 0x000fe4000040c000 */
[----:B------:R-:W-:-:S03]  /*4670*/  @!P2 FMUL.RZ R18, R18, 0.15915493667125701904 ;  /* 0x3e22f9831212a820 */ /* 0x000fc6000040c000 */
[----:B------:R-:W-:Y:S08]  /*4680*/  @!P1 MUFU.COS R7, R24 ;  /* 0x0000001800079308 */ /* 0x000ff00000000000 */
[----:B------:R-:W-:Y:S08]  /*4690*/  @!P2 MUFU.COS R9, R18 ;  /* 0x000000120009a308 */ /* 0x000ff00000000000 */
[----:B------:R-:W-:Y:S08]  /*46a0*/  @!P0 MUFU.COS R5, R10 ;  /* 0x0000000a00058308 */ /* 0x000ff00000000000 */
[----:B------:R-:W-:Y:S08]  /*46b0*/  @!P3 MUFU.SIN R0, R8 ;  /* 0x000000080000b308 */ /* 0x000ff00000000400 */
[----:B0-----:R-:W0:Y:S08]  /*46c0*/  @!P3 MUFU.RCP R11, R4 ;  /* 0x00000004000bb308 */ /* 0x001e300000001000 */
[----:B------:R-:W-:Y:S08]  /*46d0*/  @!P1 MUFU.SIN R6, R24 ;  /* 0x0000001800069308 */ /* 0x000ff00000000400 */
[----:B------:R1:W-:Y:S01]  /*46e0*/  @!P2 MUFU.SIN R8, R18 ;  /* 0x000000120008a308 */ /* 0x0003e20000000400 */
[----:B0-----:R-:W-:-:S07]  /*46f0*/  @!P3 FMUL.FTZ R0, R0, R11 ;  /* 0x0000000b0000b220 */ /* 0x001fce0000410000 */
[----:B------:R-:W-:Y:S01]  /*4700*/  @!P0 MUFU.SIN R4, R10 ;  /* 0x0000000a00048308 */ /* 0x000fe20000000400 */
[----:B-1----:R-:W0:Y:S07]  /*4710*/  LDC.U8 R18, c[0x0][0x234] ;  /* 0x00008d00ff127b82 */ /* 0x002e2e0000000000 */
[----:B------:R-:W1:Y:S08]  /*4720*/  @!P1 MUFU.RCP R7, R7 ;  /* 0x0000000700079308 */ /* 0x000e700000001000 */
[----:B------:R-:W2:Y:S08]  /*4730*/  @!P2 MUFU.RCP R9, R9 ;  /* 0x000000090009a308 */ /* 0x000eb00000001000 */
[----:B------:R-:W3:Y:S01]  /*4740*/  @!P0 MUFU.RCP R5, R5 ;  /* 0x0000000500058308 */ /* 0x000ee20000001000 */
[----:B-1----:R-:W-:-:S07]  /*4750*/  @!P1 FMUL.FTZ R6, R6, R7 ;  /* 0x0000000706069220 */ /* 0x002fce0000410000 */
[----:B------:R1:W4:Y:S01]  /*4760*/  @!P3 F2F.BF16.F32 R3, R0 ;  /* 0x000000000003b304 */ /* 0x0003220000202000 */
[----:B--2---:R-:W-:-:S07]  /*4770*/  @!P2 FMUL.FTZ R8, R8, R9 ;  /* 0x000000090808a220 */ /* 0x004fce0000410000 */
[----:B------:R1:W2:Y:S01]  /*4780*/  @!P1 F2F.BF16.F32 R17, R6 ;  /* 0x0000000600119304 */ /* 0x0002a20000202000 */
[----:B---3--:R-:W-:-:S07]  /*4790*/  @!P0 FMUL.FTZ R4, R4, R5 ;  /* 0x0000000504048220 */ /* 0x008fce0000410000 */
[----:B------:R1:W3:Y:S08]  /*47a0*/  @!P2 F2F.BF16.F32 R19, R8 ;  /* 0x000000080013a304 */ /* 0x0002f00000202000 */
[----:B------:R1:W0:Y:S01]  /*47b0*/  @!P0 F2F.BF16.F32 R22, R4 ;  /* 0x0000000400168304 */ /* 0x0002220000202000 */
[----:B--2-4-:R-:W-:Y:S05]  /*47c0*/  @P3 BRA `(.L_x_418) ;  /* 0x0000001000403947 */ /* 0x014fea0003800000 */
[----:B-1----:R-:W1:Y:S01]  /*47d0*/  LDC.64 R8, c[0x0][0x218] ;  /* 0x00008600ff087b82 */ /* 0x002e620000000a00 */
[----:B0-----:R-:W-:Y:S01]  /*47e0*/  PRMT R0, R18, 0x9910, RZ ;  /* 0x0000991012007816 */ /* 0x001fe200000000ff */
[----:B------:R-:W-:Y:S01]  /*47f0*/  IMAD R25, R2, 0x200, R25 ;  /* 0x0000020002197824 */ /* 0x000fe200078e0219 */
[----:B------:R-:W-:Y:S02]  /*4800*/  ULDC UR4, c[0x0][0x238] ;  /* 0x00008e0000047ab9 */ /* 0x000fe40000000800 */
[----:B------:R-:W-:Y:S01]  /*4810*/  ISETP.GT.AND P0, PT, R0, 0x9, PT ;  /* 0x000000090000780c */ /* 0x000fe20003f04270 */
[----:B------:R-:W-:-:S05]  /*4820*/  IMAD R25, R25, UR4, RZ ;  /* 0x0000000419197c24 */ /* 0x000fca000f8e02ff */
[----:B-1----:R-:W-:-:S05]  /*4830*/  IADD3 R8, P1, R25, R8, RZ ;  /* 0x0000000819087210 */ /* 0x002fca0007f3e0ff */
        /* <DEDUP_REMOVED lines=10> */
[----:B------:R-:W-:Y:S02]  /*48e0*/  IMAD.U32 R3, R3, 0x10000, RZ ;  /* 0x0001000003037824 */ /* 0x000fe400078e00ff */
[----:B------:R-:W-:-:S04]  /*48f0*/  IMAD.MOV.U32 R25, RZ, RZ, R23 ;  /* 0x000000ffff197224 */ /* 0x000fc800078e0017 */
[----:B------:R-:W0:Y:S02]  /*4900*/  F2I.FTZ.TRUNC.NTZ R3, R3 ;  /* 0x0000000300037305 */ /* 0x000e24000021f100 */
[----:B0-----:R0:W-:Y:S01]  /*4910*/  STG.E.U8 desc[UR36][R8.64], R3 ;  /* 0x0000000308007986 */ /* 0x0011e2000c101124 */
[----:B------:R-:W-:Y:S05]  /*4920*/  BRA `(.L_x_418) ;  /* 0x0000000c00e87947 */ /* 0x000fea0003800000 */
.L_x_422:
[----:B------:R-:W-:Y:S02]  /*4930*/  IMAD.U32 R5, R3, 0x10000, RZ ;  /* 0x0001000003057824 */ /* 0x000fe400078e00ff */
[----:B------:R-:W-:-:S04]  /*4940*/  IMAD.MOV.U32 R25, RZ, RZ, R23 ;  /* 0x000000ffff197224 */ /* 0x000fc800078e0017 */
[----:B------:R-:W0:Y:S02]  /*4950*/  F2I.S64.TRUNC R4, R5 ;  /* 0x0000000500047311 */ /* 0x000e24000020d900 */
[----:B0-----:R0:W-:Y:S01]  /*4960*/  STG.E.U8 desc[UR36][R8.64], R4 ;  /* 0x0000000408007986 */ /* 0x0011e2000c101124 */
[----:B------:R-:W-:Y:S05]  /*4970*/  BRA `(.L_x_418) ;  /* 0x0000000c00d47947 */ /* 0x000fea0003800000 */
.L_x_421:
[----:B------:R-:W-:-:S13]  /*4980*/  ISETP.NE.AND P0, PT, R0, 0x2, PT ;  /* 0x000000020000780c */ /* 0x000fda0003f05270 */
[----:B------:R-:W-:Y:S05]  /*4990*/  @!P0 BRA `(.L_x_424) ;  /* 0x0000000000388947 */ /* 0x000fea0003800000 */
[----:B------:R-:W-:-:S13]  /*49a0*/  ISETP.NE.AND P0, PT, R0, 0x3, PT ;  /* 0x000000030000780c */ /* 0x000fda0003f05270 */
[----:B------:R-:W-:Y:S05]  /*49b0*/  @!P0 BRA `(.L_x_425) ;  /* 0x00000000001c8947 */ /* 0x000fea0003800000 */
[----:B------:R-:W-:-:S13]  /*49c0*/  ISETP.NE.AND P0, PT, R0, 0x4, PT ;  /* 0x000000040000780c */ /* 0x000fda0003f05270 */
[----:B------:R-:W-:Y:S05]  /*49d0*/  @P0 BRA `(.L_x_423) ;  /* 0x0000000c00500947 */ /* 0x000fea0003800000 */
[----:B------:R-:W-:Y:S02]  /*49e0*/  IMAD.U32 R4, R3, 0x10000, RZ ;  /* 0x0001000003047824 */ /* 0x000fe400078e00ff */
[----:B------:R-:W-:-:S04]  /*49f0*/  IMAD.MOV.U32 R25, RZ, RZ, R23 ;  /* 0x000000ffff197224 */ /* 0x000fc800078e0017 */
[----:B------:R-:W0:Y:S02]  /*4a00*/  F2I.S64.TRUNC R4, R4 ;  /* 0x0000000400047311 */ /* 0x000e24000020d900 */
[----:B0-----:R0:W-:Y:S01]  /*4a10*/  STG.E.64 desc[UR36][R8.64], R4 ;  /* 0x0000000408007986 */ /* 0x0011e2000c101b24 */
[----:B------:R-:W-:Y:S05]  /*4a20*/  BRA `(.L_x_418) ;  /* 0x0000000c00a87947 */ /* 0x000fea0003800000 */
.L_x_425:
[----:B------:R-:W-:Y:S02]  /*4a30*/  IMAD.U32 R3, R3, 0x10000, RZ ;  /* 0x0001000003037824 */ /* 0x000fe400078e00ff */
[----:B------:R-:W-:-:S04]  /*4a40*/  IMAD.MOV.U32 R25, RZ, RZ, R23 ;  /* 0x000000ffff197224 */ /* 0x000fc800078e0017 */
[----:B------:R-:W0:Y:S02]  /*4a50*/  F2I.FTZ.TRUNC.NTZ R3, R3 ;  /* 0x0000000300037305 */ /* 0x000e24000021f100 */
[----:B0-----:R0:W-:Y:S01]  /*4a60*/  STG.E desc[UR36][R8.64], R3 ;  /* 0x0000000308007986 */ /* 0x0011e2000c101924 */
[----:B------:R-:W-:Y:S05]  /*4a70*/  BRA `(.L_x_418) ;  /* 0x0000000c00947947 */ /* 0x000fea0003800000 */
.L_x_424:
[----:B------:R-:W-:Y:S02]  /*4a80*/  IMAD.U32 R3, R3, 0x10000, RZ ;  /* 0x0001000003037824 */ /* 0x000fe400078e00ff */
[----:B------:R-:W-:-:S04]  /*4a90*/  IMAD.MOV.U32 R25, RZ, RZ, R23 ;  /* 0x000000ffff197224 */ /* 0x000fc800078e0017 */
[----:B------:R-:W0:Y:S02]  /*4aa0*/  F2I.FTZ.TRUNC.NTZ R3, R3 ;  /* 0x0000000300037305 */ /* 0x000e24000021f100 */
[----:B0-----:R0:W-:Y:S01]  /*4ab0*/  STG.E.U16 desc[UR36][R8.64], R3 ;  /* 0x0000000308007986 */ /* 0x0011e2000c101524 */
[----:B------:R-:W-:Y:S05]  /*4ac0*/  BRA `(.L_x_418) ;  /* 0x0000000c00807947 */ /* 0x000fea0003800000 */
.L_x_420:
[----:B------:R-:W-:-:S13]  /*4ad0*/  ISETP.GT.AND P0, PT, R0, 0x6, PT ;  /* 0x000000060000780c */ /* 0x000fda0003f04270 */
[----:B------:R-:W-:Y:S05]  /*4ae0*/  @P0 BRA `(.L_x_426) ;  /* 0x0000000000340947 */ /* 0x000fea0003800000 */
[----:B------:R-:W-:-:S13]  /*4af0*/  ISETP.NE.AND P0, PT, R0, 0x5, PT ;  /* 0x000000050000780c */ /* 0x000fda0003f05270 */
[----:B------:R-:W-:Y:S05]  /*4b00*/  @!P0 BRA `(.L_x_427) ;  /* 0x0000000000188947 */ /* 0x000fea0003800000 */
[----:B------:R-:W-:-:S13]  /*4b10*/  ISETP.NE.AND P0, PT, R0, 0x6, PT ;  /* 0x000000060000780c */ /* 0x000fda0003f05270 */
[----:B------:R-:W-:Y:S05]  /*4b20*/  @P0 BRA `(.L_x_423) ;  /* 0x0000000800fc0947 */ /* 0x000fea0003800000 */
[----:B------:R-:W-:Y:S02]  /*4b30*/  IMAD.U32 R3, R3, 0x10000, RZ ;  /* 0x0001000003037824 */ /* 0x000fe400078e00ff */
[----:B------:R-:W-:-:S03]  /*4b40*/  IMAD.MOV.U32 R25, RZ, RZ, R23 ;  /* 0x000000ffff197224 */ /* 0x000fc600078e0017 */
[----:B------:R0:W-:Y:S01]  /*4b50*/  STG.E desc[UR36][R8.64], R3 ;  /* 0x0000000308007986 */ /* 0x0001e2000c101924 */
[----:B------:R-:W-:Y:S05]  /*4b60*/  BRA `(.L_x_418) ;  /* 0x0000000c00587947 */ /* 0x000fea0003800000 */
.L_x_427:
[----:B------:R-:W-:Y:S02]  /*4b70*/  IMAD.U32 R0, R3, 0x10000, RZ ;  /* 0x0001000003007824 */ /* 0x000fe400078e00ff */
[----:B------:R-:W-:-:S03]  /*4b80*/  IMAD.MOV.U32 R25, RZ, RZ, R23 ;  /* 0x000000ffff197224 */ /* 0x000fc600078e0017 */
[----:B------:R-:W-:-:S05]  /*4b90*/  F2FP.F16.F32.PACK_AB R0, RZ, R0 ;  /* 0x00000000ff00723e */ /* 0x000fca00000000ff */
[----:B------:R0:W-:Y:S01]  /*4ba0*/  STG.E.U16 desc[UR36][R8.64], R0 ;  /* 0x0000000008007986 */ /* 0x0001e2000c101524 */
[----:B------:R-:W-:Y:S05]  /*4bb0*/  BRA `(.L_x_418) ;  /* 0x0000000c00447947 */ /* 0x000fea0003800000 */
.L_x_426:
[----:B------:R-:W-:-:S13]  /*4bc0*/  ISETP.NE.AND P0, PT, R0, 0x7, PT ;  /* 0x000000070000780c */ /* 0x000fda0003f05270 */
[----:B------:R-:W-:Y:S05]  /*4bd0*/  @!P0 BRA `(.L_x_428) ;  /* 0x00000000003c8947 */ /* 0x000fea0003800000 */
[----:B------:R-:W-:-:S13]  /*4be0*/  ISETP.NE.AND P0, PT, R0, 0x8, PT ;  /* 0x000000080000780c */ /* 0x000fda0003f05270 */
[----:B------:R-:W-:Y:S05]  /*4bf0*/  @!P0 BRA `(.L_x_429) ;  /* 0x00000000001c8947 */ /* 0x000fea0003800000 */
[----:B------:R-:W-:-:S13]  /*4c00*/  ISETP.NE.AND P0, PT, R0, 0x9, PT ;  /* 0x000000090000780c */ /* 0x000fda0003f05270 */
[----:B------:R-:W-:Y:S05]  /*4c10*/  @P0 BRA `(.L_x_423) ;  /* 0x0000000800c00947 */ /* 0x000fea0003800000 */
[----:B------:R-:W-:Y:S02]  /*4c20*/  IMAD.U32 R4, R3, 0x10000, RZ ;  /* 0x0001000003047824 */ /* 0x000fe400078e00ff */
[----:B------:R-:W-:Y:S02]  /*4c30*/  IMAD.MOV.U32 R5, RZ, RZ, RZ ;  /* 0x000000ffff057224 */ /* 0x000fe400078e00ff */
[----:B------:R-:W-:-:S03]  /*4c40*/  IMAD.MOV.U32 R25, RZ, RZ, R23 ;  /* 0x000000ffff197224 */ /* 0x000fc600078e0017 */
[----:B------:R0:W-:Y:S01]  /*4c50*/  STG.E.64 desc[UR36][R8.64], R4 ;  /* 0x0000000408007986 */ /* 0x0001e2000c101b24 */
[----:B------:R-:W-:Y:S05]  /*4c60*/  BRA `(.L_x_418) ;  /* 0x0000000c00187947 */ /* 0x000fea0003800000 */
.L_x_429:
[----:B------:R-:W-:Y:S02]  /*4c70*/  IMAD.U32 R3, R3, 0x10000, RZ ;  /* 0x0001000003037824 */ /* 0x000fe400078e00ff */
[----:B------:R-:W-:-:S03]  /*4c80*/  IMAD.MOV.U32 R25, RZ, RZ, R23 ;  /* 0x000000ffff197224 */ /* 0x000fc600078e0017 */
[----:B------:R-:W-:-:S04]  /*4c90*/  F2FP.F16.F32.PACK_AB R3, RZ, R3 ;  /* 0x00000003ff03723e */ /* 0x000fc800000000ff */
[----:B------:R-:W-:-:S05]  /*4ca0*/  PRMT R3, R3, 0x5410, RZ ;  /* 0x0000541003037816 */ /* 0x000fca00000000ff */
[----:B------:R0:W-:Y:S01]  /*4cb0*/  STG.E desc[UR36][R8.64], R3 ;  /* 0x0000000308007986 */ /* 0x0001e2000c101924 */
[----:B------:R-:W-:Y:S05]  /*4cc0*/  BRA `(.L_x_418) ;  /* 0x0000000c00007947 */ /* 0x000fea0003800000 */
.L_x_428:
[----:B------:R-:W-:Y:S02]  /*4cd0*/  IMAD.U32 R4, R3, 0x10000, RZ ;  /* 0x0001000003047824 */ /* 0x000fe400078e00ff */
[----:B------:R-:W-:Y:S02]  /*4ce0*/  IMAD.MOV.U32 R25, RZ, RZ, R23 ;  /* 0x000000ffff197224 */ /* 0x000fe400078e0017 */
[----:B------:R-:W-:-:S06]  /*4cf0*/  FMUL.FTZ R4, R4, 1 ;  /* 0x3f80000004047820 */ /* 0x000fcc0000410000 */
[----:B------:R-:W0:Y:S02]  /*4d00*/  F2F.F64.F32 R4, R4 ;  /* 0x0000000400047310 */ /* 0x000e240000201800 */
[----:B0-----:R0:W-:Y:S01]  /*4d10*/  STG.E.64 desc[UR36][R8.64], R4 ;  /* 0x0000000408007986 */ /* 0x0011e2000c101b24 */
[----:B------:R-:W-:Y:S05]  /*4d20*/  BRA `(.L_x_418) ;  /* 0x0000000800e87947 */ /* 0x000fea0003800000 */
.L_x_419:
        /* <DEDUP_REMOVED lines=10> */
[----:B------:R-:W-:-:S04]  /*4dd0*/  FSETP.NEU.FTZ.AND P0, PT, R3, RZ, PT ;  /* 0x000000ff0300720b */ /* 0x000fc80003f1d000 */
[----:B------:R-:W-:-:S05]  /*4de0*/  SEL R3, RZ, 0x1, !P0 ;  /* 0x00000001ff037807 */ /* 0x000fca0004000000 */
[----:B------:R0:W-:Y:S01]  /*4df0*/  STG.E.U8 desc[UR36][R8.64], R3 ;  /* 0x0000000308007986 */ /* 0x0001e2000c101124 */
[----:B------:R-:W-:Y:S05]  /*4e00*/  BRA `(.L_x_418) ;  /* 0x0000000800b07947 */ /* 0x000fea0003800000 */
.L_x_432:
[----:B------:R-:W-:Y:S01]  /*4e10*/  IMAD.U32 R3, R3, 0x10000, RZ ;  /* 0x0001000003037824 */ /* 0x000fe200078e00ff */
[----:B------:R-:W-:Y:S01]  /*4e20*/  CS2R R6, SRZ ;  /* 0x0000000000067805 */ /* 0x000fe2000001ff00 */
[----:B------:R-:W-:Y:S02]  /*4e30*/  IMAD.MOV.U32 R25, RZ, RZ, R23 ;  /* 0x000000ffff197224 */ /* 0x000fe400078e0017 */
[----:B------:R-:W-:-:S04]  /*4e40*/  FMUL.FTZ R3, R3, 1 ;  /* 0x3f80000003037820 */ /* 0x000fc80000410000 */
[----:B------:R-:W0:Y:S02]  /*4e50*/  F2F.F64.F32 R4, R3 ;  /* 0x0000000300047310 */ /* 0x000e240000201800 */
[----:B0-----:R0:W-:Y:S01]  /*4e60*/  STG.E.128 desc[UR36][R8.64], R4 ;  /* 0x0000000408007986 */ /* 0x0011e2000c101d24 */
[----:B------:R-:W-:Y:S05]  /*4e70*/  BRA `(.L_x_418) ;  /* 0x0000000800947947 */ /* 0x000fea0003800000 */
.L_x_431:
        /* <DEDUP_REMOVED lines=21> */
.L_x_436:
[----:B------:R-:W-:Y:S05]  /*4fd0*/  BSYNC B0 ;  /* 0x0000000000007941 */ /* 0x000fea0003800000 */
.L_x_435:
[----:B------:R-:W-:Y:S01]  /*4fe0*/  LOP3.LUT R5, R0, R5, RZ, 0xfc, !PT ;  /* 0x0000000500057212 */ /* 0x000fe200078efcff */
[----:B------:R-:W-:-:S04]  /*4ff0*/  IMAD.MOV.U32 R25, RZ, RZ, R23 ;  /* 0x000000ffff197224 */ /* 0x000fc800078e0017 */
[----:B------:R0:W-:Y:S01]  /*5000*/  STG.E.U8 desc[UR36][R8.64], R5 ;  /* 0x0000000508007986 */ /* 0x0001e2000c101124 */
[----:B------:R-:W-:Y:S05]  /*5010*/  BRA `(.L_x_418) ;  /* 0x00000008002c7947 */ /* 0x000fea0003800000 */
.L_x_434:
        /* <DEDUP_REMOVED lines=13> */
.L_x_438:
[----:B------:R-:W-:Y:S01]  /*50f0*/  IMAD.MOV.U32 R0, RZ, RZ, 0x7f ;  /* 0x0000007fff007424 */ /* 0x000fe200078e00ff */
[----:B------:R-:W-:-:S04]  /*5100*/  ISETP.GT.U32.AND P0, PT, R3, 0x7f800000, PT ;  /* 0x7f8000000300780c */ /* 0x000fc80003f04070 */
[----:B------:R-:W-:-:S09]  /*5110*/  SEL R0, R0, 0x7c, P0 ;  /* 0x0000007c00007807 */ /* 0x000fd20000000000 */
.L_x_439:
[----:B------:R-:W-:Y:S05]  /*5120*/  BSYNC B0 ;  /* 0x0000000000007941 */ /* 0x000fea0003800000 */
.L_x_437:
[----:B------:R-:W-:Y:S01]  /*5130*/  LOP3.LUT R3, R5, 0x80000000, RZ, 0xc0, !PT ;  /* 0x8000000005037812 */ /* 0x000fe200078ec0ff */
[----:B------:R-:W-:-:S03]  /*5140*/  IMAD.MOV.U32 R25, RZ, RZ, R23 ;  /* 0x000000ffff197224 */ /* 0x000fc600078e0017 */
[----:B------:R-:W-:-:S04]  /*5150*/  SHF.R.U32.HI R3, RZ, 0x18, R3 ;  /* 0x00000018ff037819 */ /* 0x000fc80000011603 */
[----:B------:R-:W-:-:S05]  /*5160*/  LOP3.LUT R3, R0, R3, RZ, 0xfc, !PT ;  /* 0x0000000300037212 */ /* 0x000fca00078efcff */
[----:B------:R0:W-:Y:S01]  /*5170*/  STG.E.U8 desc[UR36][R8.64], R3 ;  /* 0x0000000308007986 */ /* 0x0001e2000c101124 */
[----:B------:R-:W-:Y:S05]  /*5180*/  BRA `(.L_x_418) ;  /* 0x0000000400d07947 */ /* 0x000fea0003800000 */
.L_x_433:
[----:B------:R0:W-:Y:S01]  /*5190*/  STG.E.U16 desc[UR36][R8.64], R3 ;  /* 0x0000000308007986 */ /* 0x0001e2000c101524 */
[----:B------:R-:W-:Y:S01]  /*51a0*/  IMAD.MOV.U32 R25, RZ, RZ, R23 ;  /* 0x000000ffff197224 */ /* 0x000fe200078e0017 */
[----:B------:R-:W-:Y:S06]  /*51b0*/  BRA `(.L_x_418) ;  /* 0x0000000400c47947 */ /* 0x000fec0003800000 */
.L_x_430:
        /* <DEDUP_REMOVED lines=10> */
[----:B------:R-:W0:Y:S02]  /*5260*/  F2I.FTZ.U32.TRUNC.NTZ R3, R3 ;  /* 0x0000000300037305 */ /* 0x000e24000021f000 */
[----:B0-----:R0:W-:Y:S01]  /*5270*/  STG.E.U16 desc[UR36][R8.64], R3 ;  /* 0x0000000308007986 */ /* 0x0011e2000c101524 */
[----:B------:R-:W-:Y:S05]  /*5280*/  BRA `(.L_x_418) ;  /* 0x0000000400907947 */ /* 0x000fea0003800000 */
.L_x_442:
        /* <DEDUP_REMOVED lines=17> */
.L_x_445:
[----:B------:R-:W-:-:S04]  /*53a0*/  LOP3.LUT R3, R5, 0x80000000, RZ, 0xc0, !PT ;  /* 0x8000000005037812 */ /* 0x000fc800078ec0ff */
[----:B------:R-:W-:-:S04]  /*53b0*/  SHF.R.U32.HI R3, RZ, 0x18, R3 ;  /* 0x00000018ff037819 */ /* 0x000fc80000011603 */
[----:B------:R-:W-:-:S04]  /*53c0*/  LOP3.LUT R0, R0, R3, RZ, 0xfc, !PT ;  /* 0x0000000300007212 */ /* 0x000fc800078efcff */
[----:B------:R-:W-:-:S07]  /*53d0*/  PRMT R4, R0, 0x7610, R4 ;  /* 0x0000761000047816 */ /* 0x000fce0000000004 */
.L_x_444:
[----:B------:R-:W-:Y:S05]  /*53e0*/  BSYNC B0 ;  /* 0x0000000000007941 */ /* 0x000fea0003800000 */
.L_x_443:
[----:B------:R0:W-:Y:S01]  /*53f0*/  STG.E.U8 desc[UR36][R8.64], R4 ;  /* 0x0000000408007986 */ /* 0x0001e2000c101124 */
[----:B------:R-:W-:Y:S01]  /*5400*/  IMAD.MOV.U32 R25, RZ, RZ, R23 ;  /* 0x000000ffff197224 */ /* 0x000fe200078e0017 */
[----:B------:R-:W-:Y:S06]  /*5410*/  BRA `(.L_x_418) ;  /* 0x00000004002c7947 */ /* 0x000fec0003800000 */
.L_x_441:
        /* <DEDUP_REMOVED lines=17> */
.L_x_448:
[----:B------:R-:W-:-:S04]  /*5530*/  LOP3.LUT R3, R5, 0x80000000, RZ, 0xc0, !PT ;  /* 0x8000000005037812 */ /* 0x000fc800078ec0ff */
[----:B------:R-:W-:-:S04]  /*5540*/  SHF.R.U32.HI R3, RZ, 0x18, R3 ;  /* 0x00000018ff037819 */ /* 0x000fc80000011603 */
[----:B------:R-:W-:-:S04]  /*5550*/  LOP3.LUT R0, R0, R3, RZ, 0xfc, !PT ;  /* 0x0000000300007212 */ /* 0x000fc800078efcff */
[----:B------:R-:W-:-:S07]  /*5560*/  PRMT R4, R0, 0x7610, R4 ;  /* 0x0000761000047816 */ /* 0x000fce0000000004 */
.L_x_447:
[----:B------:R-:W-:Y:S05]  /*5570*/  BSYNC B0 ;  /* 0x0000000000007941 */ /* 0x000fea0003800000 */
.L_x_446:
[----:B------:R0:W-:Y:S01]  /*5580*/  STG.E.U8 desc[UR36][R8.64], R4 ;  /* 0x0000000408007986 */ /* 0x0001e2000c101124 */
[----:B------:R-:W-:Y:S01]  /*5590*/  IMAD.MOV.U32 R25, RZ, RZ, R23 ;  /* 0x000000ffff197224 */ /* 0x000fe200078e0017 */
[----:B------:R-:W-:Y:S06]  /*55a0*/  BRA `(.L_x_418) ;  /* 0x0000000000c87947 */ /* 0x000fec0003800000 */
.L_x_440:
[----:B------:R-:W-:-:S13]  /*55b0*/  ISETP.NE.AND P0, PT, R0, 0x1c, PT ;  /* 0x0000001c0000780c */ /* 0x000fda0003f05270 */
[----:B------:R-:W-:Y:S05]  /*55c0*/  @!P0 BRA `(.L_x_449) ;  /* 0x0000000000b08947 */ /* 0x000fea0003800000 */
[----:B------:R-:W-:-:S13]  /*55d0*/  ISETP.NE.AND P0, PT, R0, 0x1d, PT ;  /* 0x0000001d0000780c */ /* 0x000fda0003f05270 */
[----:B------:R-:W-:Y:S05]  /*55e0*/  @!P0 BRA `(.L_x_450) ;  /* 0x0000000000948947 */ /* 0x000fea0003800000 */
[----:B------:R-:W-:-:S13]  /*55f0*/  ISETP.NE.AND P0, PT, R0, 0x2c, PT ;  /* 0x0000002c0000780c */ /* 0x000fda0003f05270 */
[----:B------:R-:W-:Y:S05]  /*5600*/  @P0 BRA `(.L_x_423) ;  /* 0x0000000000440947 */ /* 0x000fea0003800000 */
[----:B------:R-:W-:Y:S02]  /*5610*/  IMAD.U32 R4, R3, 0x10000, RZ ;  /* 0x0001000003047824 */ /* 0x000fe400078e00ff */
[----:B------:R-:W-:-:S03]  /*5620*/  IMAD.MOV.U32 R25, RZ, RZ, R23 ;  /* 0x000000ffff197224 */ /* 0x000fc600078e0017 */
[----:B------:R-:W-:-:S04]  /*5630*/  SHF.R.U32.HI R5, RZ, 0x17, R4 ;  /* 0x00000017ff057819 */ /* 0x000fc80000011604 */
[----:B------:R-:W-:-:S04]  /*5640*/  LOP3.LUT R3, R5, 0xff, RZ, 0xc0, !PT ;  /* 0x000000ff05037812 */ /* 0x000fc800078ec0ff */
[----:B------:R-:W-:-:S13]  /*5650*/  ISETP.NE.AND P2, PT, R3, 0xff, PT ;  /* 0x000000ff0300780c */ /* 0x000fda0003f45270 */
[--C-:B------:R-:W-:Y:S02]  /*5660*/  @P2 SHF.R.U32.HI R0, RZ, 0x16, R4.reuse ;  /* 0x00000016ff002819 */ /* 0x100fe40000011604 */
        /* <DEDUP_REMOVED lines=11> */
.L_x_423:
        /* <DEDUP_REMOVED lines=15> */
[----:B0--3--:R-:W-:Y:S05]  /*5810*/  CALL.ABS.NOINC R14 ;  /* 0x000000000e007343 */ /* 0x009fea0003c00000 */
.L_x_451:
[----:B------:R-:W-:Y:S01]  /*5820*/  IMAD.MOV.U32 R25, RZ, RZ, R23 ;  /* 0x000000ffff197224 */ /* 0x000fe200078e0017 */
[----:B------:R-:W-:Y:S06]  /*5830*/  BRA `(.L_x_418) ;  /* 0x0000000000247947 */ /* 0x000fec0003800000 */
.L_x_450:
[----:B------:R-:W-:Y:S02]  /*5840*/  IMAD.U32 R4, R3, 0x10000, RZ ;  /* 0x0001000003047824 */ /* 0x000fe400078e00ff */
[----:B------:R-:W-:-:S04]  /*5850*/  IMAD.MOV.U32 R25, RZ, RZ, R23 ;  /* 0x000000ffff197224 */ /* 0x000fc800078e0017 */
[----:B------:R-:W0:Y:S02]  /*5860*/  F2I.U64.TRUNC R4, R4 ;  /* 0x0000000400047311 */ /* 0x000e24000020d800 */
[----:B0-----:R0:W-:Y:S01]  /*5870*/  STG.E.64 desc[UR36][R8.64], R4 ;  /* 0x0000000408007986 */ /* 0x0011e2000c101b24 */
[----:B------:R-:W-:Y:S05]  /*5880*/  BRA `(.L_x_418) ;  /* 0x0000000000107947 */ /* 0x000fea0003800000 */
.L_x_449:
[----:B------:R-:W-:Y:S02]  /*5890*/  IMAD.U32 R3, R3, 0x10000, RZ ;  /* 0x0001000003037824 */ /* 0x000fe400078e00ff */
[----:B------:R-:W-:-:S04]  /*58a0*/  IMAD.MOV.U32 R25, RZ, RZ, R23 ;  /* 0x000000ffff197224 */ /* 0x000fc800078e0017 */
[----:B------:R-:W0:Y:S02]  /*58b0*/  F2I.FTZ.U32.TRUNC.NTZ R3, R3 ;  /* 0x0000000300037305 */ /* 0x000e24000021f000 */
[----:B0-----:R2:W-:Y:S02]  /*58c0*/  STG.E desc[UR36][R8.64], R3 ;  /* 0x0000000308007986 */ /* 0x0015e4000c101924 */
.L_x_418:
[----:B------:R-:W-:Y:S05]  /*58d0*/  BSYNC B6 ;  /* 0x0000000000067941 */ /* 0x000fea0003800000 */
.L_x_417:
[----:B------:R-:W-:Y:S01]  /*58e0*/  ISETP.GE.AND P0, PT, R25, R16, PT ;  /* 0x000000101900720c */ /* 0x000fe20003f06270 */
[----:B------:R-:W-:-:S12]  /*58f0*/  BSSY B6, `(.L_x_452) ;  /* 0x00001fc000067945 */ /* 0x000fd80003800000 */
[----:B------:R-:W-:Y:S05]  /*5900*/  @P0 BRA `(.L_x_453) ;  /* 0x0000001c00e80947 */ /* 0x000fea0003800000 */
[----:B012-4-:R-:W0:Y:S01]  /*5910*/  LDC.64 R8, c[0x0][0x218] ;  /* 0x00008600ff087b82 */ /* 0x017e220000000a00 */
        /* <DEDUP_REMOVED lines=21> */
.L_x_457:
[----:B------:R-:W-:-:S06]  /*5a70*/  IMAD.U32 R5, R22, 0x10000, RZ ;  /* 0x0001000016057824 */ /* 0x000fcc00078e00ff */
[----:B------:R-:W0:Y:S02]  /*5a80*/  F2I.S64.TRUNC R4, R5 ;  /* 0x0000000500047311 */ /* 0x000e24000020d900 */
[----:B0-----:R0:W-:Y:S01]  /*5a90*/  STG.E.U8 desc[UR36][R8.64], R4 ;  /* 0x0000000408007986 */ /* 0x0011e2000c101124 */
[----:B------:R-:W-:Y:S05]  /*5aa0*/  BRA `(.L_x_459) ;  /* 0x0000000c00847947 */ /* 0x000fea0003800000 */
.L_x_456:
        /* <DEDUP_REMOVED lines=10> */
.L_x_461:
[----:B------:R-:W-:-:S04]  /*5b50*/  IMAD.U32 R22, R22, 0x10000, RZ ;  /* 0x0001000016167824 */ /* 0x000fc800078e00ff */
[----:B------:R-:W0:Y:S02]  /*5b60*/  F2I.FTZ.TRUNC.NTZ R3, R22 ;  /* 0x0000001600037305 */ /* 0x000e24000021f100 */
[----:B0-----:R0:W-:Y:S01]  /*5b70*/  STG.E desc[UR36][R8.64], R3 ;  /* 0x0000000308007986 */ /* 0x0011e2000c101924 */
[----:B------:R-:W-:Y:S05]  /*5b80*/  BRA `(.L_x_459) ;  /* 0x0000000c004c7947 */ /* 0x000fea0003800000 */
.L_x_460:
[----:B------:R-:W-:-:S04]  /*5b90*/  IMAD.U32 R22, R22, 0x10000, RZ ;  /* 0x0001000016167824 */ /* 0x000fc800078e00ff */
[----:B------:R-:W0:Y:S02]  /*5ba0*/  F2I.FTZ.TRUNC.NTZ R3, R22 ;  /* 0x0000001600037305 */ /* 0x000e24000021f100 */
[----:B0-----:R0:W-:Y:S01]  /*5bb0*/  STG.E.U16 desc[UR36][R8.64], R3 ;  /* 0x0000000308007986 */ /* 0x0011e2000c101524 */
[----:B------:R-:W-:Y:S05]  /*5bc0*/  BRA `(.L_x_459) ;  /* 0x0000000c003c7947 */ /* 0x000fea0003800000 */
.L_x_455:
        /* <DEDUP_REMOVED lines=9> */
.L_x_463:
[----:B------:R-:W-:-:S05]  /*5c60*/  IMAD.U32 R0, R22, 0x10000, RZ ;  /* 0x0001000016007824 */ /* 0x000fca00078e00ff */
[----:B------:R-:W-:-:S05]  /*5c70*/  F2FP.F16.F32.PACK_AB R0, RZ, R0 ;  /* 0x00000000ff00723e */ /* 0x000fca00000000ff */
[----:B------:R0:W-:Y:S01]  /*5c80*/  STG.E.U16 desc[UR36][R8.64], R0 ;  /* 0x0000000008007986 */ /* 0x0001e2000c101524 */
[----:B------:R-:W-:Y:S05]  /*5c90*/  BRA `(.L_x_459) ;  /* 0x0000000c00087947 */ /* 0x000fea0003800000 */
.L_x_462:
        /* <DEDUP_REMOVED lines=10> */
.L_x_465:
[----:B------:R-:W-:-:S05]  /*5d40*/  IMAD.U32 R22, R22, 0x10000, RZ ;  /* 0x0001000016167824 */ /* 0x000fca00078e00ff */
[----:B------:R-:W-:-:S04]  /*5d50*/  F2FP.F16.F32.PACK_AB R3, RZ, R22 ;  /* 0x00000016ff03723e */ /* 0x000fc800000000ff */
[----:B------:R-:W-:-:S05]  /*5d60*/  PRMT R3, R3, 0x5410, RZ ;  /* 0x0000541003037816 */ /* 0x000fca00000000ff */
[----:B------:R0:W-:Y:S01]  /*5d70*/  STG.E desc[UR36][R8.64], R3 ;  /* 0x0000000308007986 */ /* 0x0001e2000c101924 */
[----:B------:R-:W-:Y:S05]  /*5d80*/  BRA `(.L_x_459) ;  /* 0x0000000800cc7947 */ /* 0x000fea0003800000 */
.L_x_464:
[----:B------:R-:W-:-:S04]  /*5d90*/  IMAD.U32 R4, R22, 0x10000, RZ ;  /* 0x0001000016047824 */ /* 0x000fc800078e00ff */
[----:B------:R-:W-:-:S06]  /*5da0*/  FMUL.FTZ R4, R4, 1 ;  /* 0x3f80000004047820 */ /* 0x000fcc0000410000 */
[----:B------:R-:W0:Y:S02]  /*5db0*/  F2F.F64.F32 R4, R4 ;  /* 0x0000000400047310 */ /* 0x000e240000201800 */
[----:B0-----:R0:W-:Y:S01]  /*5dc0*/  STG.E.64 desc[UR36][R8.64], R4 ;  /* 0x0000000408007986 */ /* 0x0011e2000c101b24 */
[----:B------:R-:W-:Y:S05]  /*5dd0*/  BRA `(.L_x_459) ;  /* 0x0000000800b87947 */ /* 0x000fea0003800000 */
.L_x_454:
        /* <DEDUP_REMOVED lines=13> */
.L_x_468:
[----:B------:R-:W-:Y:S01]  /*5eb0*/  IMAD.U32 R22, R22, 0x10000, RZ ;  /* 0x0001000016167824 */ /* 0x000fe200078e00ff */
[----:B------:R-:W-:-:S03]  /*5ec0*/  CS2R R6, SRZ ;  /* 0x0000000000067805 */ /* 0x000fc6000001ff00 */
[----:B------:R-:W-:-:S06]  /*5ed0*/  FMUL.FTZ R4, R22, 1 ;  /* 0x3f80000016047820 */ /* 0x000fcc0000410000 */
[----:B------:R-:W0:Y:S02]  /*5ee0*/  F2F.F64.F32 R4, R4 ;  /* 0x0000000400047310 */ /* 0x000e240000201800 */
[----:B0-----:R0:W-:Y:S01]  /*5ef0*/  STG.E.128 desc[UR36][R8.64], R4 ;  /* 0x0000000408007986 */ /* 0x0011e2000c101d24 */
[----:B------:R-:W-:Y:S05]  /*5f00*/  BRA `(.L_x_459) ;  /* 0x00000008006c7947 */ /* 0x000fea0003800000 */
.L_x_467:
        /* <DEDUP_REMOVED lines=21> */
.L_x_472:
[----:B------:R-:W-:Y:S05]  /*6060*/  BSYNC B0 ;  /* 0x0000000000007941 */ /* 0x000fea0003800000 */
.L_x_471:
[----:B------:R-:W-:-:S05]  /*6070*/  LOP3.LUT R5, R0, R5, RZ, 0xfc, !PT ;  /* 0x0000000500057212 */ /* 0x000fca00078efcff */
[----:B------:R0:W-:Y:S01]  /*6080*/  STG.E.U8 desc[UR36][R8.64], R5 ;  /* 0x0000000508007986 */ /* 0x0001e2000c101124 */
[----:B------:R-:W-:Y:S05]  /*6090*/  BRA `(.L_x_459) ;  /* 0x0000000800087947 */ /* 0x000fea0003800000 */
.L_x_470:
        /* <DEDUP_REMOVED lines=13> */
.L_x_474:
[----:B------:R-:W-:Y:S01]  /*6170*/  IMAD.MOV.U32 R0, RZ, RZ, 0x7f ;  /* 0x0000007fff007424 */ /* 0x000fe200078e00ff */
[----:B------:R-:W-:-:S04]  /*6180*/  ISETP.GT.U32.AND P0, PT, R3, 0x7f800000, PT ;  /* 0x7f8000000300780c */ /* 0x000fc80003f04070 */
[----:B------:R-:W-:-:S09]  /*6190*/  SEL R0, R0, 0x7c, P0 ;  /* 0x0000007c00007807 */ /* 0x000fd20000000000 */
.L_x_475:
[----:B------:R-:W-:Y:S05]  /*61a0*/  BSYNC B0 ;  /* 0x0000000000007941 */ /* 0x000fea0003800000 */
.L_x_473:
[----:B------:R-:W-:-:S04]  /*61b0*/  LOP3.LUT R3, R5, 0x80000000, RZ, 0xc0, !PT ;  /* 0x8000000005037812 */ /* 0x000fc800078ec0ff */
[----:B------:R-:W-:-:S04]  /*61c0*/  SHF.R.U32.HI R3, RZ, 0x18, R3 ;  /* 0x00000018ff037819 */ /* 0x000fc80000011603 */
[----:B------:R-:W-:-:S05]  /*61d0*/  LOP3.LUT R3, R0, R3, RZ, 0xfc, !PT ;  /* 0x0000000300037212 */ /* 0x000fca00078efcff */
[----:B------:R0:W-:Y:S01]  /*61e0*/  STG.E.U8 desc[UR36][R8.64], R3 ;  /* 0x0000000308007986 */ /* 0x0001e2000c101124 */
[----:B------:R-:W-:Y:S05]  /*61f0*/  BRA `(.L_x_459) ;  /* 0x0000000400b07947 */ /* 0x000fea0003800000 */
.L_x_469:
[----:B------:R0:W-:Y:S01]  /*6200*/  STG.E.U16 desc[UR36][R8.64], R22 ;  /* 0x0000001608007986 */ /* 0x0001e2000c101524 */
[----:B------:R-:W-:Y:S05]  /*6210*/  BRA `(.L_x_459) ;  /* 0x0000000400a87947 */ /* 0x000fea0003800000 */
.L_x_466:
        /* <DEDUP_REMOVED lines=12> */
.L_x_478:
        /* <DEDUP_REMOVED lines=17> */
.L_x_481:
[----:B------:R-:W-:-:S04]  /*63f0*/  LOP3.LUT R3, R5, 0x80000000, RZ, 0xc0, !PT ;  /* 0x8000000005037812 */ /* 0x000fc800078ec0ff */
[----:B------:R-:W-:-:S04]  /*6400*/  SHF.R.U32.HI R3, RZ, 0x18, R3 ;  /* 0x00000018ff037819 */ /* 0x000fc80000011603 */
[----:B------:R-:W-:-:S04]  /*6410*/  LOP3.LUT R0, R0, R3, RZ, 0xfc, !PT ;  /* 0x0000000300007212 */ /* 0x000fc800078efcff */
[----:B------:R-:W-:-:S07]  /*6420*/  PRMT R4, R0, 0x7610, R4 ;  /* 0x0000761000047816 */ /* 0x000fce0000000004 */
.L_x_480:
[----:B------:R-:W-:Y:S05]  /*6430*/  BSYNC B0 ;  /* 0x0000000000007941 */ /* 0x000fea0003800000 */
.L_x_479:
[----:B------:R4:W-:Y:S01]  /*6440*/  STG.E.U8 desc[UR36][R8.64], R4 ;  /* 0x0000000408007986 */ /* 0x0009e2000c101124 */
[----:B------:R-:W-:Y:S05]  /*6450*/  BRA `(.L_x_459) ;  /* 0x0000000400187947 */ /* 0x000fea0003800000 */
.L_x_477:
        /* <DEDUP_REMOVED lines=17> */
.L_x_484:
[----:B------:R-:W-:-:S04]  /*6570*/  LOP3.LUT R3, R5, 0x80000000, RZ, 0xc0, !PT ;  /* 0x8000000005037812 */ /* 0x000fc800078ec0ff */
[----:B------:R-:W-:-:S04]  /*6580*/  SHF.R.U32.HI R3, RZ, 0x18, R3 ;  /* 0x00000018ff037819 */ /* 0x000fc80000011603 */
[----:B------:R-:W-:-:S04]  /*6590*/  LOP3.LUT R0, R0, R3, RZ, 0xfc, !PT ;  /* 0x0000000300007212 */ /* 0x000fc800078efcff */
[----:B------:R-:W-:-:S07]  /*65a0*/  PRMT R4, R0, 0x7610, R4 ;  /* 0x0000761000047816 */ /* 0x000fce0000000004 */
.L_x_483:
[----:B------:R-:W-:Y:S05]  /*65b0*/  BSYNC B0 ;  /* 0x0000000000007941 */ /* 0x000fea0003800000 */
.L_x_482:
[----:B------:R0:W-:Y:S01]  /*65c0*/  STG.E.U8 desc[UR36][R8.64], R4 ;  /* 0x0000000408007986 */ /* 0x0001e2000c101124 */
[----:B------:R-:W-:Y:S05]  /*65d0*/  BRA `(.L_x_459) ;  /* 0x0000000000b87947 */ /* 0x000fea0003800000 */
.L_x_476:
[----:B------:R-:W-:-:S13]  /*65e0*/  ISETP.NE.AND P0, PT, R0, 0x1c, PT ;  /* 0x0000001c0000780c */ /* 0x000fda0003f05270 */
[----:B------:R-:W-:Y:S05]  /*65f0*/  @!P0 BRA `(.L_x_485) ;  /* 0x0000000000a48947 */ /* 0x000fea0003800000 */
[----:B------:R-:W-:-:S13]  /*6600*/  ISETP.NE.AND P0, PT, R0, 0x1d, PT ;  /* 0x0000001d0000780c */ /* 0x000fda0003f05270 */
[----:B------:R-:W-:Y:S05]  /*6610*/  @!P0 BRA `(.L_x_486) ;  /* 0x00000000008c8947 */ /* 0x000fea0003800000 */
[----:B------:R-:W-:-:S13]  /*6620*/  ISETP.NE.AND P0, PT, R0, 0x2c, PT ;  /* 0x0000002c0000780c */ /* 0x000fda0003f05270 */
[----:B------:R-:W-:Y:S05]  /*6630*/  @P0 BRA `(.L_x_458) ;  /* 0x0000000000400947 */ /* 0x000fea0003800000 */
[----:B------:R-:W-:-:S05]  /*6640*/  IMAD.U32 R22, R22, 0x10000, RZ ;  /* 0x0001000016167824 */ /* 0x000fca00078e00ff */
        /* <DEDUP_REMOVED lines=15> */
.L_x_458:
        /* <DEDUP_REMOVED lines=16> */
.L_x_487:
[----:B------:R-:W-:Y:S05]  /*6840*/  BRA `(.L_x_459) ;  /* 0x00000000001c7947 */ /* 0x000fea0003800000 */
.L_x_486:
[----:B------:R-:W-:-:S06]  /*6850*/  IMAD.U32 R4, R22, 0x10000, RZ ;  /* 0x0001000016047824 */ /* 0x000fcc00078e00ff */
[----:B------:R-:W0:Y:S02]  /*6860*/  F2I.U64.TRUNC R4, R4 ;  /* 0x0000000400047311 */ /* 0x000e24000020d800 */
[----:B0-----:R2:W-:Y:S01]  /*6870*/  STG.E.64 desc[UR36][R8.64], R4 ;  /* 0x0000000408007986 */ /* 0x0015e2000c101b24 */
[----:B------:R-:W-:Y:S05]  /*6880*/  BRA `(.L_x_459) ;  /* 0x00000000000c7947 */ /* 0x000fea0003800000 */
.L_x_485:
[----:B------:R-:W-:-:S04]  /*6890*/  IMAD.U32 R22, R22, 0x10000, RZ ;  /* 0x0001000016167824 */ /* 0x000fc800078e00ff */
[----:B------:R-:W0:Y:S02]  /*68a0*/  F2I.FTZ.U32.TRUNC.NTZ R3, R22 ;  /* 0x0000001600037305 */ /* 0x000e24000021f000 */
[----:B0-----:R0:W-:Y:S02]  /*68b0*/  STG.E desc[UR36][R8.64], R3 ;  /* 0x0000000308007986 */ /* 0x0011e4000c101924 */
.L_x_459:
[----:B------:R-:W-:-:S05]  /*68c0*/  VIADD R25, R25, 0x80 ;  /* 0x0000008019197836 */ /* 0x000fca0000000000 */
[----:B------:R-:W-:-:S13]  /*68d0*/  ISETP.GE.AND P0, PT, R25, R16, PT ;  /* 0x000000101900720c */ /* 0x000fda0003f06270 */
        /* <DEDUP_REMOVED lines=19> */
[----:B------:R-:W-:-:S06]  /*6a10*/  IMAD.U32 R17, R17, 0x10000, RZ ;  /* 0x0001000011117824 */ /* 0x000fcc00078e00ff */
[----:B------:R-:W0:Y:S02]  /*6a20*/  F2I.FTZ.TRUNC.NTZ R17, R17 ;  /* 0x0000001100117305 */ /* 0x000e24000021f100 */
[----:B0-----:R0:W-:Y:S01]  /*6a30*/  STG.E.U8 desc[UR36][R8.64], R17 ;  /* 0x0000001108007986 */ /* 0x0011e2000c101124 */
[----:B------:R-:W-:Y:S05]  /*6a40*/  BRA `(.L_x_493) ;  /* 0x0000000c00947947 */ /* 0x000fea0003800000 */
.L_x_491:
[----:B------:R-:W-:-:S06]  /*6a50*/  IMAD.U32 R5, R17, 0x10000, RZ ;  /* 0x0001000011057824 */ /* 0x000fcc00078e00ff */
[----:B------:R-:W0:Y:S02]  /*6a60*/  F2I.S64.TRUNC R4, R5 ;  /* 0x0000000500047311 */ /* 0x000e24000020d900 */
[----:B0-----:R4:W-:Y:S01]  /*6a70*/  STG.E.U8 desc[UR36][R8.64], R4 ;  /* 0x0000000408007986 */ /* 0x0019e2000c101124 */
[----:B------:R-:W-:Y:S05]  /*6a80*/  BRA `(.L_x_493) ;  /* 0x0000000c00847947 */ /* 0x000fea0003800000 */
.L_x_490:
        /* <DEDUP_REMOVED lines=10> */
.L_x_495:
[----:B------:R-:W-:-:S06]  /*6b30*/  IMAD.U32 R17, R17, 0x10000, RZ ;  /* 0x0001000011117824 */ /* 0x000fcc00078e00ff */
[----:B------:R-:W0:Y:S02]  /*6b40*/  F2I.FTZ.TRUNC.NTZ R17, R17 ;  /* 0x0000001100117305 */ /* 0x000e24000021f100 */
[----:B0-----:R2:W-:Y:S01]  /*6b50*/  STG.E desc[UR36][R8.64], R17 ;  /* 0x0000001108007986 */ /* 0x0015e2000c101924 */
[----:B------:R-:W-:Y:S05]  /*6b60*/  BRA `(.L_x_493) ;  /* 0x0000000c004c7947 */ /* 0x000fea0003800000 */
.L_x_494:
[----:B------:R-:W-:-:S06]  /*6b70*/  IMAD.U32 R17, R17, 0x10000, RZ ;  /* 0x0001000011117824 */ /* 0x000fcc00078e00ff */
[----:B------:R-:W0:Y:S02]  /*6b80*/  F2I.FTZ.TRUNC.NTZ R17, R17 ;  /* 0x0000001100117305 */ /* 0x000e24000021f100 */
[----:B0-----:R0:W-:Y:S01]  /*6b90*/  STG.E.U16 desc[UR36][R8.64], R17 ;  /* 0x0000001108007986 */ /* 0x0011e2000c101524 */
[----:B------:R-:W-:Y:S05]  /*6ba0*/  BRA `(.L_x_493) ;  /* 0x0000000c003c7947 */ /* 0x000fea0003800000 */
.L_x_489:
        /* <DEDUP_REMOVED lines=9> */
.L_x_497:
[----:B------:R-:W-:-:S05]  /*6c40*/  IMAD.U32 R0, R17, 0x10000, RZ ;  /* 0x0001000011007824 */ /* 0x000fca00078e00ff */
[----:B------:R-:W-:-:S05]  /*6c50*/  F2FP.F16.F32.PACK_AB R0, RZ, R0 ;  /* 0x00000000ff00723e */ /* 0x000fca00000000ff */
[----:B------:R0:W-:Y:S01]  /*6c60*/  STG.E.U16 desc[UR36][R8.64], R0 ;  /* 0x0000000008007986 */ /* 0x0001e2000c101524 */
[----:B------:R-:W-:Y:S05]  /*6c70*/  BRA `(.L_x_493) ;  /* 0x0000000c00087947 */ /* 0x000fea0003800000 */
.L_x_496:
        /* <DEDUP_REMOVED lines=10> */
.L_x_499:
[----:B------:R-:W-:-:S05]  /*6d20*/  IMAD.U32 R17, R17, 0x10000, RZ ;  /* 0x0001000011117824 */ /* 0x000fca00078e00ff */
[----:B------:R-:W-:-:S04]  /*6d30*/  F2FP.F16.F32.PACK_AB R3, RZ, R17 ;  /* 0x00000011ff03723e */ /* 0x000fc800000000ff */
[----:B------:R-:W-:-:S05]  /*6d40*/  PRMT R3, R3, 0x5410, RZ ;  /* 0x0000541003037816 */ /* 0x000fca00000000ff */
[----:B------:R0:W-:Y:S01]  /*6d50*/  STG.E desc[UR36][R8.64], R3 ;  /* 0x0000000308007986 */ /* 0x0001e2000c101924 */
[----:B------:R-:W-:Y:S05]  /*6d60*/  BRA `(.L_x_493) ;  /* 0x0000000800cc7947 */ /* 0x000fea0003800000 */
.L_x_498:
[----:B------:R-:W-:-:S04]  /*6d70*/  IMAD.U32 R4, R17, 0x10000, RZ ;  /* 0x0001000011047824 */ /* 0x000fc800078e00ff */
[----:B------:R-:W-:-:S06]  /*6d80*/  FMUL.FTZ R4, R4, 1 ;  /* 0x3f80000004047820 */ /* 0x000fcc0000410000 */
[----:B------:R-:W0:Y:S02]  /*6d90*/  F2F.F64.F32 R4, R4 ;  /* 0x0000000400047310 */ /* 0x000e240000201800 */
[----:B0-----:R0:W-:Y:S01]  /*6da0*/  STG.E.64 desc[UR36][R8.64], R4 ;  /* 0x0000000408007986 */ /* 0x0011e2000c101b24 */
[----:B------:R-:W-:Y:S05]  /*6db0*/  BRA `(.L_x_493) ;  /* 0x0000000800b87947 */ /* 0x000fea0003800000 */
.L_x_488:
        /* <DEDUP_REMOVED lines=13> */
.L_x_502:
[----:B------:R-:W-:Y:S01]  /*6e90*/  IMAD.U32 R17, R17, 0x10000, RZ ;  /* 0x0001000011117824 */ /* 0x000fe200078e00ff */
[----:B------:R-:W-:-:S03]  /*6ea0*/  CS2R R6, SRZ ;  /* 0x0000000000067805 */ /* 0x000fc6000001ff00 */
[----:B------:R-:W-:-:S06]  /*6eb0*/  FMUL.FTZ R4, R17, 1 ;  /* 0x3f80000011047820 */ /* 0x000fcc0000410000 */
[----:B------:R-:W0:Y:S02]  /*6ec0*/  F2F.F64.F32 R4, R4 ;  /* 0x0000000400047310 */ /* 0x000e240000201800 */
[----:B0-----:R0:W-:Y:S01]  /*6ed0*/  STG.E.128 desc[UR36][R8.64], R4 ;  /* 0x0000000408007986 */ /* 0x0011e2000c101d24 */
[----:B------:R-:W-:Y:S05]  /*6ee0*/  BRA `(.L_x_493) ;  /* 0x00000008006c7947 */ /* 0x000fea0003800000 */
.L_x_501:
        /* <DEDUP_REMOVED lines=21> */
.L_x_506:
[----:B------:R-:W-:Y:S05]  /*7040*/  BSYNC B0 ;  /* 0x0000000000007941 */ /* 0x000fea0003800000 */
.L_x_505:
[----:B------:R-:W-:-:S05]  /*7050*/  LOP3.LUT R5, R0, R5, RZ, 0xfc, !PT ;  /* 0x0000000500057212 */ /* 0x000fca00078efcff */
[----:B------:R0:W-:Y:S01]  /*7060*/  STG.E.U8 desc[UR36][R8.64], R5 ;  /* 0x0000000508007986 */ /* 0x0001e2000c101124 */
[----:B------:R-:W-:Y:S05]  /*7070*/  BRA `(.L_x_493) ;  /* 0x0000000800087947 */ /* 0x000fea0003800000 */
.L_x_504:
        /* <DEDUP_REMOVED lines=13> */
.L_x_508:
[----:B------:R-:W-:Y:S01]  /*7150*/  IMAD.MOV.U32 R0, RZ, RZ, 0x7f ;  /* 0x0000007fff007424 */ /* 0x000fe200078e00ff */
[----:B------:R-:W-:-:S04]  /*7160*/  ISETP.GT.U32.AND P0, PT, R3, 0x7f800000, PT ;  /* 0x7f8000000300780c */ /* 0x000fc80003f04070 */
[----:B------:R-:W-:-:S09]  /*7170*/  SEL R0, R0, 0x7c, P0 ;  /* 0x0000007c00007807 */ /* 0x000fd20000000000 */
.L_x_509:
[----:B------:R-:W-:Y:S05]  /*7180*/  BSYNC B0 ;  /* 0x0000000000007941 */ /* 0x000fea0003800000 */
.L_x_507:
[----:B------:R-:W-:-:S04]  /*7190*/  LOP3.LUT R3, R17, 0x80000000, RZ, 0xc0, !PT ;  /* 0x8000000011037812 */ /* 0x000fc800078ec0ff */
[----:B------:R-:W-:-:S04]  /*71a0*/  SHF.R.U32.HI R3, RZ, 0x18, R3 ;  /* 0x00000018ff037819 */ /* 0x000fc80000011603 */
[----:B------:R-:W-:-:S05]  /*71b0*/  LOP3.LUT R3, R0, R3, RZ, 0xfc, !PT ;  /* 0x0000000300037212 */ /* 0x000fca00078efcff */
[----:B------:R0:W-:Y:S01]  /*71c0*/  STG.E.U8 desc[UR36][R8.64], R3 ;  /* 0x0000000308007986 */ /* 0x0001e2000c101124 */
[----:B------:R-:W-:Y:S05]  /*71d0*/  BRA `(.L_x_493) ;  /* 0x0000000400b07947 */ /* 0x000fea0003800000 */
.L_x_503:
[----:B------:R0:W-:Y:S01]  /*71e0*/  STG.E.U16 desc[UR36][R8.64], R17 ;  /* 0x0000001108007986 */ /* 0x0001e2000c101524 */
[----:B------:R-:W-:Y:S05]  /*71f0*/  BRA `(.L_x_493) ;  /* 0x0000000400a87947 */ /* 0x000fea0003800000 */
.L_x_500:
        /* <DEDUP_REMOVED lines=12> */
.L_x_512:
        /* <DEDUP_REMOVED lines=17> */
.L_x_515:
[----:B------:R-:W-:-:S04]  /*73d0*/  LOP3.LUT R3, R17, 0x80000000, RZ, 0xc0, !PT ;  /* 0x8000000011037812 */ /* 0x000fc800078ec0ff */
[----:B------:R-:W-:-:S04]  /*73e0*/  SHF.R.U32.HI R3, RZ, 0x18, R3 ;  /* 0x00000018ff037819 */ /* 0x000fc80000011603 */
[----:B------:R-:W-:-:S04]  /*73f0*/  LOP3.LUT R0, R0, R3, RZ, 0xfc, !PT ;  /* 0x0000000300007212 */ /* 0x000fc800078efcff */
[----:B------:R-:W-:-:S07]  /*7400*/  PRMT R4, R0, 0x7610, R4 ;  /* 0x0000761000047816 */ /* 0x000fce0000000004 */
.L_x_514:
[----:B------:R-:W-:Y:S05]  /*7410*/  BSYNC B0 ;  /* 0x0000000000007941 */ /* 0x000fea0003800000 */
.L_x_513:
[----:B------:R0:W-:Y:S01]  /*7420*/  STG.E.U8 desc[UR36][R8.64], R4 ;  /* 0x0000000408007986 */ /* 0x0001e2000c101124 */
[----:B------:R-:W-:Y:S05]  /*7430*/  BRA `(.L_x_493) ;  /* 0x0000000400187947 */ /* 0x000fea0003800000 */
.L_x_511:
        /* <DEDUP_REMOVED lines=17> */
.L_x_518:
[----:B------:R-:W-:-:S04]  /*7550*/  LOP3.LUT R3, R17, 0x80000000, RZ, 0xc0, !PT ;  /* 0x8000000011037812 */ /* 0x000fc800078ec0ff */
[----:B------:R-:W-:-:S04]  /*7560*/  SHF.R.U32.HI R3, RZ, 0x18, R3 ;  /* 0x00000018ff037819 */ /* 0x000fc80000011603 */
[----:B------:R-:W-:-:S04]  /*7570*/  LOP3.LUT R0, R0, R3, RZ, 0xfc, !PT ;  /* 0x0000000300007212 */ /* 0x000fc800078efcff */
[----:B------:R-:W-:-:S07]  /*7580*/  PRMT R4, R0, 0x7610, R4 ;  /* 0x0000761000047816 */ /* 0x000fce0000000004 */
.L_x_517:
[----:B------:R-:W-:Y:S05]  /*7590*/  BSYNC B0 ;  /* 0x0000000000007941 */ /* 0x000fea0003800000 */
.L_x_516:
[----:B------:R0:W-:Y:S01]  /*75a0*/  STG.E.U8 desc[UR36][R8.64], R4 ;  /* 0x0000000408007986 */ /* 0x0001e2000c101124 */
[----:B------:R-:W-:Y:S05]  /*75b0*/  BRA `(.L_x_493) ;  /* 0x0000000000b87947 */ /* 0x000fea0003800000 */
.L_x_510:
        /* <DEDUP_REMOVED lines=22> */
.L_x_492:
        /* <DEDUP_REMOVED lines=16> */
.L_x_521:
[----:B------:R-:W-:Y:S05]  /*7820*/  BRA `(.L_x_493) ;  /* 0x00000000001c7947 */ /* 0x000fea0003800000 */
.L_x_520:
[----:B------:R-:W-:-:S06]  /*7830*/  IMAD.U32 R4, R17, 0x10000, RZ ;  /* 0x0001000011047824 */ /* 0x000fcc00078e00ff */
[----:B------:R-:W0:Y:S02]  /*7840*/  F2I.U64.TRUNC R4, R4 ;  /* 0x0000000400047311 */ /* 0x000e24000020d800 */
[----:B0-----:R0:W-:Y:S01]  /*7850*/  STG.E.64 desc[UR36][R8.64], R4 ;  /* 0x0000000408007986 */ /* 0x0011e2000c101b24 */
[----:B------:R-:W-:Y:S05]  /*7860*/  BRA `(.L_x_493) ;  /* 0x00000000000c7947 */ /* 0x000fea0003800000 */
.L_x_519:
[----:B------:R-:W-:-:S06]  /*7870*/  IMAD.U32 R17, R17, 0x10000, RZ ;  /* 0x0001000011117824 */ /* 0x000fcc00078e00ff */
[----:B------:R-:W0:Y:S02]  /*7880*/  F2I.FTZ.U32.TRUNC.NTZ R17, R17 ;  /* 0x0000001100117305 */ /* 0x000e24000021f000 */
[----:B0-----:R0:W-:Y:S02]  /*7890*/  STG.E desc[UR36][R8.64], R17 ;  /* 0x0000001108007986 */ /* 0x0011e4000c101924 */
.L_x_493:
[----:B------:R-:W-:-:S07]  /*78a0*/  VIADD R25, R25, 0x80 ;  /* 0x0000008019197836 */ /* 0x000fce0000000000 */
.L_x_453:
[----:B------:R-:W-:Y:S05]  /*78b0*/  BSYNC B6 ;  /* 0x0000000000067941 */ /* 0x000fea0003800000 */
.L_x_452:
[----:B------:R-:W-:-:S13]  /*78c0*/  ISETP.GE.AND P0, PT, R25, R16, PT ;  /* 0x000000101900720c */ /* 0x000fda0003f06270 */
[----:B------:R-:W-:Y:S05]  /*78d0*/  @P0 EXIT ;  /* 0x000000000000094d */ /* 0x000fea0003800000 */
[----:B012-4-:R-:W0:Y:S01]  /*78e0*/  LDC.64 R4, c[0x0][0x218] ;  /* 0x00008600ff047b82 */ /* 0x017e220000000a00 */
        /* <DEDUP_REMOVED lines=16> */
[----:B---3--:R-:W-:-:S06]  /*79f0*/  IMAD.U32 R19, R19, 0x10000, RZ ;  /* 0x0001000013137824 */ /* 0x008fcc00078e00ff */
[----:B------:R-:W0:Y:S02]  /*7a00*/  F2I.FTZ.TRUNC.NTZ R19, R19 ;  /* 0x0000001300137305 */ /* 0x000e24000021f100 */
[----:B0-----:R-:W-:Y:S01]  /*7a10*/  STG.E.U8 desc[UR36][R2.64], R19 ;  /* 0x0000001302007986 */ /* 0x001fe2000c101124 */
[----:B------:R-:W-:Y:S05]  /*7a20*/  EXIT ;  /* 0x000000000000794d */ /* 0x000fea0003800000 */
.L_x_525:
[----:B---3--:R-:W-:-:S06]  /*7a30*/  IMAD.U32 R5, R19, 0x10000, RZ ;  /* 0x0001000013057824 */ /* 0x008fcc00078e00ff */
[----:B------:R-:W0:Y:S02]  /*7a40*/  F2I.S64.TRUNC R4, R5 ;  /* 0x0000000500047311 */ /* 0x000e24000020d900 */
[----:B0-----:R-:W-:Y:S01]  /*7a50*/  STG.E.U8 desc[UR36][R2.64], R4 ;  /* 0x0000000402007986 */ /* 0x001fe2000c101124 */
[----:B------:R-:W-:Y:S05]  /*7a60*/  EXIT ;  /* 0x000000000000794d */ /* 0x000fea0003800000 */
.L_x_524:
[----:B------:R-:W-:-:S13]  /*7a70*/  ISETP.NE.AND P0, PT, R0, 0x2, PT ;  /* 0x000000020000780c */ /* 0x000fda0003f05270 */
[----:B------:R-:W-:Y:S05]  /*7a80*/  @!P0 BRA `(.L_x_527) ;  /* 0x0000000000308947 */ /* 0x000fea0003800000 */
[----:B------:R-:W-:-:S13]  /*7a90*/  ISETP.NE.AND P0, PT, R0, 0x3, PT ;  /* 0x000000030000780c */ /* 0x000fda0003f05270 */
[----:B------:R-:W-:Y:S05]  /*7aa0*/  @!P0 BRA `(.L_x_528) ;  /* 0x0000000000188947 */ /* 0x000fea0003800000 */
[----:B------:R-:W-:-:S13]  /*7ab0*/  ISETP.NE.AND P0, PT, R0, 0x4, PT ;  /* 0x000000040000780c */ /* 0x000fda0003f05270 */
[----:B------:R-:W-:Y:S05]  /*7ac0*/  @P0 BRA `(.L_x_526) ;  /* 0x0000000c000c0947 */ /* 0x000fea0003800000 */
[----:B---3--:R-:W-:-:S06]  /*7ad0*/  IMAD.U32 R4, R19, 0x10000, RZ ;  /* 0x0001000013047824 */ /* 0x008fcc00078e00ff */
[----:B------:R-:W0:Y:S02]  /*7ae0*/  F2I.S64.TRUNC R4, R4 ;  /* 0x0000000400047311 */ /* 0x000e24000020d900 */
[----:B0-----:R-:W-:Y:S01]  /*7af0*/  STG.E.64 desc[UR36][R2.64], R4 ;  /* 0x0000000402007986 */ /* 0x001fe2000c101b24 */
[----:B------:R-:W-:Y:S05]  /*7b00*/  EXIT ;  /* 0x000000000000794d */ /* 0x000fea0003800000 */
.L_x_528:
[----:B---3--:R-:W-:-:S06]  /*7b10*/  IMAD.U32 R19, R19, 0x10000, RZ ;  /* 0x0001000013137824 */ /* 0x008fcc00078e00ff */
[----:B------:R-:W0:Y:S02]  /*7b20*/  F2I.FTZ.TRUNC.NTZ R19, R19 ;  /* 0x0000001300137305 */ /* 0x000e24000021f100 */
[----:B0-----:R-:W-:Y:S01]  /*7b30*/  STG.E desc[UR36][R2.64], R19 ;  /* 0x0000001302007986 */ /* 0x001fe2000c101924 */
[----:B------:R-:W-:Y:S05]  /*7b40*/  EXIT ;  /* 0x000000000000794d */ /* 0x000fea0003800000 */
.L_x_527:
[----:B---3--:R-:W-:-:S06]  /*7b50*/  IMAD.U32 R19, R19, 0x10000, RZ ;  /* 0x0001000013137824 */ /* 0x008fcc00078e00ff */
[----:B------:R-:W0:Y:S02]  /*7b60*/  F2I.FTZ.TRUNC.NTZ R19, R19 ;  /* 0x0000001300137305 */ /* 0x000e24000021f100 */
[----:B0-----:R-:W-:Y:S01]  /*7b70*/  STG.E.U16 desc[UR36][R2.64], R19 ;  /* 0x0000001302007986 */ /* 0x001fe2000c101524 */
[----:B------:R-:W-:Y:S05]  /*7b80*/  EXIT ;  /* 0x000000000000794d */ /* 0x000fea0003800000 */
.L_x_523:
[----:B------:R-:W-:-:S13]  /*7b90*/  ISETP.GT.AND P0, PT, R0, 0x6, PT ;  /* 0x000000060000780c */ /* 0x000fda0003f04270 */
[----:B------:R-:W-:Y:S05]  /*7ba0*/  @P0 BRA `(.L_x_529) ;  /* 0x00000000002c0947 */ /* 0x000fea0003800000 */
[----:B------:R-:W-:-:S13]  /*7bb0*/  ISETP.NE.AND P0, PT, R0, 0x5, PT ;  /* 0x000000050000780c */ /* 0x000fda0003f05270 */
[----:B------:R-:W-:Y:S05]  /*7bc0*/  @!P0 BRA `(.L_x_530) ;  /* 0x0000000000148947 */ /* 0x000fea0003800000 */
[----:B------:R-:W-:-:S13]  /*7bd0*/  ISETP.NE.AND P0, PT, R0, 0x6, PT ;  /* 0x000000060000780c */ /* 0x000fda0003f05270 */
[----:B------:R-:W-:Y:S05]  /*7be0*/  @P0 BRA `(.L_x_526) ;  /* 0x0000000800c40947 */ /* 0x000fea0003800000 */
[----:B---3--:R-:W-:-:S05]  /*7bf0*/  IMAD.U32 R19, R19, 0x10000, RZ ;  /* 0x0001000013137824 */ /* 0x008fca00078e00ff */
[----:B------:R-:W-:Y:S01]  /*7c00*/  STG.E desc[UR36][R2.64], R19 ;  /* 0x0000001302007986 */ /* 0x000fe2000c101924 */
[----:B------:R-:W-:Y:S05]  /*7c10*/  EXIT ;  /* 0x000000000000794d */ /* 0x000fea0003800000 */
.L_x_530:
[----:B---3--:R-:W-:-:S05]  /*7c20*/  IMAD.U32 R0, R19, 0x10000, RZ ;  /* 0x0001000013007824 */ /* 0x008fca00078e00ff */
[----:B------:R-:W-:-:S05]  /*7c30*/  F2FP.F16.F32.PACK_AB R0, RZ, R0 ;  /* 0x00000000ff00723e */ /* 0x000fca00000000ff */
[----:B------:R-:W-:Y:S01]  /*7c40*/  STG.E.U16 desc[UR36][R2.64], R0 ;  /* 0x0000000002007986 */ /* 0x000fe2000c101524 */
[----:B------:R-:W-:Y:S05]  /*7c50*/  EXIT ;  /* 0x000000000000794d */ /* 0x000fea0003800000 */
.L_x_529:
[----:B------:R-:W-:-:S13]  /*7c60*/  ISETP.NE.AND P0, PT, R0, 0x7, PT ;  /* 0x000000070000780c */ /* 0x000fda0003f05270 */
[----:B------:R-:W-:Y:S05]  /*7c70*/  @!P0 BRA `(.L_x_531) ;  /* 0x0000000000348947 */ /* 0x000fea0003800000 */
[----:B------:R-:W-:-:S13]  /*7c80*/  ISETP.NE.AND P0, PT, R0, 0x8, PT ;  /* 0x000000080000780c */ /* 0x000fda0003f05270 */
[----:B------:R-:W-:Y:S05]  /*7c90*/  @!P0 BRA `(.L_x_532) ;  /* 0x0000000000188947 */ /* 0x000fea0003800000 */
[----:B------:R-:W-:-:S13]  /*7ca0*/  ISETP.NE.AND P0, PT, R0, 0x9, PT ;  /* 0x000000090000780c */ /* 0x000fda0003f05270 */
[----:B------:R-:W-:Y:S05]  /*7cb0*/  @P0 BRA `(.L_x_526) ;  /* 0x0000000800900947 */ /* 0x000fea0003800000 */
[----:B---3--:R-:W-:Y:S02]  /*7cc0*/  IMAD.U32 R4, R19, 0x10000, RZ ;  /* 0x0001000013047824 */ /* 0x008fe400078e00ff */
[----:B------:R-:W-:-:S05]  /*7cd0*/  IMAD.MOV.U32 R5, RZ, RZ, RZ ;  /* 0x000000ffff057224 */ /* 0x000fca00078e00ff */
[----:B------:R-:W-:Y:S01]  /*7ce0*/  STG.E.64 desc[UR36][R2.64], R4 ;  /* 0x0000000402007986 */ /* 0x000fe2000c101b24 */
[----:B------:R-:W-:Y:S05]  /*7cf0*/  EXIT ;  /* 0x000000000000794d */ /* 0x000fea0003800000 */
.L_x_532:
[----:B---3--:R-:W-:-:S05]  /*7d00*/  IMAD.U32 R19, R19, 0x10000, RZ ;  /* 0x0001000013137824 */ /* 0x008fca00078e00ff */
[----:B------:R-:W-:-:S04]  /*7d10*/  F2FP.F16.F32.PACK_AB R5, RZ, R19 ;  /* 0x00000013ff05723e */ /* 0x000fc800000000ff */
[----:B------:R-:W-:-:S05]  /*7d20*/  PRMT R5, R5, 0x5410, RZ ;  /* 0x0000541005057816 */ /* 0x000fca00000000ff */
[----:B------:R-:W-:Y:S01]  /*7d30*/  STG.E desc[UR36][R2.64], R5 ;  /* 0x0000000502007986 */ /* 0x000fe2000c101924 */
[----:B------:R-:W-:Y:S05]  /*7d40*/  EXIT ;  /* 0x000000000000794d */ /* 0x000fea0003800000 */
.L_x_531:
[----:B---3--:R-:W-:-:S04]  /*7d50*/  IMAD.U32 R4, R19, 0x10000, RZ ;  /* 0x0001000013047824 */ /* 0x008fc800078e00ff */
[----:B------:R-:W-:-:S06]  /*7d60*/  FMUL.FTZ R4, R4, 1 ;  /* 0x3f80000004047820 */ /* 0x000fcc0000410000 */
[----:B------:R-:W0:Y:S02]  /*7d70*/  F2F.F64.F32 R4, R4 ;  /* 0x0000000400047310 */ /* 0x000e240000201800 */
[----:B0-----:R-:W-:Y:S01]  /*7d80*/  STG.E.64 desc[UR36][R2.64], R4 ;  /* 0x0000000402007986 */ /* 0x001fe2000c101b24 */
[----:B------:R-:W-:Y:S05]  /*7d90*/  EXIT ;  /* 0x000000000000794d */ /* 0x000fea0003800000 */
.L_x_522:
        /* <DEDUP_REMOVED lines=8> */
[----:B---3--:R-:W-:-:S05]  /*7e20*/  IMAD.U32 R19, R19, 0x10000, RZ ;  /* 0x0001000013137824 */ /* 0x008fca00078e00ff */
[----:B------:R-:W-:-:S04]  /*7e30*/  FSETP.NEU.FTZ.AND P0, PT, R19, RZ, PT ;  /* 0x000000ff1300720b */ /* 0x000fc80003f1d000 */
[----:B------:R-:W-:-:S05]  /*7e40*/  SEL R5, RZ, 0x1, !P0 ;  /* 0x00000001ff057807 */ /* 0x000fca0004000000 */
[----:B------:R-:W-:Y:S01]  /*7e50*/  STG.E.U8 desc[UR36][R2.64], R5 ;  /* 0x0000000502007986 */ /* 0x000fe2000c101124 */
[----:B------:R-:W-:Y:S05]  /*7e60*/  EXIT ;  /* 0x000000000000794d */ /* 0x000fea0003800000 */
.L_x_535:
[----:B---3--:R-:W-:Y:S01]  /*7e70*/  IMAD.U32 R19, R19, 0x10000, RZ ;  /* 0x0001000013137824 */ /* 0x008fe200078e00ff */
[----:B------:R-:W-:-:S03]  /*7e80*/  CS2R R6, SRZ ;  /* 0x0000000000067805 */ /* 0x000fc6000001ff00 */
[----:B------:R-:W-:-:S06]  /*7e90*/  FMUL.FTZ R4, R19, 1 ;  /* 0x3f80000013047820 */ /* 0x000fcc0000410000 */
[----:B------:R-:W0:Y:S02]  /*7ea0*/  F2F.F64.F32 R4, R4 ;  /* 0x0000000400047310 */ /* 0x000e240000201800 */
[----:B0-----:R-:W-:Y:S01]  /*7eb0*/  STG.E.128 desc[UR36][R2.64], R4 ;  /* 0x0000000402007986 */ /* 0x001fe2000c101d24 */
[----:B------:R-:W-:Y:S05]  /*7ec0*/  EXIT ;  /* 0x000000000000794d */ /* 0x000fea0003800000 */
.L_x_534:
[----:B------:R-:W-:-:S13]  /*7ed0*/  ISETP.NE.AND P0, PT, R0, 0xf, PT ;  /* 0x0000000f0000780c */ /* 0x000fda0003f05270 */
[----:B------:R-:W-:Y:S05]  /*7ee0*/  @!P0 BRA `(.L_x_536) ;  /* 0x0000000000b48947 */ /* 0x000fea0003800000 */
[----:B------:R-:W-:-:S13]  /*7ef0*/  ISETP.NE.AND P0, PT, R0, 0x17, PT ;  /* 0x000000170000780c */ /* 0x000fda0003f05270 */
[----:B------:R-:W-:Y:S05]  /*7f00*/  @!P0 BRA `(.L_x_537) ;  /* 0x0000000000548947 */ /* 0x000fea0003800000 */
[----:B------:R-:W-:-:S13]  /*7f10*/  ISETP.NE.AND P0, PT, R0, 0x18, PT ;  /* 0x000000180000780c */ /* 0x000fda0003f05270 */
[----:B------:R-:W-:Y:S05]  /*7f20*/  @P0 BRA `(.L_x_526) ;  /* 0x0000000400f40947 */ /* 0x000fea0003800000 */
[----:B---3--:R-:W-:Y:S01]  /*7f30*/  IMAD.U32 R19, R19, 0x10000, RZ ;  /* 0x0001000013137824 */ /* 0x008fe200078e00ff */
        /* <DEDUP_REMOVED lines=14> */
.L_x_539:
[----:B------:R-:W-:Y:S05]  /*8020*/  BSYNC B0 ;  /* 0x0000000000007941 */ /* 0x000fea0003800000 */
.L_x_538:
[----:B------:R-:W-:-:S05]  /*8030*/  LOP3.LUT R5, R0, R5, RZ, 0xfc, !PT ;  /* 0x0000000500057212 */ /* 0x000fca00078efcff */
[----:B------:R-:W-:Y:S01]  /*8040*/  STG.E.U8 desc[UR36][R2.64], R5 ;  /* 0x0000000502007986 */ /* 0x000fe2000c101124 */
[----:B------:R-:W-:Y:S05]  /*8050*/  EXIT ;  /* 0x000000000000794d */ /* 0x000fea0003800000 */
.L_x_537:
[----:B---3--:R-:W-:Y:S01]  /*8060*/  IMAD.U32 R19, R19, 0x10000, RZ ;  /* 0x0001000013137824 */ /* 0x008fe200078e00ff */
        /* <DEDUP_REMOVED lines=12> */
.L_x_541:
[----:B------:R-:W-:Y:S01]  /*8130*/  IMAD.MOV.U32 R0, RZ, RZ, 0x7f ;  /* 0x0000007fff007424 */ /* 0x000fe200078e00ff */
[----:B------:R-:W-:-:S04]  /*8140*/  ISETP.GT.U32.AND P0, PT, R4, 0x7f800000, PT ;  /* 0x7f8000000400780c */ /* 0x000fc80003f04070 */
[----:B------:R-:W-:-:S09]  /*8150*/  SEL R0, R0, 0x7c, P0 ;  /* 0x0000007c00007807 */ /* 0x000fd20000000000 */
.L_x_542:
[----:B------:R-:W-:Y:S05]  /*8160*/  BSYNC B0 ;  /* 0x0000000000007941 */ /* 0x000fea0003800000 */
.L_x_540:
[----:B------:R-:W-:-:S04]  /*8170*/  LOP3.LUT R4, R19, 0x80000000, RZ, 0xc0, !PT ;  /* 0x8000000013047812 */ /* 0x000fc800078ec0ff */
[----:B------:R-:W-:-:S04]  /*8180*/  SHF.R.U32.HI R5, RZ, 0x18, R4 ;  /* 0x00000018ff057819 */ /* 0x000fc80000011604 */
[----:B------:R-:W-:-:S05]  /*8190*/  LOP3.LUT R5, R0, R5, RZ, 0xfc, !PT ;  /* 0x0000000500057212 */ /* 0x000fca00078efcff */
[----:B------:R-:W-:Y:S01]  /*81a0*/  STG.E.U8 desc[UR36][R2.64], R5 ;  /* 0x0000000502007986 */ /* 0x000fe2000c101124 */
[----:B------:R-:W-:Y:S05]  /*81b0*/  EXIT ;  /* 0x000000000000794d */ /* 0x000fea0003800000 */
.L_x_536:
[----:B---3--:R-:W-:Y:S01]  /*81c0*/  STG.E.U16 desc[UR36][R2.64], R19 ;  /* 0x0000001302007986 */ /* 0x008fe2000c101524 */
[----:B------:R-:W-:Y:S05]  /*81d0*/  EXIT ;  /* 0x000000000000794d */ /* 0x000fea0003800000 */
.L_x_533:
        /* <DEDUP_REMOVED lines=8> */
[----:B---3--:R-:W-:-:S06]  /*8260*/  IMAD.U32 R5, R19, 0x10000, RZ ;  /* 0x0001000013057824 */ /* 0x008fcc00078e00ff */
[----:B------:R-:W0:Y:S02]  /*8270*/  F2I.FTZ.U32.TRUNC.NTZ R5, R5 ;  /* 0x0000000500057305 */ /* 0x000e24000021f000 */
[----:B0-----:R-:W-:Y:S01]  /*8280*/  STG.E.U16 desc[UR36][R2.64], R5 ;  /* 0x0000000502007986 */ /* 0x001fe2000c101524 */
[----:B------:R-:W-:Y:S05]  /*8290*/  EXIT ;  /* 0x000000000000794d */ /* 0x000fea0003800000 */
.L_x_545:
[----:B---3--:R-:W-:Y:S01]  /*82a0*/  IMAD.U32 R19, R19, 0x10000, RZ ;  /* 0x0001000013137824 */ /* 0x008fe200078e00ff */
        /* <DEDUP_REMOVED lines=12> */
[----:B------:R-:W-:-:S05]  /*8370*/  FADD.FTZ R0, R5, 8192 ;  /* 0x4600000005007421 */ /* 0x000fca0000010000 */
[----:B------:R-:W-:Y:S02]  /*8380*/  LOP3.LUT P0, R4, R0, 0xff, RZ, 0xc0, !PT ;  /* 0x000000ff00047812 */ /* 0x000fe4000780c0ff */
[----:B------:R-:W-:-:S11]  /*8390*/  PRMT R0, RZ, 0x7610, R0 ;  /* 0x00007610ff007816 */ /* 0x000fd60000000000 */
[----:B------:R-:W-:Y:S05]  /*83a0*/  @!P0 BRA `(.L_x_547) ;  /* 0x0000000000108947 */ /* 0x000fea0003800000 */
.L_x_548:
[----:B------:R-:W-:-:S04]  /*83b0*/  LOP3.LUT R0, R19, 0x80000000, RZ, 0xc0, !PT ;  /* 0x8000000013007812 */ /* 0x000fc800078ec0ff */
[----:B------:R-:W-:-:S04]  /*83c0*/  SHF.R.U32.HI R5, RZ, 0x18, R0 ;  /* 0x00000018ff057819 */ /* 0x000fc80000011600 */
[----:B------:R-:W-:-:S04]  /*83d0*/  LOP3.LUT R4, R4, R5, RZ, 0xfc, !PT ;  /* 0x0000000504047212 */ /* 0x000fc800078efcff */
[----:B------:R-:W-:-:S07]  /*83e0*/  PRMT R0, R4, 0x7610, R0 ;  /* 0x0000761004007816 */ /* 0x000fce0000000000 */
.L_x_547:
[----:B------:R-:W-:Y:S05]  /*83f0*/  BSYNC B0 ;  /* 0x0000000000007941 */ /* 0x000fea0003800000 */
.L_x_546:
[----:B------:R-:W-:Y:S01]  /*8400*/  STG.E.U8 desc[UR36][R2.64], R0 ;  /* 0x0000000002007986 */ /* 0x000fe2000c101124 */
[----:B------:R-:W-:Y:S05]  /*8410*/  EXIT ;  /* 0x000000000000794d */ /* 0x000fea0003800000 */
.L_x_544:
        /* <DEDUP_REMOVED lines=17> */
.L_x_551:
[----:B------:R-:W-:-:S04]  /*8530*/  LOP3.LUT R0, R19, 0x80000000, RZ, 0xc0, !PT ;  /* 0x8000000013007812 */ /* 0x000fc800078ec0ff */
[----:B------:R-:W-:-:S04]  /*8540*/  SHF.R.U32.HI R5, RZ, 0x18, R0 ;  /* 0x00000018ff057819 */ /* 0x000fc80000011600 */
[----:B------:R-:W-:-:S04]  /*8550*/  LOP3.LUT R4, R4, R5, RZ, 0xfc, !PT ;  /* 0x0000000504047212 */ /* 0x000fc800078efcff */
[----:B------:R-:W-:-:S07]  /*8560*/  PRMT R0, R4, 0x7610, R0 ;  /* 0x0000761004007816 */ /* 0x000fce0000000000 */
.L_x_550:
[----:B------:R-:W-:Y:S05]  /*8570*/  BSYNC B0 ;  /* 0x0000000000007941 */ /* 0x000fea0003800000 */
.L_x_549:
[----:B------:R-:W-:Y:S01]  /*8580*/  STG.E.U8 desc[UR36][R2.64], R0 ;  /* 0x0000000002007986 */ /* 0x000fe2000c101124 */
[----:B------:R-:W-:Y:S05]  /*8590*/  EXIT ;  /* 0x000000000000794d */ /* 0x000fea0003800000 */
.L_x_543:
[----:B------:R-:W-:-:S13]  /*85a0*/  ISETP.NE.AND P0, PT, R0, 0x1c, PT ;  /* 0x0000001c0000780c */ /* 0x000fda0003f05270 */
[----:B------:R-:W-:Y:S05]  /*85b0*/  @!P0 BRA `(.L_x_552) ;  /* 0x0000000000a48947 */ /* 0x000fea0003800000 */
[----:B------:R-:W-:-:S13]  /*85c0*/  ISETP.NE.AND P0, PT, R0, 0x1d, PT ;  /* 0x0000001d0000780c */ /* 0x000fda0003f05270 */
[----:B------:R-:W-:Y:S05]  /*85d0*/  @!P0 BRA `(.L_x_553) ;  /* 0x00000000008c8947 */ /* 0x000fea0003800000 */
[----:B------:R-:W-:-:S13]  /*85e0*/  ISETP.NE.AND P0, PT, R0, 0x2c, PT ;  /* 0x0000002c0000780c */ /* 0x000fda0003f05270 */
[----:B------:R-:W-:Y:S05]  /*85f0*/  @P0 BRA `(.L_x_526) ;  /* 0x0000000000400947 */ /* 0x000fea0003800000 */
[----:B---3--:R-:W-:Y:S02]  /*8600*/  IMAD.U32 R19, R19, 0x10000, RZ ;  /* 0x0001000013137824 */ /* 0x008fe400078e00ff */
        /* <DEDUP_REMOVED lines=15> */
.L_x_526:
        /* <DEDUP_REMOVED lines=15> */
[----:B-1-3--:R-:W-:Y:S05]  /*87f0*/  CALL.ABS.NOINC R2 ;  /* 0x0000000002007343 */ /* 0x00afea0003c00000 */
.L_x_554:
[----:B------:R-:W-:Y:S05]  /*8800*/  EXIT ;  /* 0x000000000000794d */ /* 0x000fea0003800000 */
.L_x_553:
[----:B---3--:R-:W-:-:S06]  /*8810*/  IMAD.U32 R4, R19, 0x10000, RZ ;  /* 0x0001000013047824 */ /* 0x008fcc00078e00ff */
[----:B------:R-:W0:Y:S02]  /*8820*/  F2I.U64.TRUNC R4, R4 ;  /* 0x0000000400047311 */ /* 0x000e24000020d800 */
[----:B0-----:R-:W-:Y:S01]  /*8830*/  STG.E.64 desc[UR36][R2.64], R4 ;  /* 0x0000000402007986 */ /* 0x001fe2000c101b24 */
[----:B------:R-:W-:Y:S05]  /*8840*/  EXIT ;  /* 0x000000000000794d */ /* 0x000fea0003800000 */
.L_x_552:
[----:B---3--:R-:W-:-:S06]  /*8850*/  IMAD.U32 R19, R19, 0x10000, RZ ;  /* 0x0001000013137824 */ /* 0x008fcc00078e00ff */
[----:B------:R-:W0:Y:S02]  /*8860*/  F2I.FTZ.U32.TRUNC.NTZ R19, R19 ;  /* 0x0000001300137305 */ /* 0x000e24000021f000 */
[----:B0-----:R-:W-:Y:S01]  /*8870*/  STG.E desc[UR36][R2.64], R19 ;  /* 0x0000001302007986 */ /* 0x001fe2000c101924 */
[----:B------:R-:W-:Y:S05]  /*8880*/  EXIT ;  /* 0x000000000000794d */ /* 0x000fea0003800000 */
.L_x_555:
        /* <DEDUP_REMOVED lines=15> */
.L_x_7523:


//--------------------- .text._ZN2at6native18elementwise_kernelILi128ELi4EZNS0_22gpu_kernel_impl_nocastIZZZNS0_15tan_kernel_cudaERNS_18TensorIteratorBaseEENKUlvE0_clEvENKUlvE2_clEvEUlN3c108BFloat16EE_EEvS4_RKT_EUliE_EEviT1_ --------------------------
	.section	.text._ZN2at6native18elementwise_kernelILi128ELi4EZNS0_22gpu_kernel_impl_nocastIZZZNS0_15tan_kernel_cudaERNS_18TensorIteratorBaseEENKUlvE0_clEvENKUlvE2_clEvEUlN3c108BFloat16EE_EEvS4_RKT_EUliE_EEviT1_,"ax",@progbits
	.align	128
        .global         _ZN2at6native18elementwise_kernelILi128ELi4EZNS0_22gpu_kernel_impl_nocastIZZZNS0_15tan_kernel_cudaERNS_18TensorIteratorBaseEENKUlvE0_clEvENKUlvE2_clEvEUlN3c108BFloat16EE_EEvS4_RKT_EUliE_EEviT1_
        .type           _ZN2at6native18elementwise_kernelILi128ELi4EZNS0_22gpu_kernel_impl_nocastIZZZNS0_15tan_kernel_cudaERNS_18TensorIteratorBaseEENKUlvE0_clEvENKUlvE2_clEvEUlN3c108BFloat16EE_EEvS4_RKT_EUliE_EEviT1_,@function
        .size           _ZN2at6native18elementwise_kernelILi128ELi4EZNS0_22gpu_kernel_impl_nocastIZZZNS0_15tan_kernel_cudaERNS_18TensorIteratorBaseEENKUlvE0_clEvENKUlvE2_clEvEUlN3c108BFloat16EE_EEvS4_RKT_EUliE_EEviT1_,(.L_x_7524 - _ZN2at6native18elementwise_kernelILi128ELi4EZNS0_22gpu_kernel_impl_nocastIZZZNS0_15tan_kernel_cudaERNS_18TensorIteratorBaseEENKUlvE0_clEvENKUlvE2_clEvEUlN3c108BFloat16EE_EEvS4_RKT_EUliE_EEviT1_)
        .other          _ZN2at6native18elementwise_kernelILi128ELi4EZNS0_22gpu_kernel_impl_nocastIZZZNS0_15tan_kernel_cudaERNS_18TensorIteratorBaseEENKUlvE0_clEvENKUlvE2_clEvEUlN3c108BFloat16EE_EEvS4_RKT_EUliE_EEviT1_,@"STO_CUDA_ENTRY STV_DEFAULT"
_ZN2at6native18elementwise_kernelILi128ELi4EZNS0_22gpu_kernel_impl_nocastIZZZNS0_15tan_kernel_cudaERNS_18TensorIteratorBaseEENKUlvE0_clEvENKUlvE2_clEvEUlN3c108BFloat16EE_EEvS4_RKT_EUliE_EEviT1_:
.text._ZN2at6native18elementwise_kernelILi128ELi4EZNS0_22gpu_kernel_impl_nocastIZZZNS0_15tan_kernel_cudaERNS_18TensorIteratorBaseEENKUlvE0_clEvENKUlvE2_clEvEUlN3c108BFloat16EE_EEvS4_RKT_EUliE_EEviT1_:
[----:B------:R-:W-:Y:S01]  /*0000*/  LDC R1, c[0x0][0x28] ;  /* 0x00000a00ff017b82 */ /* 0x000fe20000000800 */
[----:B------:R-:W0:Y:S01]  /*0010*/  S2R R0, SR_CTAID.X ;  /* 0x0000000000007919 */ /* 0x000e220000002500 */
[----:B------:R-:W-:Y:S01]  /*0020*/  ULDC UR6, c[0x0][0x210] ;  /* 0x0000840000067ab9 */ /* 0x000fe20000000800 */
[----:B------:R-:W-:Y:S01]  /*0030*/  ULDC.64 UR4, c[0x0][0x208] ;  /* 0x0000820000047ab9 */ /* 0x000fe20000000a00 */
[----:B------:R-:W-:Y:S01]  /*0040*/  BSSY B0, `(.L_x_556) ;  /* 0x0000143000007945 */ /* 0x000fe20003800000 */
[----:B------:R-:W0:Y:S02]  /*0050*/  S2R R3, SR_TID.X ;  /* 0x0000000000037919 */ /* 0x000e240000002100 */
[----:B0-----:R-:W-:-:S04]  /*0060*/  LEA R0, R0, R3, 0x9 ;  /* 0x0000000300007211 */ /* 0x001fc800078e48ff */
[----:B------:R-:W-:-:S13]  /*0070*/  ISETP.GE.AND P0, PT, R0, UR6, PT ;  /* 0x0000000600007c0c */ /* 0x000fda000bf06270 */
[----:B------:R-:W-:Y:S05]  /*0080*/  @P0 BRA `(.L_x_557) ;  /* 0x0000001000f80947 */ /* 0x000fea0003800000 */
[----:B------:R-:W0:Y:S01]  /*0090*/  LDC R8, c[0x0][0x218] ;  /* 0x00008600ff087b82 */ /* 0x000e220000000800 */
[----:B------:R-:W-:Y:S02]  /*00a0*/  CS2R R2, SRZ ;  /* 0x0000000000027805 */ /* 0x000fe4000001ff00 */
[----:B0-----:R-:W-:-:S13]  /*00b0*/  ISETP.NE.AND P0, PT, R8, RZ, PT ;  /* 0x000000ff0800720c */ /* 0x001fda0003f05270 */
[----:B------:R-:W-:Y:S05]  /*00c0*/  @!P0 BRA `(.L_x_558) ;  /* 0x0000001000a88947 */ /* 0x000fea0003800000 */
[----:B------:R-:W-:Y:S01]  /*00d0*/  HFMA2.MMA R2, -RZ, RZ, 0, 0 ;  /* 0x00000000ff027435 */ /* 0x000fe200000001ff */
[----:B------:R-:W-:Y:S01]  /*00e0*/  MOV R3, R0 ;  /* 0x0000000000037202 */ /* 0x000fe20000000f00 */
[----:B------:R-:W-:Y:S01]  /*00f0*/  ULDC.64 UR8, c[0x0][0x220] ;  /* 0x0000880000087ab9 */ /* 0x000fe20000000a00 */
[----:B------:R-:W-:Y:S01]  /*0100*/  ISETP.NE.AND P0, PT, R8, 0x1, PT ;  /* 0x000000010800780c */ /* 0x000fe20003f05270 */
[----:B------:R-:W-:-:S06]  /*0110*/  ULDC UR7, c[0x0][0x21c] ;  /* 0x0000870000077ab9 */ /* 0x000fcc0000000800 */
[----:B------:R-:W-:-:S05]  /*0120*/  IMAD.HI.U32 R4, R0, UR8, R2 ;  /* 0x0000000800047c27 */ /* 0x000fca000f8e0002 */
[----:B------:R-:W-:Y:S01]  /*0130*/  SHF.R.U32.HI R5, RZ, UR9, R4 ;  /* 0x00000009ff057c19 */ /* 0x000fe20008011604 */
[----:B------:R-:W-:-:S03]  /*0140*/  ULDC.64 UR8, c[0x0][0x348] ;  /* 0x0000d20000087ab9 */ /* 0x000fc60000000a00 */
[----:B------:R-:W-:-:S05]  /*0150*/  IADD3 R3, -R5, RZ, RZ ;  /* 0x000000ff05037210 */ /* 0x000fca0007ffe1ff */
[----:B------:R-:W-:-:S04]  /*0160*/  IMAD R2, R3, UR7, R0 ;  /* 0x0000000703027c24 */ /* 0x000fc8000f8e0200 */
[C---:B------:R-:W-:Y:S02]  /*0170*/  IMAD R3, R2.reuse, UR8, RZ ;  /* 0x0000000802037c24 */ /* 0x040fe4000f8e02ff */
[----:B------:R-:W-:Y:S01]  /*0180*/  IMAD R2, R2, UR9, RZ ;  /* 0x0000000902027c24 */ /* 0x000fe2000f8e02ff */
[----:B------:R-:W-:Y:S06]  /*0190*/  @!P0 BRA `(.L_x_558) ;  /* 0x0000001000748947 */ /* 0x000fec0003800000 */
[----:B------:R-:W-:Y:S01]  /*01a0*/  MOV R4, RZ ;  /* 0x000000ff00047202 */ /* 0x000fe20000000f00 */
[----:B------:R-:W-:Y:S01]  /*01b0*/  ULDC.64 UR8, c[0x0][0x228] ;  /* 0x00008a0000087ab9 */ /* 0x000fe20000000a00 */
[----:B------:R-:W-:Y:S01]  /*01c0*/  ULDC UR7, c[0x0][0x230] ;  /* 0x00008c0000077ab9 */ /* 0x000fe20000000800 */
[----:B------:R-:W-:Y:S02]  /*01d0*/  ISETP.NE.AND P0, PT, R8, 0x2, PT ;  /* 0x000000020800780c */ /* 0x000fe40003f05270 */
[----:B------:R-:W-:-:S05]  /*01e0*/  IMAD.HI.U32 R6, R5, UR9, R4 ;  /* 0x0000000905067c27 */ /* 0x000fca000f8e0004 */
[----:B------:R-:W-:-:S04]  /*01f0*/  SHF.R.U32.HI R7, RZ, UR7, R6 ;  /* 0x00000007ff077c19 */ /* 0x000fc80008011606 */
[----:B------:R-:W-:-:S05]  /*0200*/  IADD3 R4, -R7, RZ, RZ ;  /* 0x000000ff07047210 */ /* 0x000fca0007ffe1ff */
[----:B------:R-:W-:Y:S01]  /*0210*/  IMAD R4, R4, UR8, R5 ;  /* 0x0000000804047c24 */ /* 0x000fe2000f8e0205 */
[----:B------:R-:W-:-:S03]  /*0220*/  ULDC.64 UR8, c[0x0][0x350] ;  /* 0x0000d40000087ab9 */ /* 0x000fc60000000a00 */
[C---:B------:R-:W-:Y:S02]  /*0230*/  IMAD R3, R4.reuse, UR8, R3 ;  /* 0x0000000804037c24 */ /* 0x040fe4000f8e0203 */
[----:B------:R-:W-:Y:S01]  /*0240*/  IMAD R2, R4, UR9, R2 ;  /* 0x0000000904027c24 */ /* 0x000fe2000f8e0202 */
[----:B------:R-:W-:Y:S06]  /*0250*/  @!P0 BRA `(.L_x_558) ;  /* 0x0000001000448947 */ /* 0x000fec0003800000 */
[----:B------:R-:W-:Y:S01]  /*0260*/  HFMA2.MMA R6, -RZ, RZ, 0, 0 ;  /* 0x00000000ff067435 */ /* 0x000fe200000001ff */
[----:B------:R-:W-:Y:S01]  /*0270*/  ULDC.64 UR8, c[0x0][0x238] ;  /* 0x00008e0000087ab9 */ /* 0x000fe20000000a00 */
[----:B------:R-:W-:Y:S01]  /*0280*/  ISETP.NE.AND P0, PT, R8, 0x3, PT ;  /* 0x000000030800780c */ /* 0x000fe20003f05270 */
[----:B------:R-:W-:-:S07]  /*0290*/  ULDC UR7, c[0x0][0x234] ;  /* 0x00008d0000077ab9 */ /* 0x000fce0000000800 */
[----:B------:R-:W-:-:S05]  /*02a0*/  IMAD.HI.U32 R4, R7, UR8, R6 ;  /* 0x0000000807047c27 */ /* 0x000fca000f8e0006 */
[----:B------:R-:W-:Y:S01]  /*02b0*/  SHF.R.U32.HI R5, RZ, UR9, R4 ;  /* 0x00000009ff057c19 */ /* 0x000fe20008011604 */
[----:B------:R-:W-:-:S03]  /*02c0*/  ULDC.64 UR8, c[0x0][0x358] ;  /* 0x0000d60000087ab9 */ /* 0x000fc60000000a00 */
[----:B------:R-:W-:-:S05]  /*02d0*/  IADD3 R6, -R5, RZ, RZ ;  /* 0x000000ff05067210 */ /* 0x000fca0007ffe1ff */
[----:B------:R-:W-:-:S04]  /*02e0*/  IMAD R6, R6, UR7, R7 ;  /* 0x0000000706067c24 */ /* 0x000fc8000f8e0207 */
[C---:B------:R-:W-:Y:S02]  /*02f0*/  IMAD R3, R6.reuse, UR8, R3 ;  /* 0x0000000806037c24 */ /* 0x040fe4000f8e0203 */
[----:B------:R-:W-:Y:S01]  /*0300*/  IMAD R2, R6, UR9, R2 ;  /* 0x0000000906027c24 */ /* 0x000fe2000f8e0202 */
        /* <DEDUP_REMOVED lines=13> */
[----:B------:R-:W-:Y:S01]  /*03e0*/  MOV R6, RZ ;  /* 0x000000ff00067202 */ /* 0x000fe20000000f00 */
[----:B------:R-:W-:Y:S01]  /*03f0*/  ULDC.64 UR8, c[0x0][0x250] ;  /* 0x0000940000087ab9 */ /* 0x000fe20000000a00 */
[----:B------:R-:W-:Y:S01]  /*0400*/  ISETP.NE.AND P0, PT, R8, 0x5, PT ;  /* 0x000000050800780c */ /* 0x000fe20003f05270 */
[----:B------:R-:W-:Y:S02]  /*0410*/  ULDC UR7, c[0x0][0x24c] ;  /* 0x0000930000077ab9 */ /* 0x000fe40000000800 */
        /* <DEDUP_REMOVED lines=56> */
[----:B------:R-:W-:Y:S01]  /*07a0*/  HFMA2.MMA R4, -RZ, RZ, 0, 0 ;  /* 0x00000000ff047435 */ /* 0x000fe200000001ff */
[----:B------:R-:W-:Y:S01]  /*07b0*/  ULDC.64 UR8, c[0x0][0x288] ;  /* 0x0000a20000087ab9 */ /* 0x000fe20000000a00 */
[----:B------:R-:W-:Y:S01]  /*07c0*/  ULDC UR7, c[0x0][0x290] ;  /* 0x0000a40000077ab9 */ /* 0x000fe20000000800 */
[----:B------:R-:W-:-:S07]  /*07d0*/  ISETP.NE.AND P0, PT, R8, 0xa, PT ;  /* 0x0000000a0800780c */ /* 0x000fce0003f05270 */
        /* <DEDUP_REMOVED lines=25> */
[----:B------:R-:W-:-:S05]  /*0970*/  SHF.R.U32.HI R7, RZ, UR7, R6 ;  /* 0x00000007ff077c19 */ /* 0x000fca0008011606 */
[----:B------:R-:W-:-:S04]  /*0980*/  IMAD.MOV R4, RZ, RZ, -R7 ;  /* 0x000000ffff047224 */ /* 0x000fc800078e0a07 */
        /* <DEDUP_REMOVED lines=77> */
[----:B------:R-:W-:Y:S01]  /*0e60*/  IMAD.MOV.U32 R6, RZ, RZ, RZ ;  /* 0x000000ffff067224 */ /* 0x000fe200078e00ff */
[----:B------:R-:W-:Y:S01]  /*0e70*/  ULDC.64 UR8, c[0x0][0x2f8] ;  /* 0x0000be0000087ab9 */ /* 0x000fe20000000a00 */
[----:B------:R-:W-:Y:S01]  /*0e80*/  ISETP.NE.AND P0, PT, R8, 0x13, PT ;  /* 0x000000130800780c */ /* 0x000fe20003f05270 */
[----:B------:R-:W-:Y:S01]  /*0e90*/  ULDC UR7, c[0x0][0x2f4] ;  /* 0x0000bd0000077ab9 */ /* 0x000fe20000000800 */
        /* <DEDUP_REMOVED lines=56> */
[----:B------:R-:W-:Y:S01]  /*1220*/  ISETP.NE.AND P0, PT, R8, 0x18, PT ;  /* 0x000000180800780c */ /* 0x000fe20003f05270 */
[----:B------:R-:W-:Y:S01]  /*1230*/  ULDC.64 UR8, c[0x0][0x330] ;  /* 0x0000cc0000087ab9 */ /* 0x000fe20000000a00 */
[----:B------:R-:W-:Y:S01]  /*1240*/  MOV R4, RZ ;  /* 0x000000ff00047202 */ /* 0x000fe20000000f00 */
[----:B------:R-:W-:-:S04]  /*1250*/  ULDC UR7, c[0x0][0x338] ;  /* 0x0000ce0000077ab9 */ /* 0x000fc80000000800 */
[----:B------:R-:W-:-:S05]  /*1260*/  IMAD.HI.U32 R8, R5, UR9, R4 ;  /* 0x0000000905087c27 */ /* 0x000fca000f8e0004 */
[----:B------:R-:W-:Y:S01]  /*1270*/  SHF.R.U32.HI R9, RZ, UR7, R8 ;  /* 0x00000007ff097c19 */ /* 0x000fe20008011608 */
[----:B------:R-:W0:Y:S01]  /*1280*/  @P0 LDC.64 R12, c[0x0][0x340] ;  /* 0x0000d000ff0c0b82 */ /* 0x000e220000000a00 */
[----:B------:R-:W-:Y:S02]  /*1290*/  @P0 MOV R8, RZ ;  /* 0x000000ff00080202 */ /* 0x000fe40000000f00 */
[----:B------:R-:W-:-:S05]  /*12a0*/  IADD3 R11, -R9, RZ, RZ ;  /* 0x000000ff090b7210 */ /* 0x000fca0007ffe1ff */
[----:B------:R-:W1:Y:S08]  /*12b0*/  @P0 LDC R15, c[0x0][0x33c] ;  /* 0x0000cf00ff0f0b82 */ /* 0x000e700000000800 */
[----:B------:R-:W2:Y:S01]  /*12c0*/  @P0 LDC.64 R6, c[0x0][0x408] ;  /* 0x00010200ff060b82 */ /* 0x000ea20000000a00 */
[----:B0-----:R-:W-:-:S05]  /*12d0*/  @P0 IMAD.HI.U32 R4, R9, R12, R8 ;  /* 0x0000000c09040227 */ /* 0x001fca00078e0008 */
[----:B------:R-:W-:Y:S01]  /*12e0*/  @P0 SHF.R.U32.HI R8, RZ, R13, R4 ;  /* 0x0000000dff080219 */ /* 0x000fe20000011604 */
[----:B------:R-:W-:Y:S01]  /*12f0*/  IMAD R4, R11, UR8, R5 ;  /* 0x000000080b047c24 */ /* 0x000fe2000f8e0205 */
[----:B------:R-:W-:-:S03]  /*1300*/  ULDC.64 UR8, c[0x0][0x400] ;  /* 0x0001000000087ab9 */ /* 0x000fc60000000a00 */
[----:B------:R-:W-:Y:S02]  /*1310*/  @P0 IMAD.MOV R8, RZ, RZ, -R8 ;  /* 0x000000ffff080224 */ /* 0x000fe400078e0a08 */
[----:B------:R-:W-:Y:S02]  /*1320*/  IMAD R3, R4, UR8, R3 ;  /* 0x0000000804037c24 */ /* 0x000fe4000f8e0203 */
[----:B-1----:R-:W-:Y:S02]  /*1330*/  @P0 IMAD R8, R8, R15, R9 ;  /* 0x0000000f08080224 */ /* 0x002fe400078e0209 */
[----:B------:R-:W-:Y:S02]  /*1340*/  IMAD R2, R4, UR9, R2 ;  /* 0x0000000904027c24 */ /* 0x000fe4000f8e0202 */
[C---:B--2---:R-:W-:Y:S02]  /*1350*/  @P0 IMAD R3, R8.reuse, R6, R3 ;  /* 0x0000000608030224 */ /* 0x044fe400078e0203 */
[----:B------:R-:W-:-:S07]  /*1360*/  @P0 IMAD R2, R8, R7, R2 ;  /* 0x0000000708020224 */ /* 0x000fce00078e0202 */
.L_x_558:
[----:B------:R-:W-:Y:S02]  /*1370*/  ULDC.64 UR8, c[0x0][0x418] ;  /* 0x0001060000087ab9 */ /* 0x000fe40000000a00 */
[----:B------:R-:W-:-:S04]  /*1380*/  IADD3 R4, P0, R2, UR8, RZ ;  /* 0x0000000802047c10 */ /* 0x000fc8000ff1e0ff */
[----:B------:R-:W-:Y:S01]  /*1390*/  IADD3.X R5, RZ, UR9, RZ, P0, !PT ;  /* 0x00000009ff057c10 */ /* 0x000fe200087fe4ff */
[----:B------:R-:W-:-:S04]  /*13a0*/  ULDC.64 UR8, c[0x0][0x410] ;  /* 0x0001040000087ab9 */ /* 0x000fc80000000a00 */
[----:B------:R-:W2:Y:S01]  /*13b0*/  LDG.E.U16 R4, desc[UR4][R4.64] ;  /* 0x0000000404047981 */ /* 0x000ea2000c1e1500 */
[----:B------:R-:W-:Y:S02]  /*13c0*/  IADD3 R0, R0, 0x80, RZ ;  /* 0x0000008000007810 */ /* 0x000fe40007ffe0ff */
[----:B--2---:R-:W-:-:S05]  /*13d0*/  SHF.L.U32 R2, R4, 0x10, RZ ;  /* 0x0000001004027819 */ /* 0x004fca00000006ff */
[----:B------:R-:W-:-:S04]  /*13e0*/  FMUL.RZ R8, R2, 0.15915493667125701904 ;  /* 0x3e22f98302087820 */ /* 0x000fc8000040c000 */
[----:B------:R-:W0:Y:S08]  /*13f0*/  MUFU.COS R6, R8 ;  /* 0x0000000800067308 */ /* 0x000e300000000000 */
[----:B------:R-:W-:Y:S08]  /*1400*/  MUFU.SIN R2, R8 ;  /* 0x0000000800027308 */ /* 0x000ff00000000400 */
[----:B0-----:R-:W0:Y:S02]  /*1410*/  MUFU.RCP R7, R6 ;  /* 0x0000000600077308 */ /* 0x001e240000001000 */
[----:B0-----:R-:W-:Y:S01]  /*1420*/  FMUL.FTZ R7, R2, R7 ;  /* 0x0000000702077220 */ /* 0x001fe20000410000 */
[----:B------:R-:W-:-:S04]  /*1430*/  IADD3 R2, P0, R3, UR8, RZ ;  /* 0x0000000803027c10 */ /* 0x000fc8000ff1e0ff */
[----:B------:R-:W-:Y:S02]  /*1440*/  F2FP.BF16.F32.PACK_AB R7, RZ, R7 ;  /* 0x00000007ff07723e */ /* 0x000fe400000010ff */
[----:B------:R-:W-:-:S05]  /*1450*/  IADD3.X R3, RZ, UR9, RZ, P0, !PT ;  /* 0x00000009ff037c10 */ /* 0x000fca00087fe4ff */
[----:B------:R0:W-:Y:S02]  /*1460*/  STG.E.U16 desc[UR4][R2.64], R7 ;  /* 0x0000000702007986 */ /* 0x0001e4000c101504 */
.L_x_557:
[----:B------:R-:W-:Y:S05]  /*1470*/  BSYNC B0 ;  /* 0x0000000000007941 */ /* 0x000fea0003800000 */
.L_x_556:
[----:B------:R-:W-:Y:S01]  /*1480*/  ISETP.GE.AND P0, PT, R0, UR6, PT ;  /* 0x0000000600007c0c */ /* 0x000fe2000bf06270 */
[----:B------:R-:W-:-:S12]  /*1490*/  BSSY B0, `(.L_x_559) ;  /* 0x0000280000007945 */ /* 0x000fd80003800000 */
[----:B------:R-:W-:Y:S05]  /*14a0*/  @P0 BRA `(.L_x_560) ;  /* 0x0000002400f80947 */ /* 0x000fea0003800000 */
[----:B------:R-:W1:Y:S01]  /*14b0*/  LDC R8, c[0x0][0x218] ;  /* 0x00008600ff087b82 */ /* 0x000e620000000800 */
[----:B0-----:R-:W-:Y:S02]  /*14c0*/  CS2R R2, SRZ ;  /* 0x0000000000027805 */ /* 0x001fe4000001ff00 */
[----:B-1----:R-:W-:-:S13]  /*14d0*/  ISETP.NE.AND P0, PT, R8, RZ, PT ;  /* 0x000000ff0800720c */ /* 0x002fda0003f05270 */
[----:B------:R-:W-:Y:S05]  /*14e0*/  @!P0 BRA `(.L_x_561) ;  /* 0x0000001000a88947 */ /* 0x000fea0003800000 */
[----:B------:R-:W-:Y:S01]  /*14f0*/  MOV R2, RZ ;  /* 0x000000ff00027202 */ /* 0x000fe20000000f00 */
[----:B------:R-:W-:Y:S01]  /*1500*/  ULDC.64 UR8, c[0x0][0x220] ;  /* 0x0000880000087ab9 */ /* 0x000fe20000000a00 */
[----:B------:R-:W-:Y:S01]  /*1510*/  MOV R3, R0 ;  /* 0x0000000000037202 */ /* 0x000fe20000000f00 */
[----:B------:R-:W-:Y:S01]  /*1520*/  ULDC UR7, c[0x0][0x21c] ;  /* 0x0000870000077ab9 */ /* 0x000fe20000000800 */
[----:B------:R-:W-:Y:S01]  /*1530*/  ISETP.NE.AND P0, PT, R8, 0x1, PT ;  /* 0x000000010800780c */ /* 0x000fe20003f05270 */
        /* <DEDUP_REMOVED lines=273> */
[----:B------:R-:W-:Y:S01]  /*2650*/  IMAD.MOV.U32 R4, RZ, RZ, RZ ;  /* 0x000000ffff047224 */ /* 0x000fe200078e00ff */
[----:B------:R-:W-:Y:S01]  /*2660*/  ULDC.64 UR8, c[0x0][0x330] ;  /* 0x0000cc0000087ab9 */ /* 0x000fe20000000a00 */
[----:B------:R-:W-:Y:S02]  /*2670*/  ULDC UR7, c[0x0][0x338] ;  /* 0x0000ce0000077ab9 */ /* 0x000fe40000000800 */
[----:B------:R-:W-:-:S05]  /*2680*/  IMAD.HI.U32 R8, R5, UR9, R4 ;  /* 0x0000000905087c27 */ /* 0x000fca000f8e0004 */
[----:B------:R-:W-:-:S03]  /*2690*/  SHF.R.U32.HI R9, RZ, UR7, R8 ;  /* 0x00000007ff097c19 */ /* 0x000fc60008011608 */
        /* <DEDUP_REMOVED lines=8> */
[----:B------:R-:W-:Y:S02]  /*2720*/  ULDC.64 UR8, c[0x0][0x400] ;  /* 0x0001000000087ab9 */ /* 0x000fe40000000a00 */
[----:B------:R-:W-:Y:S01]  /*2730*/  @P0 IADD3 R8, -R8, RZ, RZ ;  /* 0x000000ff08080210 */ /* 0x000fe20007ffe1ff */
[C---:B------:R-:W-:Y:S02]  /*2740*/  IMAD R3, R4.reuse, UR8, R3 ;  /* 0x0000000804037c24 */ /* 0x040fe4000f8e0203 */
[----:B------:R-:W-:Y:S02]  /*2750*/  IMAD R2, R4, UR9, R2 ;  /* 0x0000000904027c24 */ /* 0x000fe4000f8e0202 */
[----:B-1----:R-:W-:-:S04]  /*2760*/  @P0 IMAD R8, R15, R8, R9 ;  /* 0x000000080f080224 */ /* 0x002fc800078e0209 */
[C---:B--2---:R-:W-:Y:S02]  /*2770*/  @P0 IMAD R3, R8.reuse, R6, R3 ;  /* 0x0000000608030224 */ /* 0x044fe400078e0203 */
[----:B------:R-:W-:-:S07]  /*2780*/  @P0 IMAD R2, R8, R7, R2 ;  /* 0x0000000708020224 */ /* 0x000fce00078e0202 */
.L_x_561:
        /* <DEDUP_REMOVED lines=14> */
[----:B------:R-:W-:Y:S02]  /*2870*/  IADD3.X R3, RZ, UR9, RZ, P0, !PT ;  /* 0x00000009ff037c10 */ /* 0x000fe400087fe4ff */
[----:B------:R-:W-:-:S03]  /*2880*/  ISETP.GE.AND P0, PT, R0, UR6, PT ;  /* 0x0000000600007c0c */ /* 0x000fc6000bf06270 */
[----:B------:R1:W-:Y:S10]  /*2890*/  STG.E.U16 desc[UR4][R2.64], R7 ;  /* 0x0000000702007986 */ /* 0x0003f4000c101504 */
[----:B------:R-:W-:Y:S05]  /*28a0*/  @P0 BRA `(.L_x_560) ;  /* 0x0000001000f80947 */ /* 0x000fea0003800000 */
[----:B------:R-:W0:Y:S01]  /*28b0*/  LDC R8, c[0x0][0x218] ;  /* 0x00008600ff087b82 */ /* 0x000e220000000800 */
[----:B-1----:R-:W-:Y:S02]  /*28c0*/  CS2R R2, SRZ ;  /* 0x0000000000027805 */ /* 0x002fe4000001ff00 */
        /* <DEDUP_REMOVED lines=300> */
.L_x_562:
        /* <DEDUP_REMOVED lines=16> */
.L_x_560:
[----:B------:R-:W-:Y:S05]  /*3c90*/  BSYNC B0 ;  /* 0x0000000000007941 */ /* 0x000fea0003800000 */
.L_x_559:
[----:B------:R-:W-:-:S13]  /*3ca0*/  ISETP.GE.AND P0, PT, R0, UR6, PT ;  /* 0x0000000600007c0c */ /* 0x000fda000bf06270 */
[----:B------:R-:W-:Y:S05]  /*3cb0*/  @P0 EXIT ;  /* 0x000000000000094d */ /* 0x000fea0003800000 */
[----:B------:R-:W3:Y:S01]  /*3cc0*/  LDC R8, c[0x0][0x218] ;  /* 0x00008600ff087b82 */ /* 0x000ee20000000800 */
[----:B012---:R-:W-:Y:S02]  /*3cd0*/  CS2R R2, SRZ ;  /* 0x0000000000027805 */ /* 0x007fe4000001ff00 */
[----:B---3--:R-:W-:-:S13]  /*3ce0*/  ISETP.NE.AND P0, PT, R8, RZ, PT ;  /* 0x000000ff0800720c */ /* 0x008fda0003f05270 */
[----:B------:R-:W-:Y:S05]  /*3cf0*/  @!P0 BRA `(.L_x_563) ;  /* 0x0000001000a88947 */ /* 0x000fea0003800000 */
[----:B------:R-:W-:Y:S01]  /*3d00*/  MOV R2, RZ ;  /* 0x000000ff00027202 */ /* 0x000fe20000000f00 */
[----:B------:R-:W-:Y:S01]  /*3d10*/  ULDC.64 UR6, c[0x0][0x220] ;  /* 0x0000880000067ab9 */ /* 0x000fe20000000a00 */
[----:B------:R-:W-:Y:S02]  /*3d20*/  MOV R3, R0 ;  /* 0x0000000000037202 */ /* 0x000fe40000000f00 */
        /* <DEDUP_REMOVED lines=24> */
[----:B------:R-:W-:-:S03]  /*3eb0*/  ISETP.NE.AND P0, PT, R8, 0x3, PT ;  /* 0x000000030800780c */ /* 0x000fc60003f05270 */
[----:B------:R-:W-:Y:S01]  /*3ec0*/  IMAD.HI.U32 R4, R7, UR6, R6 ;  /* 0x0000000607047c27 */ /* 0x000fe2000f8e0006 */
[----:B------:R-:W-:-:S04]  /*3ed0*/  ULDC UR6, c[0x0][0x234] ;  /* 0x00008d0000067ab9 */ /* 0x000fc80000000800 */
        /* <DEDUP_REMOVED lines=21> */
[----:B------:R-:W-:-:S08]  /*4030*/  ISETP.NE.AND P0, PT, R8, 0x5, PT ;  /* 0x000000050800780c */ /* 0x000fd00003f05270 */
        /* <DEDUP_REMOVED lines=232> */
[----:B------:R-:W-:Y:S01]  /*4ec0*/  @P0 MOV R6, RZ ;  /* 0x000000ff00060202 */ /* 0x000fe20000000f00 */
[----:B------:R-:W-:Y:S01]  /*4ed0*/  ULDC.64 UR6, c[0x0][0x400] ;  /* 0x0001000000067ab9 */ /* 0x000fe20000000a00 */
[----:B------:R-:W-:-:S05]  /*4ee0*/  IADD3 R4, -R7, RZ, RZ ;  /* 0x000000ff07047210 */ /* 0x000fca0007ffe1ff */
[----:B------:R-:W1:Y:S01]  /*4ef0*/  @P0 LDC R11, c[0x0][0x33c] ;  /* 0x0000cf00ff0b0b82 */ /* 0x000e620000000800 */
[----:B------:R-:W-:-:S04]  /*4f00*/  IMAD R4, R4, UR8, R5 ;  /* 0x0000000804047c24 */ /* 0x000fc8000f8e0205 */
[C---:B------:R-:W-:Y:S02]  /*4f10*/  IMAD R3, R4.reuse, UR6, R3 ;  /* 0x0000000604037c24 */ /* 0x040fe4000f8e0203 */
[----:B------:R-:W-:Y:S01]  /*4f20*/  IMAD R2, R4, UR7, R2 ;  /* 0x0000000704027c24 */ /* 0x000fe2000f8e0202 */
[----:B------:R-:W2:Y:S01]  /*4f30*/  @P0 LDC.64 R12, c[0x0][0x408] ;  /* 0x00010200ff0c0b82 */ /* 0x000ea20000000a00 */
[----:B0-----:R-:W-:-:S05]  /*4f40*/  @P0 IMAD.HI.U32 R0, R7, R8, R6 ;  /* 0x0000000807000227 */ /* 0x001fca00078e0006 */
[----:B------:R-:W-:-:S04]  /*4f50*/  @P0 SHF.R.U32.HI R0, RZ, R9, R0 ;  /* 0x00000009ff000219 */ /* 0x000fc80000011600 */
[----:B------:R-:W-:-:S05]  /*4f60*/  @P0 IADD3 R6, -R0, RZ, RZ ;  /* 0x000000ff00060210 */ /* 0x000fca0007ffe1ff */
[----:B-1----:R-:W-:-:S04]  /*4f70*/  @P0 IMAD R6, R11, R6, R7 ;  /* 0x000000060b060224 */ /* 0x002fc800078e0207 */
[C---:B--2---:R-:W-:Y:S02]  /*4f80*/  @P0 IMAD R3, R6.reuse, R12, R3 ;  /* 0x0000000c06030224 */ /* 0x044fe400078e0203 */
[----:B------:R-:W-:-:S07]  /*4f90*/  @P0 IMAD R2, R6, R13, R2 ;  /* 0x0000000d06020224 */ /* 0x000fce00078e0202 */
.L_x_563:
[----:B------:R-:W-:Y:S02]  /*4fa0*/  ULDC.64 UR6, c[0x0][0x418] ;  /* 0x0001060000067ab9 */ /* 0x000fe40000000a00 */
[----:B------:R-:W-:-:S04]  /*4fb0*/  IADD3 R4, P0, R2, UR6, RZ ;  /* 0x0000000602047c10 */ /* 0x000fc8000ff1e0ff */
[----:B------:R-:W-:Y:S01]  /*4fc0*/  IADD3.X R5, RZ, UR7, RZ, P0, !PT ;  /* 0x00000007ff057c10 */ /* 0x000fe200087fe4ff */
[----:B------:R-:W-:-:S04]  /*4fd0*/  ULDC.64 UR6, c[0x0][0x410] ;  /* 0x0001040000067ab9 */ /* 0x000fc80000000a00 */
[----:B------:R-:W2:Y:S01]  /*4fe0*/  LDG.E.U16 R4, desc[UR4][R4.64] ;  /* 0x0000000404047981 */ /* 0x000ea2000c1e1500 */
[----:B------:R-:W-:-:S04]  /*4ff0*/  IADD3 R2, P0, R3, UR6, RZ ;  /* 0x0000000603027c10 */ /* 0x000fc8000ff1e0ff */
[----:B------:R-:W-:Y:S02]  /*5000*/  IADD3.X R3, RZ, UR7, RZ, P0, !PT ;  /* 0x00000007ff037c10 */ /* 0x000fe400087fe4ff */
[----:B--2---:R-:W-:-:S05]  /*5010*/  SHF.L.U32 R0, R4, 0x10, RZ ;  /* 0x0000001004007819 */ /* 0x004fca00000006ff */
[----:B------:R-:W-:-:S04]  /*5020*/  FMUL.RZ R8, R0, 0.15915493667125701904 ;  /* 0x3e22f98300087820 */ /* 0x000fc8000040c000 */
[----:B------:R-:W0:Y:S08]  /*5030*/  MUFU.COS R6, R8 ;  /* 0x0000000800067308 */ /* 0x000e300000000000 */
[----:B------:R-:W-:Y:S08]  /*5040*/  MUFU.SIN R0, R8 ;  /* 0x0000000800007308 */ /* 0x000ff00000000400 */
[----:B0-----:R-:W0:Y:S02]  /*5050*/  MUFU.RCP R7, R6 ;  /* 0x0000000600077308 */ /* 0x001e240000001000 */
[----:B0-----:R-:W-:-:S05]  /*5060*/  FMUL.FTZ R0, R0, R7 ;  /* 0x0000000700007220 */ /* 0x001fca0000410000 */
[----:B------:R-:W-:-:S05]  /*5070*/  F2FP.BF16.F32.PACK_AB R0, RZ, R0 ;  /* 0x00000000ff00723e */ /* 0x000fca00000010ff */
[----:B------:R-:W-:Y:S01]  /*5080*/  STG.E.U16 desc[UR4][R2.64], R0 ;  /* 0x0000000002007986 */ /* 0x000fe2000c101504 */
[----:B------:R-:W-:Y:S05]  /*5090*/  EXIT ;  /* 0x000000000000794d */ /* 0x000fea0003800000 */
.L_x_564:
        /* <DEDUP_REMOVED lines=14> */
.L_x_7524:


//--------------------- .text._ZN2at6native27unrolled_elementwise_kernelIZZZNS0_15tan_kernel_cudaERNS_18TensorIteratorBaseEENKUlvE0_clEvENKUlvE2_clEvEUlN3c108BFloat16EE_St5arrayIPcLm2EELi4E23TrivialOffsetCalculatorILi1EjESD_NS0_6memory15LoadWithoutCastENSE_16StoreWithoutCastEEEviT_T0_T2_T3_T4_T5_ --------------------------
	.section	.text._ZN2at6native27unrolled_elementwise_kernelIZZZNS0_15tan_kernel_cudaERNS_18TensorIteratorBaseEENKUlvE0_clEvENKUlvE2_clEvEUlN3c108BFloat16EE_St5arrayIPcLm2EELi4E23TrivialOffsetCalculatorILi1EjESD_NS0_6memory15LoadWithoutCastENSE_16StoreWithoutCastEEEviT_T0_T2_T3_T4_T5_,"ax",@progbits
	.align	128
        .global         _ZN2at6native27unrolled_elementwise_kernelIZZZNS0_15tan_kernel_cudaERNS_18TensorIteratorBaseEENKUlvE0_clEvENKUlvE2_clEvEUlN3c108BFloat16EE_St5arrayIPcLm2EELi4E23TrivialOffsetCalculatorILi1EjESD_NS0_6memory15LoadWithoutCastENSE_16StoreWithoutCastEEEviT_T0_T2_T3_T4_T5_
        .type           _ZN2at6native27unrolled_elementwise_kernelIZZZNS0_15tan_kernel_cudaERNS_18TensorIteratorBaseEENKUlvE0_clEvENKUlvE2_clEvEUlN3c108BFloat16EE_St5arrayIPcLm2EELi4E23TrivialOffsetCalculatorILi1EjESD_NS0_6memory15LoadWithoutCastENSE_16StoreWithoutCastEEEviT_T0_T2_T3_T4_T5_,@function
        .size           _ZN2at6native27unrolled_elementwise_kernelIZZZNS0_15tan_kernel_cudaERNS_18TensorIteratorBaseEENKUlvE0_clEvENKUlvE2_clEvEUlN3c108BFloat16EE_St5arrayIPcLm2EELi4E23TrivialOffsetCalculatorILi1EjESD_NS0_6memory15LoadWithoutCastENSE_16StoreWithoutCastEEEviT_T0_T2_T3_T4_T5_,(.L_x_7525 - _ZN2at6native27unrolled_elementwise_kernelIZZZNS0_15tan_kernel_cudaERNS_18TensorIteratorBaseEENKUlvE0_clEvENKUlvE2_clEvEUlN3c108BFloat16EE_St5arrayIPcLm2EELi4E23TrivialOffsetCalculatorILi1EjESD_NS0_6memory15LoadWithoutCastENSE_16StoreWithoutCastEEEviT_T0_T2_T3_T4_T5_)
        .other          _ZN2at6native27unrolled_elementwise_kernelIZZZNS0_15tan_kernel_cudaERNS_18TensorIteratorBaseEENKUlvE0_clEvENKUlvE2_clEvEUlN3c108BFloat16EE_St5arrayIPcLm2EELi4E23TrivialOffsetCalculatorILi1EjESD_NS0_6memory15LoadWithoutCastENSE_16StoreWithoutCastEEEviT_T0_T2_T3_T4_T5_,@"STO_CUDA_ENTRY STV_DEFAULT"
_ZN2at6native27unrolled_elementwise_kernelIZZZNS0_15tan_kernel_cudaERNS_18TensorIteratorBaseEENKUlvE0_clEvENKUlvE2_clEvEUlN3c108BFloat16EE_St5arrayIPcLm2EELi4E23TrivialOffsetCalculatorILi1EjESD_NS0_6memory15LoadWithoutCastENSE_16StoreWithoutCastEEEviT_T0_T2_T3_T4_T5_:
.text._ZN2at6native27unrolled_elementwise_kernelIZZZNS0_15tan_kernel_cudaERNS_18TensorIteratorBaseEENKUlvE0_clEvENKUlvE2_clEvEUlN3c108BFloat16EE_St5arrayIPcLm2EELi4E23TrivialOffsetCalculatorILi1EjESD_NS0_6memory15LoadWithoutCastENSE_16StoreWithoutCastEEEviT_T0_T2_T3_T4_T5_:
[----:B------:R-:W-:Y:S01]  /*0000*/  LDC R1, c[0x0][0x28] ;  /* 0x00000a00ff017b82 */ /* 0x000fe20000000800 */
[----:B------:R-:W0:Y:S07]  /*0010*/  S2R R0, SR_CTAID.X ;  /* 0x0000000000007919 */ /* 0x000e2e0000002500 */
[----:B------:R-:W0:Y:S01]  /*0020*/  LDC R9, c[0x0][0x210] ;  /* 0x00008400ff097b82 */ /* 0x000e220000000800 */
[----:B------:R-:W-:Y:S01]  /*0030*/  PRMT R20, RZ, 0x7610, R20 ;  /* 0x00007610ff147816 */ /* 0x000fe20000000014 */
[----:B------:R-:W-:Y:S01]  /*0040*/  ULDC.64 UR4, c[0x0][0x208] ;  /* 0x0000820000047ab9 */ /* 0x000fe20000000a00 */
[----:B------:R-:W1:Y:S01]  /*0050*/  S2R R7, SR_TID.X ;  /* 0x0000000000077919 */ /* 0x000e620000002100 */
[----:B0-----:R-:W-:-:S02]  /*0060*/  IMAD R2, R0, -0x200, R9 ;  /* 0xfffffe0000027824 */ /* 0x001fc400078e0209 */
[----:B-1----:R-:W-:-:S03]  /*0070*/  IMAD.MOV.U32 R13, RZ, RZ, R7 ;  /* 0x000000ffff0d7224 */ /* 0x002fc600078e0007 */
[----:B------:R-:W-:-:S13]  /*0080*/  ISETP.GE.AND P0, PT, R7, R2, PT ;  /* 0x000000020700720c */ /* 0x000fda0003f06270 */
[----:B------:R-:W-:Y:S01]  /*0090*/  @!P0 VIADD R13, R7, 0x80 ;  /* 0x00000080070d8836 */ /* 0x000fe20000000000 */
[----:B------:R-:W0:Y:S01]  /*00a0*/  @!P0 LDC.64 R14, c[0x0][0x220] ;  /* 0x00008800ff0e8b82 */ /* 0x000e220000000a00 */
[----:B------:R-:W-:-:S03]  /*00b0*/  @!P0 LEA R9, R0, R7, 0x9 ;  /* 0x0000000700098211 */ /* 0x000fc600078e48ff */
[----:B------:R-:W-:-:S13]  /*00c0*/  ISETP.GE.AND P1, PT, R13, R2, PT ;  /* 0x000000020d00720c */ /* 0x000fda0003f26270 */
[----:B------:R-:W-:Y:S01]  /*00d0*/  @!P1 LEA R17, R0, R13, 0x9 ;  /* 0x0000000d00119211 */ /* 0x000fe200078e48ff */
[----:B------:R-:W-:Y:S01]  /*00e0*/  @!P1 VIADD R13, R13, 0x80 ;  /* 0x000000800d0d9836 */ /* 0x000fe20000000000 */
[----:B------:R-:W1:Y:S04]  /*00f0*/  @!P1 LDC.64 R10, c[0x0][0x220] ;  /* 0x00008800ff0a9b82 */ /* 0x000e680000000a00 */
[----:B------:R-:W-:Y:S01]  /*0100*/  ISETP.GE.AND P3, PT, R13, R2, PT ;  /* 0x000000020d00720c */ /* 0x000fe20003f66270 */
[----:B0-----:R-:W-:-:S05]  /*0110*/  @!P0 IMAD.WIDE.U32 R14, R9, 0x2, R14 ;  /* 0x00000002090e8825 */ /* 0x001fca00078e000e */
[----:B------:R0:W2:Y:S01]  /*0120*/  @!P0 LDG.E.U16 R20, desc[UR4][R14.64] ;  /* 0x000000040e148981 */ /* 0x0000a2000c1e1500 */
[----:B------:R-:W-:-:S06]  /*0130*/  PRMT R12, RZ, 0x7610, R12 ;  /* 0x00007610ff0c7816 */ /* 0x000fcc000000000c */
[----:B------:R-:W3:Y:S01]  /*0140*/  @!P3 LDC.64 R8, c[0x0][0x220] ;  /* 0x00008800ff08bb82 */ /* 0x000ee20000000a00 */
[----:B------:R-:W-:Y:S01]  /*0150*/  @!P3 IMAD R19, R0, 0x200, R13 ;  /* 0x000002000013b824 */ /* 0x000fe200078e020d */
[----:B------:R-:W-:-:S04]  /*0160*/  @!P3 IADD3 R13, R13, 0x80, RZ ;  /* 0x000000800d0db810 */ /* 0x000fc80007ffe0ff */
[----:B------:R-:W-:Y:S01]  /*0170*/  ISETP.GE.AND P2, PT, R13, R2, PT ;  /* 0x000000020d00720c */ /* 0x000fe20003f46270 */
[----:B-1----:R-:W-:Y:S01]  /*0180*/  @!P1 IMAD.WIDE.U32 R16, R17, 0x2, R10 ;  /* 0x0000000211109825 */ /* 0x002fe200078e000a */
[----:B------:R-:W-:-:S04]  /*0190*/  PRMT R21, RZ, 0x7610, R21 ;  /* 0x00007610ff157816 */ /* 0x000fc80000000015 */
[----:B------:R-:W4:Y:S07]  /*01a0*/  @!P1 LDG.E.U16 R12, desc[UR4][R16.64] ;  /* 0x00000004100c9981 */ /* 0x000f2e000c1e1500 */
[----:B------:R-:W1:Y:S01]  /*01b0*/  @!P2 LDC.64 R10, c[0x0][0x220] ;  /* 0x00008800ff0aab82 */ /* 0x000e620000000a00 */
[----:B---3--:R-:W-:-:S05]  /*01c0*/  @!P3 IMAD.WIDE.U32 R18, R19, 0x2, R8 ;  /* 0x000000021312b825 */ /* 0x008fca00078e0008 */
[----:B------:R-:W3:Y:S01]  /*01d0*/  @!P3 LDG.E.U16 R21, desc[UR4][R18.64] ;  /* 0x000000041215b981 */ /* 0x000ee2000c1e1500 */
[----:B------:R-:W-:Y:S01]  /*01e0*/  @!P2 IMAD R9, R0, 0x200, R13 ;  /* 0x000002000009a824 */ /* 0x000fe200078e020d */
[----:B------:R-:W-:-:S03]  /*01f0*/  PRMT R6, RZ, 0x7610, R6 ;  /* 0x00007610ff067816 */ /* 0x000fc60000000006 */
[----:B-1----:R-:W-:-:S05]  /*0200*/  @!P2 IMAD.WIDE.U32 R8, R9, 0x2, R10 ;  /* 0x000000020908a825 */ /* 0x002fca00078e000a */
[----:B------:R1:W5:Y:S01]  /*0210*/  @!P2 LDG.E.U16 R6, desc[UR4][R8.64] ;  /* 0x000000040806a981 */ /* 0x000362000c1e1500 */
[C---:B------:R-:W-:Y:S01]  /*0220*/  VIADD R11, R7.reuse, 0x80 ;  /* 0x00000080070b7836 */ /* 0x040fe20000000000 */
[----:B0-----:R-:W-:Y:S01]  /*0230*/  IADD3 R15, R7, 0x100, RZ ;  /* 0x00000100070f7810 */ /* 0x001fe20007ffe0ff */
[----:B------:R-:W-:Y:S03]  /*0240*/  BSSY B0, `(.L_x_565) ;  /* 0x000002f000007945 */ /* 0x000fe60003800000 */
[-C--:B------:R-:W-:Y:S02]  /*0250*/  ISETP.GE.AND P3, PT, R15, R2.reuse, PT ;  /* 0x000000020f00720c */ /* 0x080fe40003f66270 */
[----:B------:R-:W-:Y:S01]  /*0260*/  ISETP.GE.AND P2, PT, R11, R2, PT ;  /* 0x000000020b00720c */ /* 0x000fe20003f46270 */
[----:B-1----:R-:W-:-:S05]  /*0270*/  VIADD R9, R7, 0x180 ;  /* 0x0000018007097836 */ /* 0x002fca0000000000 */
[----:B------:R-:W-:Y:S02]  /*0280*/  ISETP.GE.AND P1, PT, R9, R2, PT ;  /* 0x000000020900720c */ /* 0x000fe40003f26270 */
[----:B------:R-:W0:Y:S01]  /*0290*/  @!P0 LDC.64 R8, c[0x0][0x218] ;  /* 0x00008600ff088b82 */ /* 0x000e220000000a00 */
[----:B--2---:R-:W-:-:S05]  /*02a0*/  @!P0 SHF.L.U32 R20, R20, 0x10, RZ ;  /* 0x0000001014148819 */ /* 0x004fca00000006ff */
[----:B------:R-:W-:-:S04]  /*02b0*/  @!P0 FMUL.RZ R20, R20, 0.15915493667125701904 ;  /* 0x3e22f98314148820 */ /* 0x000fc8000040c000 */
[----:B------:R-:W1:Y:S08]  /*02c0*/  @!P0 MUFU.COS R13, R20 ;  /* 0x00000014000d8308 */ /* 0x000e700000000000 */
[----:B------:R-:W-:Y:S01]  /*02d0*/  @!P0 MUFU.SIN R10, R20 ;  /* 0x00000014000a8308 */ /* 0x000fe20000000400 */
[----:B----4-:R-:W-:-:S04]  /*02e0*/  @!P2 IMAD.U32 R12, R12, 0x10000, RZ ;  /* 0x000100000c0ca824 */ /* 0x010fc800078e00ff */
[----:B------:R-:W-:-:S03]  /*02f0*/  @!P2 FMUL.RZ R18, R12, 0.15915493667125701904 ;  /* 0x3e22f9830c12a820 */ /* 0x000fc6000040c000 */
[----:B-1----:R-:W1:Y:S08]  /*0300*/  @!P0 MUFU.RCP R17, R13 ;  /* 0x0000000d00118308 */ /* 0x002e700000001000 */
[----:B------:R-:W2:Y:S01]  /*0310*/  @!P2 MUFU.COS R14, R18 ;  /* 0x00000012000ea308 */ /* 0x000ea20000000000 */
[----:B---3--:R-:W-:-:S05]  /*0320*/  @!P3 SHF.L.U32 R21, R21, 0x10, RZ ;  /* 0x000000101515b819 */ /* 0x008fca00000006ff */
[----:B------:R-:W-:Y:S02]  /*0330*/  @!P3 FMUL.RZ R21, R21, 0.15915493667125701904 ;  /* 0x3e22f9831515b820 */ /* 0x000fe4000040c000 */
[----:B------:R-:W-:Y:S01]  /*0340*/  @!P2 MUFU.SIN R12, R18 ;  /* 0x00000012000ca308 */ /* 0x000fe20000000400 */
[----:B-1----:R-:W-:Y:S01]  /*0350*/  @!P0 FMUL.FTZ R10, R10, R17 ;  /* 0x000000110a0a8220 */ /* 0x002fe20000410000 */
[----:B------:R-:W-:Y:S01]  /*0360*/  @!P0 IMAD R17, R0, 0x200, R7 ;  /* 0x0000020000118824 */ /* 0x000fe200078e0207 */
[----:B------:R-:W-:-:S03]  /*0370*/  @!P0 MOV R7, R11 ;  /* 0x0000000b00078202 */ /* 0x000fc60000000f00 */
[----:B------:R-:W-:Y:S01]  /*0380*/  @!P0 F2FP.BF16.F32.PACK_AB R5, RZ, R10 ;  /* 0x0000000aff05823e */ /* 0x000fe200000010ff */
[----:B0-----:R-:W-:Y:S01]  /*0390*/  @!P0 IMAD.WIDE.U32 R8, R17, 0x2, R8 ;  /* 0x0000000211088825 */ /* 0x001fe200078e0008 */
[----:B------:R-:W0:Y:S01]  /*03a0*/  @!P3 MUFU.COS R15, R21 ;  /* 0x00000015000fb308 */ /* 0x000e220000000000 */
[----:B------:R-:W-:-:S03]  /*03b0*/  ISETP.GE.AND P4, PT, R7, R2, PT ;  /* 0x000000020700720c */ /* 0x000fc60003f86270 */
[----:B------:R1:W-:Y:S01]  /*03c0*/  @!P0 STG.E.U16 desc[UR4][R8.64], R5 ;  /* 0x0000000508008986 */ /* 0x0003e2000c101504 */
[----:B-----5:R-:W-:-:S03]  /*03d0*/  @!P1 SHF.L.U32 R6, R6, 0x10, RZ ;  /* 0x0000001006069819 */ /* 0x020fc600000006ff */
[----:B--2---:R-:W2:Y:S02]  /*03e0*/  @!P2 MUFU.RCP R19, R14 ;  /* 0x0000000e0013a308 */ /* 0x004ea40000001000 */
[----:B------:R-:W-:-:S06]  /*03f0*/  @!P1 FMUL.RZ R20, R6, 0.15915493667125701904 ;  /* 0x3e22f98306149820 */ /* 0x000fcc000040c000 */
[----:B------:R-:W-:Y:S08]  /*0400*/  @!P3 MUFU.SIN R13, R21 ;  /* 0x00000015000db308 */ /* 0x000ff00000000400 */
[----:B0-----:R-:W0:Y:S01]  /*0410*/  @!P3 MUFU.RCP R16, R15 ;  /* 0x0000000f0010b308 */ /* 0x001e220000001000 */
[----:B--2---:R-:W-:-:S05]  /*0420*/  @!P2 FMUL.FTZ R12, R12, R19 ;  /* 0x000000130c0ca220 */ /* 0x004fca0000410000 */
[----:B------:R-:W-:Y:S02]  /*0430*/  @!P2 F2FP.BF16.F32.PACK_AB R3, RZ, R12 ;  /* 0x0000000cff03a23e */ /* 0x000fe400000010ff */
[----:B------:R1:W2:Y:S08]  /*0440*/  @!P1 MUFU.SIN R6, R20 ;  /* 0x0000001400069308 */ /* 0x0002b00000000400 */
[----:B------:R1:W3:Y:S01]  /*0450*/  @!P1 MUFU.COS R10, R20 ;  /* 0x00000014000a9308 */ /* 0x0002e20000000000 */
[----:B0-----:R-:W-:-:S05]  /*0460*/  @!P3 FMUL.FTZ R13, R13, R16 ;  /* 0x000000100d0db220 */ /* 0x001fca0000410000 */
[----:B------:R-:W-:Y:S01]  /*0470*/  @!P3 F2FP.BF16.F32.PACK_AB R4, RZ, R13 ;  /* 0x0000000dff04b23e */ /* 0x000fe200000010ff */
[----:B------:R-:W-:Y:S06]  /*0480*/  @P4 BRA `(.L_x_566) ;  /* 0x0000000000284947 */ /* 0x000fec0003800000 */
[----:B------:R-:W0:Y:S01]  /*0490*/  LDC.64 R12, c[0x0][0x218] ;  /* 0x00008600ff0c7b82 */ /* 0x000e220000000a00 */
[----:B-1----:R-:W-:Y:S01]  /*04a0*/  IMAD R9, R0, 0x200, R7 ;  /* 0x0000020000097824 */ /* 0x002fe200078e0207 */
[----:B------:R-:W-:-:S04]  /*04b0*/  IADD3 R7, R7, 0x80, RZ ;  /* 0x0000008007077810 */ /* 0x000fc80007ffe0ff */
[----:B------:R-:W-:-:S13]  /*04c0*/  ISETP.GE.AND P0, PT, R7, R2, PT ;  /* 0x000000020700720c */ /* 0x000fda0003f06270 */
[----:B------:R-:W-:Y:S01]  /*04d0*/  @!P0 IMAD R5, R0, 0x200, R7 ;  /* 0x0000020000058824 */ /* 0x000fe200078e0207 */
[----:B------:R-:W-:Y:S01]  /*04e0*/  @!P0 IADD3 R7, R7, 0x80, RZ ;  /* 0x0000008007078810 */ /* 0x000fe20007ffe0ff */
[----:B0-----:R-:W-:-:S04]  /*04f0*/  IMAD.WIDE.U32 R8, R9, 0x2, R12 ;  /* 0x0000000209087825 */ /* 0x001fc800078e000c */
[----:B------:R-:W-:Y:S01]  /*0500*/  @!P0 IMAD.WIDE.U32 R12, R5, 0x2, R12 ;  /* 0x00000002050c8825 */ /* 0x000fe200078e000c */
[----:B------:R0:W-:Y:S04]  /*0510*/  STG.E.U16 desc[UR4][R8.64], R3 ;  /* 0x0000000308007986 */ /* 0x0001e8000c101504 */
[----:B------:R0:W-:Y:S02]  /*0520*/  @!P0 STG.E.U16 desc[UR4][R12.64], R4 ;  /* 0x000000040c008986 */ /* 0x0001e4000c101504 */
.L_x_566:
[----:B------:R-:W-:Y:S05]  /*0530*/  BSYNC B0 ;  /* 0x0000000000007941 */ /* 0x000fea0003800000 */
.L_x_565:
[----:B------:R-:W-:Y:S01]  /*0540*/  ISETP.GE.AND P0, PT, R7, R2, PT ;  /* 0x000000020700720c */ /* 0x000fe20003f06270 */
[----:B-1-3--:R1:W3:-:S12]  /*0550*/  @!P1 MUFU.RCP R5, R10 ;  /* 0x0000000a00059308 */ /* 0x00a2d80000001000 */
[----:B-1----:R-:W-:Y:S05]  /*0560*/  @P0 EXIT ;  /* 0x000000000000094d */ /* 0x002fea0003800000 */
[----:B0-----:R-:W0:Y:S01]  /*0570*/  LDC.64 R2, c[0x0][0x218] ;  /* 0x00008600ff027b82 */ /* 0x001e220000000a00 */
[----:B--23--:R-:W-:Y:S01]  /*0580*/  @!P1 FMUL.FTZ R6, R6, R5 ;  /* 0x0000000506069220 */ /* 0x00cfe20000410000 */
[----:B------:R-:W-:-:S04]  /*0590*/  LEA R7, R0, R7, 0x9 ;  /* 0x0000000700077211 */ /* 0x000fc800078e48ff */
[----:B------:R-:W-:Y:S01]  /*05a0*/  @!P1 F2FP.BF16.F32.PACK_AB R4, RZ, R6 ;  /* 0x00000006ff04923e */ /* 0x000fe200000010ff */
[----:B0-----:R-:W-:-:S05]  /*05b0*/  IMAD.WIDE.U32 R2, R7, 0x2, R2 ;  /* 0x0000000207027825 */ /* 0x001fca00078e0002 */
[----:B------:R-:W-:Y:S01]  /*05c0*/  STG.E.U16 desc[UR4][R2.64], R4 ;  /* 0x0000000402007986 */ /* 0x000fe2000c101504 */
[----:B------:R-:W-:Y:S05]  /*05d0*/  EXIT ;  /* 0x000000000000794d */ /* 0x000fea0003800000 */
.L_x_567:
        /* <DEDUP_REMOVED lines=10> */
.L_x_7525:


//--------------------- .text._ZN2at6native29vectorized_elementwise_kernelILi2EZZZNS0_15tan_kernel_cudaERNS_18TensorIteratorBaseEENKUlvE0_clEvENKUlvE2_clEvEUlN3c108BFloat16EE_St5arrayIPcLm2EEEEviT0_T1_ --------------------------
	.section	.text._ZN2at6native29vectorized_elementwise_kernelILi2EZZZNS0_15tan_kernel_cudaERNS_18TensorIteratorBaseEENKUlvE0_clEvENKUlvE2_clEvEUlN3c108BFloat16EE_St5arrayIPcLm2EEEEviT0_T1_,"ax",@progbits
	.align	128
        .global         _ZN2at6native29vectorized_elementwise_kernelILi2EZZZNS0_15tan_kernel_cudaERNS_18TensorIteratorBaseEENKUlvE0_clEvENKUlvE2_clEvEUlN3c108BFloat16EE_St5arrayIPcLm2EEEEviT0_T1_
        .type           _ZN2at6native29vectorized_elementwise_kernelILi2EZZZNS0_15tan_kernel_cudaERNS_18TensorIteratorBaseEENKUlvE0_clEvENKUlvE2_clEvEUlN3c108BFloat16EE_St5arrayIPcLm2EEEEviT0_T1_,@function
        .size           _ZN2at6native29vectorized_elementwise_kernelILi2EZZZNS0_15tan_kernel_cudaERNS_18TensorIteratorBaseEENKUlvE0_clEvENKUlvE2_clEvEUlN3c108BFloat16EE_St5arrayIPcLm2EEEEviT0_T1_,(.L_x_7526 - _ZN2at6native29vectorized_elementwise_kernelILi2EZZZNS0_15tan_kernel_cudaERNS_18TensorIteratorBaseEENKUlvE0_clEvENKUlvE2_clEvEUlN3c108BFloat16EE_St5arrayIPcLm2EEEEviT0_T1_)
        .other          _ZN2at6native29vectorized_elementwise_kernelILi2EZZZNS0_15tan_kernel_cudaERNS_18TensorIteratorBaseEENKUlvE0_clEvENKUlvE2_clEvEUlN3c108BFloat16EE_St5arrayIPcLm2EEEEviT0_T1_,@"STO_CUDA_ENTRY STV_DEFAULT"
_ZN2at6native29vectorized_elementwise_kernelILi2EZZZNS0_15tan_kernel_cudaERNS_18TensorIteratorBaseEENKUlvE0_clEvENKUlvE2_clEvEUlN3c108BFloat16EE_St5arrayIPcLm2EEEEviT0_T1_:
.text._ZN2at6native29vectorized_elementwise_kernelILi2EZZZNS0_15tan_kernel_cudaERNS_18TensorIteratorBaseEENKUlvE0_clEvENKUlvE2_clEvEUlN3c108BFloat16EE_St5arrayIPcLm2EEEEviT0_T1_:
[----:B------:R-:W-:Y:S01]  /*0000*/  LDC R1, c[0x0][0x28] ;  /* 0x00000a00ff017b82 */ /* 0x000fe20000000800 */
[----:B------:R-:W0:Y:S01]  /*0010*/  S2R R0, SR_CTAID.X ;  /* 0x0000000000007919 */ /* 0x000e220000002500 */
[----:B------:R-:W-:Y:S01]  /*0020*/  ULDC UR4, c[0x0][0x210] ;  /* 0x0000840000047ab9 */ /* 0x000fe20000000800 */
[----:B0-----:R-:W-:-:S04]  /*0030*/  SHF.L.U32 R0, R0, 0xa, RZ ;  /* 0x0000000a00007819 */ /* 0x001fc800000006ff */
[----:B------:R-:W-:Y:S01]  /*0040*/  IADD3 R2, -R0, UR4, RZ ;  /* 0x0000000400027c10 */ /* 0x000fe2000fffe1ff */
[----:B------:R-:W-:-:S03]  /*0050*/  ULDC.64 UR4, c[0x0][0x208] ;  /* 0x0000820000047ab9 */ /* 0x000fc60000000a00 */
[----:B------:R-:W-:-:S13]  /*0060*/  ISETP.GE.U32.AND P0, PT, R2, 0x400, PT ;  /* 0x000004000200780c */ /* 0x000fda0003f06070 */
[----:B------:R-:W-:Y:S05]  /*0070*/  @!P0 BRA `(.L_x_568) ;  /* 0x0000000400208947 */ /* 0x000fea0003800000 */
[----:B------:R-:W0:Y:S01]  /*0080*/  S2R R4, SR_TID.X ;  /* 0x0000000000047919 */ /* 0x000e220000002100 */
[----:B------:R-:W1:Y:S02]  /*0090*/  LDC.64 R2, c[0x0][0x220] ;  /* 0x00008800ff027b82 */ /* 0x000e640000000a00 */
[----:B-1----:R-:W-:-:S04]  /*00a0*/  IMAD.WIDE R2, R0, 0x2, R2 ;  /* 0x0000000200027825 */ /* 0x002fc800078e0202 */
[----:B0-----:R-:W-:-:S05]  /*00b0*/  IMAD.WIDE.U32 R10, R4, 0x4, R2 ;  /* 0x00000004040a7825 */ /* 0x001fca00078e0002 */
[----:B------:R-:W2:Y:S04]  /*00c0*/  LDG.E R9, desc[UR4][R10.64] ;  /* 0x000000040a097981 */ /* 0x000ea8000c1e1900 */
[----:B------:R-:W3:Y:S04]  /*00d0*/  LDG.E R14, desc[UR4][R10.64+0x200] ;  /* 0x000200040a0e7981 */ /* 0x000ee8000c1e1900 */
[----:B------:R-:W4:Y:S04]  /*00e0*/  LDG.E R3, desc[UR4][R10.64+0x400] ;  /* 0x000400040a037981 */ /* 0x000f28000c1e1900 */
[----:B------:R-:W5:Y:S01]  /*00f0*/  LDG.E R2, desc[UR4][R10.64+0x600] ;  /* 0x000600040a027981 */ /* 0x000f62000c1e1900 */
[----:B--2---:R-:W-:-:S04]  /*0100*/  IMAD.U32 R5, R9, 0x10000, RZ ;  /* 0x0001000009057824 */ /* 0x004fc800078e00ff */
[----:B------:R-:W-:Y:S01]  /*0110*/  FMUL.RZ R12, R5, 0.15915493667125701904 ;  /* 0x3e22f983050c7820 */ /* 0x000fe2000040c000 */
[----:B---3--:R-:W-:-:S03]  /*0120*/  SHF.L.U32 R5, R14, 0x10, RZ ;  /* 0x000000100e057819 */ /* 0x008fc600000006ff */
[----:B------:R-:W-:Y:S02]  /*0130*/  MUFU.SIN R8, R12 ;  /* 0x0000000c00087308 */ /* 0x000fe40000000400 */
[----:B------:R-:W-:Y:S01]  /*0140*/  FMUL.RZ R18, R5, 0.15915493667125701904 ;  /* 0x3e22f98305127820 */ /* 0x000fe2000040c000 */
[C---:B----4-:R-:W-:Y:S01]  /*0150*/  IMAD.U32 R5, R3.reuse, 0x10000, RZ ;  /* 0x0001000003057824 */ /* 0x050fe200078e00ff */
[----:B------:R-:W-:-:S03]  /*0160*/  PRMT R3, R3, 0x7632, R3 ;  /* 0x0000763203037816 */ /* 0x000fc60000000003 */
[----:B------:R-:W-:Y:S01]  /*0170*/  FMUL.RZ R20, R5, 0.15915493667125701904 ;  /* 0x3e22f98305147820 */ /* 0x000fe2000040c000 */
[----:B-----5:R-:W-:Y:S01]  /*0180*/  SHF.L.U32 R5, R2, 0x10, RZ ;  /* 0x0000001002057819 */ /* 0x020fe200000006ff */
[----:B------:R-:W-:Y:S01]  /*0190*/  IMAD.U32 R3, R3, 0x10000, RZ ;  /* 0x0001000003037824 */ /* 0x000fe200078e00ff */
[----:B------:R-:W-:Y:S01]  /*01a0*/  PRMT R2, R9, 0x7632, R2 ;  /* 0x0000763209027816 */ /* 0x000fe20000000002 */
[----:B------:R-:W0:Y:S02]  /*01b0*/  MUFU.COS R15, R12 ;  /* 0x0000000c000f7308 */ /* 0x000e240000000000 */
[----:B------:R-:W-:Y:S01]  /*01c0*/  FMUL.RZ R22, R5, 0.15915493667125701904 ;  /* 0x3e22f98305167820 */ /* 0x000fe2000040c000 */
[----:B------:R-:W-:Y:S01]  /*01d0*/  FMUL.RZ R23, R3, 0.15915493667125701904 ;  /* 0x3e22f98303177820 */ /* 0x000fe2000040c000 */
[----:B------:R-:W-:Y:S01]  /*01e0*/  IMAD.U32 R9, R2, 0x10000, RZ ;  /* 0x0001000002097824 */ /* 0x000fe200078e00ff */
[----:B------:R-:W-:-:S03]  /*01f0*/  PRMT R2, R14, 0x7632, R2 ;  /* 0x000076320e027816 */ /* 0x000fc60000000002 */
[----:B------:R-:W-:Y:S01]  /*0200*/  FMUL.RZ R19, R9, 0.15915493667125701904 ;  /* 0x3e22f98309137820 */ /* 0x000fe2000040c000 */
[C---:B------:R-:W-:Y:S01]  /*0210*/  SHF.L.U32 R9, R2.reuse, 0x10, RZ ;  /* 0x0000001002097819 */ /* 0x040fe200000006ff */
[----:B------:R-:W-:Y:S01]  /*0220*/  MUFU.SIN R7, R18 ;  /* 0x0000001200077308 */ /* 0x000fe20000000400 */
[----:B------:R-:W-:-:S03]  /*0230*/  PRMT R2, R2, 0x7632, R2 ;  /* 0x0000763202027816 */ /* 0x000fc60000000002 */
[----:B------:R-:W-:Y:S01]  /*0240*/  FMUL.RZ R21, R9, 0.15915493667125701904 ;  /* 0x3e22f98309157820 */ /* 0x000fe2000040c000 */
[----:B------:R-:W-:-:S03]  /*0250*/  SHF.L.U32 R2, R2, 0x10, RZ ;  /* 0x0000001002027819 */ /* 0x000fc600000006ff */
[----:B------:R-:W1:Y:S02]  /*0260*/  MUFU.COS R17, R18 ;  /* 0x0000001200117308 */ /* 0x000e640000000000 */
[----:B------:R-:W-:Y:S02]  /*0270*/  FMUL.RZ R24, R2, 0.15915493667125701904 ;  /* 0x3e22f98302187820 */ /* 0x000fe4000040c000 */
[----:B------:R-:W2:Y:S04]  /*0280*/  LDC.64 R2, c[0x0][0x218] ;  /* 0x00008600ff027b82 */ /* 0x000ea80000000a00 */
[----:B------:R-:W-:Y:S08]  /*0290*/  MUFU.SIN R6, R20 ;  /* 0x0000001400067308 */ /* 0x000ff00000000400 */
[----:B------:R-:W-:Y:S08]  /*02a0*/  MUFU.COS R13, R20 ;  /* 0x00000014000d7308 */ /* 0x000ff00000000000 */
[----:B------:R-:W-:Y:S01]  /*02b0*/  MUFU.SIN R12, R19 ;  /* 0x00000013000c7308 */ /* 0x000fe20000000400 */
[----:B--2---:R-:W-:-:S07]  /*02c0*/  IMAD.WIDE.U32 R2, R0, 0x2, R2 ;  /* 0x0000000200027825 */ /* 0x004fce00078e0002 */
[----:B------:R-:W-:Y:S01]  /*02d0*/  MUFU.COS R14, R19 ;  /* 0x00000013000e7308 */ /* 0x000fe20000000000 */
[----:B------:R-:W-:-:S07]  /*02e0*/  IMAD.WIDE R2, R4, 0x4, R2 ;  /* 0x0000000404027825 */ /* 0x000fce00078e0202 */
[----:B------:R-:W-:Y:S08]  /*02f0*/  MUFU.COS R16, R22 ;  /* 0x0000001600107308 */ /* 0x000ff00000000000 */
[----:B------:R-:W-:Y:S08]  /*0300*/  MUFU.COS R18, R21 ;  /* 0x0000001500127308 */ /* 0x000ff00000000000 */
[----:B------:R-:W-:Y:S08]  /*0310*/  MUFU.COS R19, R23 ;  /* 0x0000001700137308 */ /* 0x000ff00000000000 */
[----:B------:R-:W-:Y:S08]  /*0320*/  MUFU.COS R20, R24 ;  /* 0x0000001800147308 */ /* 0x000ff00000000000 */
[----:B------:R-:W-:Y:S08]  /*0330*/  MUFU.SIN R5, R22 ;  /* 0x0000001600057308 */ /* 0x000ff00000000400 */
[----:B0-----:R-:W0:Y:S08]  /*0340*/  MUFU.RCP R11, R15 ;  /* 0x0000000f000b7308 */ /* 0x001e300000001000 */
[----:B-1----:R-:W1:Y:S08]  /*0350*/  MUFU.RCP R10, R17 ;  /* 0x00000011000a7308 */ /* 0x002e700000001000 */
[----:B------:R-:W-:Y:S01]  /*0360*/  MUFU.SIN R9, R21 ;  /* 0x0000001500097308 */ /* 0x000fe20000000400 */
[----:B0-----:R-:W-:-:S07]  /*0370*/  FMUL.FTZ R8, R8, R11 ;  /* 0x0000000b08087220 */ /* 0x001fce0000410000 */
[----:B------:R-:W0:Y:S01]  /*0380*/  MUFU.RCP R13, R13 ;  /* 0x0000000d000d7308 */ /* 0x000e220000001000 */
[----:B-1----:R-:W-:-:S07]  /*0390*/  FMUL.FTZ R7, R7, R10 ;  /* 0x0000000a07077220 */ /* 0x002fce0000410000 */
[----:B------:R-:W-:Y:S08]  /*03a0*/  MUFU.SIN R15, R23 ;  /* 0x00000017000f7308 */ /* 0x000ff00000000400 */
[----:B------:R-:W1:Y:S01]  /*03b0*/  MUFU.RCP R16, R16 ;  /* 0x0000001000107308 */ /* 0x000e620000001000 */
[----:B0-----:R-:W-:-:S07]  /*03c0*/  FMUL.FTZ R6, R6, R13 ;  /* 0x0000000d06067220 */ /* 0x001fce0000410000 */
[----:B------:R-:W-:Y:S08]  /*03d0*/  MUFU.SIN R17, R24 ;  /* 0x0000001800117308 */ /* 0x000ff00000000400 */
[----:B------:R-:W0:Y:S01]  /*03e0*/  MUFU.RCP R21, R14 ;  /* 0x0000000e00157308 */ /* 0x000e220000001000 */
[----:B-1----:R-:W-:-:S07]  /*03f0*/  FMUL.FTZ R5, R5, R16 ;  /* 0x0000001005057220 */ /* 0x002fce0000410000 */
[----:B------:R-:W1:Y:S08]  /*0400*/  MUFU.RCP R18, R18 ;  /* 0x0000001200127308 */ /* 0x000e700000001000 */
[----:B------:R-:W2:Y:S01]  /*0410*/  MUFU.RCP R22, R19 ;  /* 0x0000001300167308 */ /* 0x000ea20000001000 */
[----:B0-----:R-:W-:-:S05]  /*0420*/  FMUL.FTZ R11, R12, R21 ;  /* 0x000000150c0b7220 */ /* 0x001fca0000410000 */
[----:B------:R-:W-:Y:S02]  /*0430*/  F2FP.BF16.F32.PACK_AB R11, R11, R8 ;  /* 0x000000080b0b723e */ /* 0x000fe400000010ff */
[----:B------:R-:W0:Y:S01]  /*0440*/  MUFU.RCP R20, R20 ;  /* 0x0000001400147308 */ /* 0x000e220000001000 */
[----:B-1----:R-:W-:Y:S02]  /*0450*/  FMUL.FTZ R0, R9, R18 ;  /* 0x0000001209007220 */ /* 0x002fe40000410000 */
[----:B------:R-:W-:Y:S03]  /*0460*/  STG.E desc[UR4][R2.64], R11 ;  /* 0x0000000b02007986 */ /* 0x000fe6000c101904 */
[----:B------:R-:W-:Y:S01]  /*0470*/  F2FP.BF16.F32.PACK_AB R7, R0, R7 ;  /* 0x000000070007723e */ /* 0x000fe200000010ff */
[----:B--2---:R-:W-:-:S04]  /*0480*/  FMUL.FTZ R15, R15, R22 ;  /* 0x000000160f0f7220 */ /* 0x004fc80000410000 */
[----:B------:R-:W-:Y:S01]  /*0490*/  STG.E desc[UR4][R2.64+0x200], R7 ;  /* 0x0002000702007986 */ /* 0x000fe2000c101904 */
[----:B------:R-:W-:Y:S01]  /*04a0*/  F2FP.BF16.F32.PACK_AB R15, R15, R6 ;  /* 0x000000060f0f723e */ /* 0x000fe200000010ff */
[----:B0-----:R-:W-:-:S04]  /*04b0*/  FMUL.FTZ R10, R17, R20 ;  /* 0x00000014110a7220 */ /* 0x001fc80000410000 */
[----:B------:R-:W-:Y:S01]  /*04c0*/  STG.E desc[UR4][R2.64+0x400], R15 ;  /* 0x0004000f02007986 */ /* 0x000fe2000c101904 */
[----:B------:R-:W-:-:S05]  /*04d0*/  F2FP.BF16.F32.PACK_AB R5, R10, R5 ;  /* 0x000000050a05723e */ /* 0x000fca00000010ff */
[----:B------:R-:W-:Y:S01]  /*04e0*/  STG.E desc[UR4][R2.64+0x600], R5 ;  /* 0x0006000502007986 */ /* 0x000fe2000c101904 */
[----:B------:R-:W-:Y:S05]  /*04f0*/  EXIT ;  /* 0x000000000000794d */ /* 0x000fea0003800000 */
.L_x_568:
[----:B------:R-:W0:Y:S01]  /*0500*/  S2R R3, SR_TID.X ;  /* 0x0000000000037919 */ /* 0x000e220000002100 */
[----:B------:R-:W-:Y:S02]  /*0510*/  PRMT R25, RZ, 0x7610, R25 ;  /* 0x00007610ff197816 */ /* 0x000fe40000000019 */
[----:B0-----:R-:W-:Y:S01]  /*0520*/  ISETP.GE.AND P0, PT, R3, R2, PT ;  /* 0x000000020300720c */ /* 0x001fe20003f06270 */
[----:B------:R-:W-:-:S12]  /*0530*/  IMAD.MOV.U32 R19, RZ, RZ, R3 ;  /* 0x000000ffff137224 */ /* 0x000fd800078e0003 */
[----:B------:R-:W-:Y:S01]  /*0540*/  @!P0 IADD3 R19, R3, 0x80, RZ ;  /* 0x0000008003138810 */ /* 0x000fe20007ffe0ff */
[----:B------:R-:W0:Y:S01]  /*0550*/  @!P0 LDC.64 R20, c[0x0][0x220] ;  /* 0x00008800ff148b82 */ /* 0x000e220000000a00 */
[----:B------:R-:W-:Y:S02]  /*0560*/  @!P0 IMAD.IADD R11, R0, 0x1, R3 ;  /* 0x00000001000b8824 */ /* 0x000fe400078e0203 */
[----:B------:R-:W-:-:S13]  /*0570*/  ISETP.GE.AND P1, PT, R19, R2, PT ;  /* 0x000000021300720c */ /* 0x000fda0003f26270 */
[----:B------:R-:W-:Y:S01]  /*0580*/  @!P1 IMAD.IADD R13, R0, 0x1, R19 ;  /* 0x00000001000d9824 */ /* 0x000fe200078e0213 */
[----:B------:R-:W-:Y:S01]  /*0590*/  @!P1 IADD3 R19, R19, 0x80, RZ ;  /* 0x0000008013139810 */ /* 0x000fe20007ffe0ff */
[----:B------:R-:W1:Y:S03]  /*05a0*/  @!P1 LDC.64 R16, c[0x0][0x220] ;  /* 0x00008800ff109b82 */ /* 0x000e660000000a00 */
[----:B------:R-:W-:Y:S01]  /*05b0*/  ISETP.GE.AND P2, PT, R19, R2, PT ;  /* 0x000000021300720c */ /* 0x000fe20003f46270 */
[----:B0-----:R-:W-:-:S05]  /*05c0*/  @!P0 IMAD.WIDE.U32 R20, R11, 0x2, R20 ;  /* 0x000000020b148825 */ /* 0x001fca00078e0014 */
[----:B------:R0:W2:Y:S07]  /*05d0*/  @!P0 LDG.E.U16 R25, desc[UR4][R20.64] ;  /* 0x0000000414198981 */ /* 0x0000ae000c1e1500 */
[----:B------:R-:W-:Y:S01]  /*05e0*/  @!P2 IADD3 R27, R0, R19, RZ ;  /* 0x00000013001ba210 */ /* 0x000fe20007ffe0ff */
[----:B------:R-:W-:Y:S01]  /*05f0*/  @!P2 VIADD R19, R19, 0x80 ;  /* 0x000000801313a836 */ /* 0x000fe20000000000 */
[----:B------:R-:W3:Y:S04]  /*0600*/  @!P2 LDC.64 R14, c[0x0][0x220] ;  /* 0x00008800ff0eab82 */ /* 0x000ee80000000a00 */
[----:B------:R-:W-:-:S13]  /*0610*/  ISETP.GE.AND P3, PT, R19, R2, PT ;  /* 0x000000021300720c */ /* 0x000fda0003f66270 */
[----:B------:R-:W-:Y:S01]  /*0620*/  @!P3 IADD3 R18, R0, R19, RZ ;  /* 0x000000130012b210 */ /* 0x000fe20007ffe0ff */
[----:B------:R-:W-:-:S05]  /*0630*/  @!P3 VIADD R19, R19, 0x80 ;  /* 0x000000801313b836 */ /* 0x000fca0000000000 */
[-C--:B------:R-:W-:Y:S01]  /*0640*/  ISETP.GE.AND P4, PT, R19, R2.reuse, PT ;  /* 0x000000021300720c */ /* 0x080fe20003f86270 */
[----:B-1----:R-:W-:Y:S02]  /*0650*/  @!P1 IMAD.WIDE.U32 R16, R13, 0x2, R16 ;  /* 0x000000020d109825 */ /* 0x002fe400078e0010 */
[----:B------:R-:W1:Y:S10]  /*0660*/  @!P3 LDC.64 R12, c[0x0][0x220] ;  /* 0x00008800ff0cbb82 */ /* 0x000e740000000a00 */
[----:B------:R-:W-:Y:S01]  /*0670*/  @!P4 IADD3 R11, R0, R19, RZ ;  /* 0x00000013000bc210 */ /* 0x000fe20007ffe0ff */
[----:B------:R-:W-:Y:S01]  /*0680*/  @!P4 VIADD R19, R19, 0x80 ;  /* 0x000000801313c836 */ /* 0x000fe20000000000 */
[----:B0-----:R-:W-:Y:S01]  /*0690*/  PRMT R20, RZ, 0x7610, R20 ;  /* 0x00007610ff147816 */ /* 0x001fe20000000014 */
[----:B---3--:R-:W-:Y:S01]  /*06a0*/  @!P2 IMAD.WIDE.U32 R14, R27, 0x2, R14 ;  /* 0x000000021b0ea825 */ /* 0x008fe200078e000e */
[----:B------:R-:W-:Y:S01]  /*06b0*/  PRMT R23, RZ, 0x7610, R23 ;  /* 0x00007610ff177816 */ /* 0x000fe20000000017 */
[----:B------:R-:W0:Y:S01]  /*06c0*/  @!P4 LDC.64 R28, c[0x0][0x220] ;  /* 0x00008800ff1ccb82 */ /* 0x000e220000000a00 */
[----:B------:R-:W-:-:S02]  /*06d0*/  ISETP.GE.AND P5, PT, R19, R2, PT ;  /* 0x000000021300720c */ /* 0x000fc40003fa6270 */
[----:B------:R-:W3:Y:S01]  /*06e0*/  @!P2 LDG.E.U16 R20, desc[UR4][R14.64] ;  /* 0x000000040e14a981 */ /* 0x000ee2000c1e1500 */
[----:B------:R-:W-:-:S03]  /*06f0*/  PRMT R22, RZ, 0x7610, R22 ;  /* 0x00007610ff167816 */ /* 0x000fc60000000016 */
[----:B------:R4:W5:Y:S01]  /*0700*/  @!P1 LDG.E.U16 R23, desc[UR4][R16.64] ;  /* 0x0000000410179981 */ /* 0x000962000c1e1500 */
[----:B-1----:R-:W-:-:S06]  /*0710*/  @!P3 IMAD.WIDE.U32 R12, R18, 0x2, R12 ;  /* 0x00000002120cb825 */ /* 0x002fcc00078e000c */
[----:B------:R-:W-:Y:S01]  /*0720*/  @!P5 IADD3 R18, R0, R19, RZ ;  /* 0x000000130012d210 */ /* 0x000fe20007ffe0ff */
[----:B------:R-:W-:Y:S01]  /*0730*/  @!P5 VIADD R19, R19, 0x80 ;  /* 0x000000801313d836 */ /* 0x000fe20000000000 */
[----:B------:R-:W1:Y:S01]  /*0740*/  @!P5 LDC.64 R26, c[0x0][0x220] ;  /* 0x00008800ff1adb82 */ /* 0x000e620000000a00 */
[----:B------:R1:W5:Y:S03]  /*0750*/  @!P3 LDG.E.U16 R22, desc[UR4][R12.64] ;  /* 0x000000040c16b981 */ /* 0x000366000c1e1500 */
[----:B------:R-:W-:-:S13]  /*0760*/  ISETP.GE.AND P2, PT, R19, R2, PT ;  /* 0x000000021300720c */ /* 0x000fda0003f46270 */
[----:B------:R-:W-:Y:S01]  /*0770*/  @!P2 IADD3 R21, R0, R19, RZ ;  /* 0x000000130015a210 */ /* 0x000fe20007ffe0ff */
[----:B------:R-:W-:Y:S01]  /*0780*/  @!P2 VIADD R19, R19, 0x80 ;  /* 0x000000801313a836 */ /* 0x000fe20000000000 */
[----:B----4-:R-:W4:Y:S04]  /*0790*/  @!P2 LDC.64 R16, c[0x0][0x220] ;  /* 0x00008800ff10ab82 */ /* 0x010f280000000a00 */
[----:B------:R-:W-:Y:S01]  /*07a0*/  ISETP.GE.AND P1, PT, R19, R2, PT ;  /* 0x000000021300720c */ /* 0x000fe20003f26270 */
[----:B-1----:R-:W-:Y:S01]  /*07b0*/  @!P5 IMAD.WIDE.U32 R26, R18, 0x2, R26 ;  /* 0x00000002121ad825 */ /* 0x002fe200078e001a */
[----:B------:R-:W-:-:S03]  /*07c0*/  PRMT R13, RZ, 0x7610, R13 ;  /* 0x00007610ff0d7816 */ /* 0x000fc6000000000d */
[----:B0-----:R-:W-:Y:S01]  /*07d0*/  @!P4 IMAD.WIDE.U32 R28, R11, 0x2, R28 ;  /* 0x000000020b1cc825 */ /* 0x001fe200078e001c */
[----:B------:R-:W-:Y:S02]  /*07e0*/  PRMT R11, RZ, 0x7610, R11 ;  /* 0x00007610ff0b7816 */ /* 0x000fe4000000000b */
[----:B------:R-:W5:Y:S04]  /*07f0*/  @!P5 LDG.E.U16 R13, desc[UR4][R26.64] ;  /* 0x000000041a0dd981 */ /* 0x000f68000c1e1500 */
[----:B------:R-:W5:Y:S01]  /*0800*/  @!P4 LDG.E.U16 R11, desc[UR4][R28.64] ;  /* 0x000000041c0bc981 */ /* 0x000f62000c1e1500 */
[----:B------:R-:W0:Y:S01]  /*0810*/  @!P1 LDC.64 R14, c[0x0][0x220] ;  /* 0x00008800ff0e9b82 */ /* 0x000e220000000a00 */
[----:B------:R-:W-:Y:S02]  /*0820*/  @!P1 IADD3 R19, R0, R19, RZ ;  /* 0x0000001300139210 */ /* 0x000fe40007ffe0ff */
[----:B------:R-:W-:Y:S01]  /*0830*/  PRMT R12, RZ, 0x7610, R12 ;  /* 0x00007610ff0c7816 */ /* 0x000fe2000000000c */
[----:B----4-:R-:W-:-:S05]  /*0840*/  @!P2 IMAD.WIDE.U32 R16, R21, 0x2, R16 ;  /* 0x000000021510a825 */ /* 0x010fca00078e0010 */
[----:B------:R1:W4:Y:S01]  /*0850*/  @!P2 LDG.E.U16 R12, desc[UR4][R16.64] ;  /* 0x00000004100ca981 */ /* 0x000322000c1e1500 */
[----:B0-----:R-:W-:Y:S01]  /*0860*/  @!P1 IMAD.WIDE.U32 R18, R19, 0x2, R14 ;  /* 0x0000000213129825 */ /* 0x001fe200078e000e */
[----:B------:R-:W-:-:S06]  /*0870*/  PRMT R14, RZ, 0x7610, R14 ;  /* 0x00007610ff0e7816 */ /* 0x000fcc000000000e */
[----:B------:R0:W4:Y:S01]  /*0880*/  @!P1 LDG.E.U16 R14, desc[UR4][R18.64] ;  /* 0x00000004120e9981 */ /* 0x000122000c1e1500 */
[----:B------:R-:W-:-:S04]  /*0890*/  IADD3 R15, R3, 0x100, RZ ;  /* 0x00000100030f7810 */ /* 0x000fc80007ffe0ff */
[----:B------:R-:W-:Y:S01]  /*08a0*/  ISETP.GE.AND P6, PT, R15, R2, PT ;  /* 0x000000020f00720c */ /* 0x000fe20003fc6270 */
[C---:B------:R-:W-:Y:S02]  /*08b0*/  VIADD R15, R3.reuse, 0x180 ;  /* 0x00000180030f7836 */ /* 0x040fe40000000000 */
[----:B------:R-:W-:-:S03]  /*08c0*/  VIADD R21, R3, 0x80 ;  /* 0x0000008003157836 */ /* 0x000fc60000000000 */
[-C--:B------:R-:W-:Y:S02]  /*08d0*/  ISETP.GE.AND P2, PT, R15, R2.reuse, PT ;  /* 0x000000020f00720c */ /* 0x080fe40003f46270 */
[----:B------:R-:W-:Y:S02]  /*08e0*/  ISETP.GE.AND P1, PT, R21, R2, PT ;  /* 0x000000021500720c */ /* 0x000fe40003f26270 */
[----:B-1----:R-:W-:-:S04]  /*08f0*/  IADD3 R17, R3, 0x200, RZ ;  /* 0x0000020003117810 */ /* 0x002fc80007ffe0ff */
[----:B------:R-:W-:Y:S01]  /*0900*/  ISETP.GE.AND P3, PT, R17, R2, PT ;  /* 0x000000021100720c */ /* 0x000fe20003f66270 */
[----:B------:R-:W-:-:S05]  /*0910*/  VIADD R17, R3, 0x280 ;  /* 0x0000028003117836 */ /* 0x000fca0000000000 */
[----:B------:R-:W-:Y:S01]  /*0920*/  ISETP.GE.AND P4, PT, R17, R2, PT ;  /* 0x000000021100720c */ /* 0x000fe20003f86270 */
[----:B------:R-:W-:Y:S04]  /*0930*/  BSSY B0, `(.L_x_569) ;  /* 0x000006e000007945 */ /* 0x000fe80003800000 */
[----:B------:R-:W-:Y:S01]  /*0940*/  BSSY B1, `(.L_x_570) ;  /* 0x0000066000017945 */ /* 0x000fe20003800000 */
[----:B--2---:R-:W-:-:S05]  /*0950*/  @!P0 SHF.L.U32 R25, R25, 0x10, RZ ;  /* 0x0000001019198819 */ /* 0x004fca00000006ff */
[----:B------:R-:W-:-:S04]  /*0960*/  @!P0 FMUL.RZ R27, R25, 0.15915493667125701904 ;  /* 0x3e22f983191b8820 */ /* 0x000fc8000040c000 */
[----:B------:R-:W-:Y:S08]  /*0970*/  @!P0 MUFU.COS R25, R27 ;  /* 0x0000001b00198308 */ /* 0x000ff00000000000 */
[----:B------:R-:W-:Y:S01]  /*0980*/  @!P0 MUFU.SIN R26, R27 ;  /* 0x0000001b001a8308 */ /* 0x000fe20000000400 */
[----:B---3--:R-:W-:-:S05]  /*0990*/  @!P6 SHF.L.U32 R15, R20, 0x10, RZ ;  /* 0x00000010140fe819 */ /* 0x008fca00000006ff */
[----:B------:R-:W-:-:S04]  /*09a0*/  @!P6 FMUL.RZ R29, R15, 0.15915493667125701904 ;  /* 0x3e22f9830f1de820 */ /* 0x000fc8000040c000 */
[----:B------:R-:W1:Y:S01]  /*09b0*/  @!P6 MUFU.COS R27, R29 ;  /* 0x0000001d001be308 */ /* 0x000e620000000000 */
[----:B-----5:R-:W-:Y:S02]  /*09c0*/  @!P1 IMAD.U32 R23, R23, 0x10000, RZ ;  /* 0x0001000017179824 */ /* 0x020fe400078e00ff */
[----:B------:R-:W-:Y:S02]  /*09d0*/  @!P2 IMAD.U32 R22, R22, 0x10000, RZ ;  /* 0x000100001616a824 */ /* 0x000fe400078e00ff */
[----:B------:R-:W-:-:S03]  /*09e0*/  @!P1 FMUL.RZ R28, R23, 0.15915493667125701904 ;  /* 0x3e22f983171c9820 */ /* 0x000fc6000040c000 */
[----:B------:R2:W-:Y:S01]  /*09f0*/  @!P6 MUFU.SIN R15, R29 ;  /* 0x0000001d000fe308 */ /* 0x0005e20000000400 */
[----:B0-----:R-:W-:-:S07]  /*0a00*/  @!P2 FMUL.RZ R18, R22, 0.15915493667125701904 ;  /* 0x3e22f9831612a820 */ /* 0x001fce000040c000 */
[----:B------:R-:W0:Y:S08]  /*0a10*/  @!P1 MUFU.COS R16, R28 ;  /* 0x0000001c00109308 */ /* 0x000e300000000000 */
[----:B-1----:R-:W1:Y:S01]  /*0a20*/  @!P6 MUFU.RCP R22, R27 ;  /* 0x0000001b0016e308 */ /* 0x002e620000001000 */
[----:B--2---:R-:W-:Y:S02]  /*0a30*/  VIADD R29, R3, 0x380 ;  /* 0x00000380031d7836 */ /* 0x004fe40000000000 */
[----:B------:R-:W-:-:S05]  /*0a40*/  @!P4 IMAD.U32 R13, R13, 0x10000, RZ ;  /* 0x000100000d0dc824 */ /* 0x000fca00078e00ff */
[----:B0-----:R0:W-:Y:S01]  /*0a50*/  @!P1 MUFU.RCP R20, R16 ;  /* 0x0000001000149308 */ /* 0x0011e20000001000 */
[----:B------:R-:W-:Y:S01]  /*0a60*/  @!P4 FMUL.RZ R17, R13, 0.15915493667125701904 ;  /* 0x3e22f9830d11c820 */ /* 0x000fe2000040c000 */
[----:B------:R-:W-:Y:S01]  /*0a70*/  IADD3 R13, R3, 0x300, RZ ;  /* 0x00000300030d7810 */ /* 0x000fe20007ffe0ff */
[----:B-1----:R-:W-:Y:S01]  /*0a80*/  @!P6 FMUL.FTZ R15, R15, R22 ;  /* 0x000000160f0fe220 */ /* 0x002fe20000410000 */
[----:B0-----:R-:W-:-:S04]  /*0a90*/  @!P3 SHF.L.U32 R16, R11, 0x10, RZ ;  /* 0x000000100b10b819 */ /* 0x001fc800000006ff */
[----:B------:R-:W0:Y:S01]  /*0aa0*/  @!P4 MUFU.COS R27, R17 ;  /* 0x00000011001bc308 */ /* 0x000e220000000000 */
[-C--:B------:R-:W-:Y:S02]  /*0ab0*/  ISETP.GE.AND P5, PT, R13, R2.reuse, PT ;  /* 0x000000020d00720c */ /* 0x080fe40003fa6270 */
[----:B------:R-:W-:Y:S01]  /*0ac0*/  @!P6 F2FP.BF16.F32.PACK_AB R4, RZ, R15 ;  /* 0x0000000fff04e23e */ /* 0x000fe200000010ff */
[----:B------:R-:W-:Y:S01]  /*0ad0*/  @!P3 FMUL.RZ R16, R16, 0.15915493667125701904 ;  /* 0x3e22f9831010b820 */ /* 0x000fe2000040c000 */
[----:B------:R-:W-:-:S03]  /*0ae0*/  ISETP.GE.AND P6, PT, R29, R2, PT ;  /* 0x000000021d00720c */ /* 0x000fc60003fc6270 */
[----:B------:R-:W-:Y:S08]  /*0af0*/  @!P1 MUFU.SIN R19, R28 ;  /* 0x0000001c00139308 */ /* 0x000ff00000000400 */
[----:B------:R-:W1:Y:S08]  /*0b00*/  @!P2 MUFU.COS R23, R18 ;  /* 0x000000120017a308 */ /* 0x000e700000000000 */
[----:B------:R-:W2:Y:S01]  /*0b10*/  @!P3 MUFU.COS R28, R16 ;  /* 0x00000010001cb308 */ /* 0x000ea20000000000 */
[----:B----4-:R-:W-:Y:S01]  /*0b20*/  @!P5 SHF.L.U32 R29, R12, 0x10, RZ ;  /* 0x000000100c1dd819 */ /* 0x010fe200000006ff */
[----:B------:R-:W-:-:S02]  /*0b30*/  @!P6 IMAD.U32 R22, R14, 0x10000, RZ ;  /* 0x000100000e16e824 */ /* 0x000fc400078e00ff */
[----:B------:R-:W3:Y:S02]  /*0b40*/  @!P0 LDC.64 R14, c[0x0][0x218] ;  /* 0x00008600ff0e8b82 */ /* 0x000ee40000000a00 */
[----:B------:R-:W-:Y:S02]  /*0b50*/  @!P5 FMUL.RZ R29, R29, 0.15915493667125701904 ;  /* 0x3e22f9831d1dd820 */ /* 0x000fe4000040c000 */
[----:B------:R-:W4:Y:S08]  /*0b60*/  @!P0 MUFU.RCP R25, R25 ;  /* 0x0000001900198308 */ /* 0x000f300000001000 */
[----:B0-----:R0:W-:Y:S02]  /*0b70*/  @!P4 MUFU.RCP R12, R27 ;  /* 0x0000001b000cc308 */ /* 0x0011e40000001000 */
[----:B0-----:R-:W-:-:S06]  /*0b80*/  @!P6 FMUL.RZ R27, R22, 0.15915493667125701904 ;  /* 0x3e22f983161be820 */ /* 0x001fcc000040c000 */
[----:B-1----:R-:W-:Y:S08]  /*0b90*/  @!P2 MUFU.RCP R11, R23 ;  /* 0x00000017000ba308 */ /* 0x002ff00000001000 */
[----:B--2---:R-:W-:Y:S08]  /*0ba0*/  @!P3 MUFU.RCP R13, R28 ;  /* 0x0000001c000db308 */ /* 0x004ff00000001000 */
[----:B------:R-:W0:Y:S08]  /*0bb0*/  @!P5 MUFU.COS R23, R29 ;  /* 0x0000001d0017d308 */ /* 0x000e300000000000 */
[----:B------:R-:W1:Y:S01]  /*0bc0*/  @!P6 MUFU.COS R28, R27 ;  /* 0x0000001b001ce308 */ /* 0x000e620000000000 */
[----:B----4-:R-:W-:-:S07]  /*0bd0*/  @!P0 FMUL.FTZ R26, R26, R25 ;  /* 0x000000191a1a8220 */ /* 0x010fce0000410000 */
[----:B------:R2:W-:Y:S01]  /*0be0*/  @!P6 MUFU.SIN R25, R27 ;  /* 0x0000001b0019e308 */ /* 0x0005e20000000400 */
[----:B------:R-:W-:Y:S02]  /*0bf0*/  @!P0 F2FP.BF16.F32.PACK_AB R24, RZ, R26 ;  /* 0x0000001aff18823e */ /* 0x000fe400000010ff */
[----:B--2---:R-:W-:-:S05]  /*0c00*/  @!P0 IADD3 R27, R0, R3, RZ ;  /* 0x00000003001b8210 */ /* 0x004fca0007ffe0ff */
[----:B------:R-:W2:Y:S01]  /*0c10*/  @!P2 MUFU.SIN R18, R18 ;  /* 0x000000120012a308 */ /* 0x000ea20000000400 */
[----:B------:R-:W-:Y:S02]  /*0c20*/  @!P0 IMAD.MOV.U32 R3, RZ, RZ, R21 ;  /* 0x000000ffff038224 */ /* 0x000fe400078e0015 */
[----:B---3--:R-:W-:-:S05]  /*0c30*/  @!P0 IMAD.WIDE.U32 R14, R27, 0x2, R14 ;  /* 0x000000021b0e8825 */ /* 0x008fca00078e000e */
[----:B------:R-:W3:Y:S01]  /*0c40*/  @!P3 MUFU.SIN R16, R16 ;  /* 0x000000100010b308 */ /* 0x000ee20000000400 */
[----:B------:R4:W-:Y:S07]  /*0c50*/  @!P0 STG.E.U16 desc[UR4][R14.64], R24 ;  /* 0x000000180e008986 */ /* 0x0009ee000c101504 */
[----:B------:R-:W5:Y:S01]  /*0c60*/  @!P4 MUFU.SIN R17, R17 ;  /* 0x000000110011c308 */ /* 0x000f620000000400 */
[----:B------:R-:W-:-:S07]  /*0c70*/  ISETP.GE.AND P0, PT, R3, R2, PT ;  /* 0x000000020300720c */ /* 0x000fce0003f06270 */
[----:B------:R-:W-:Y:S08]  /*0c80*/  @!P5 MUFU.SIN R22, R29 ;  /* 0x0000001d0016d308 */ /* 0x000ff00000000400 */
[----:B0-----:R-:W0:Y:S08]  /*0c90*/  @!P5 MUFU.RCP R23, R23 ;  /* 0x000000170017d308 */ /* 0x001e300000001000 */
[----:B-1----:R-:W1:Y:S01]  /*0ca0*/  @!P6 MUFU.RCP R28, R28 ;  /* 0x0000001c001ce308 */ /* 0x002e620000001000 */
[----:B------:R-:W-:Y:S01]  /*0cb0*/  @!P1 FMUL.FTZ R19, R19, R20 ;  /* 0x0000001413139220 */ /* 0x000fe20000410000 */
[----:B--2---:R-:W-:Y:S01]  /*0cc0*/  @!P2 FMUL.FTZ R11, R18, R11 ;  /* 0x0000000b120ba220 */ /* 0x004fe20000410000 */
[----:B---3--:R-:W-:Y:S01]  /*0cd0*/  @!P3 FMUL.FTZ R13, R16, R13 ;  /* 0x0000000d100db220 */ /* 0x008fe20000410000 */
[----:B-----5:R-:W-:Y:S01]  /*0ce0*/  @!P4 FMUL.FTZ R12, R17, R12 ;  /* 0x0000000c110cc220 */ /* 0x020fe20000410000 */
[----:B0-----:R-:W-:Y:S01]  /*0cf0*/  @!P5 FMUL.FTZ R22, R22, R23 ;  /* 0x000000171616d220 */ /* 0x001fe20000410000 */
[----:B------:R-:W-:-:S02]  /*0d00*/  @!P1 F2FP.BF16.F32.PACK_AB R5, RZ, R19 ;  /* 0x00000013ff05923e */ /* 0x000fc400000010ff */
[----:B------:R-:W-:Y:S01]  /*0d10*/  @!P2 F2FP.BF16.F32.PACK_AB R6, RZ, R11 ;  /* 0x0000000bff06a23e */ /* 0x000fe200000010ff */
[----:B-1----:R-:W-:Y:S01]  /*0d20*/  @!P6 FMUL.FTZ R25, R25, R28 ;  /* 0x0000001c1919e220 */ /* 0x002fe20000410000 */
[----:B------:R-:W-:Y:S02]  /*0d30*/  @!P3 F2FP.BF16.F32.PACK_AB R7, RZ, R13 ;  /* 0x0000000dff07b23e */ /* 0x000fe400000010ff */
[----:B------:R-:W-:Y:S02]  /*0d40*/  @!P4 F2FP.BF16.F32.PACK_AB R8, RZ, R12 ;  /* 0x0000000cff08c23e */ /* 0x000fe400000010ff */
[----:B------:R-:W-:Y:S02]  /*0d50*/  @!P5 F2FP.BF16.F32.PACK_AB R9, RZ, R22 ;  /* 0x00000016ff09d23e */ /* 0x000fe400000010ff */
[----:B------:R-:W-:Y:S01]  /*0d60*/  @!P6 F2FP.BF16.F32.PACK_AB R10, RZ, R25 ;  /* 0x00000019ff0ae23e */ /* 0x000fe200000010ff */
[----:B----4-:R-:W-:Y:S06]  /*0d70*/  @P0 BRA `(.L_x_571) ;  /* 0x0000000000300947 */ /* 0x010fec0003800000 */
[----:B------:R-:W0:Y:S01]  /*0d80*/  LDC.64 R12, c[0x0][0x218] ;  /* 0x00008600ff0c7b82 */ /* 0x000e220000000a00 */
[----:B------:R-:W-:Y:S01]  /*0d90*/  IADD3 R11, R0, R3, RZ ;  /* 0x00000003000b7210 */ /* 0x000fe20007ffe0ff */
[----:B------:R-:W-:-:S05]  /*0da0*/  VIADD R3, R3, 0x80 ;  /* 0x0000008003037836 */ /* 0x000fca0000000000 */
[----:B------:R-:W-:Y:S01]  /*0db0*/  ISETP.GE.AND P0, PT, R3, R2, PT ;  /* 0x000000020300720c */ /* 0x000fe20003f06270 */
[----:B0-----:R-:W-:-:S05]  /*0dc0*/  IMAD.WIDE.U32 R12, R11, 0x2, R12 ;  /* 0x000000020b0c7825 */ /* 0x001fca00078e000c */
[----:B------:R0:W-:Y:S07]  /*0dd0*/  STG.E.U16 desc[UR4][R12.64], R5 ;  /* 0x000000050c007986 */ /* 0x0001ee000c101504 */
[----:B------:R-:W-:Y:S05]  /*0de0*/  @P0 BRA `(.L_x_572) ;  /* 0x0000000000300947 */ /* 0x000fea0003800000 */
[----:B0-----:R-:W0:Y:S01]  /*0df0*/  LDC.64 R12, c[0x0][0x218] ;  /* 0x00008600ff0c7b82 */ /* 0x001e220000000a00 */
[----:B------:R-:W-:Y:S02]  /*0e00*/  IADD3 R5, R0, R3, RZ ;  /* 0x0000000300057210 */ /* 0x000fe40007ffe0ff */
[----:B------:R-:W-:-:S03]  /*0e10*/  IADD3 R3, R3, 0x80, RZ ;  /* 0x0000008003037810 */ /* 0x000fc60007ffe0ff */
[----:B0-----:R-:W-:-:S05]  /*0e20*/  IMAD.WIDE.U32 R12, R5, 0x2, R12 ;  /* 0x00000002050c7825 */ /* 0x001fca00078e000c */
[----:B------:R0:W-:Y:S02]  /*0e30*/  STG.E.U16 desc[UR4][R12.64], R4 ;  /* 0x000000040c007986 */ /* 0x0001e4000c101504 */
.L_x_571:
[----:B------:R-:W-:-:S13]  /*0e40*/  ISETP.GE.AND P0, PT, R3, R2, PT ;  /* 0x000000020300720c */ /* 0x000fda0003f06270 */
[----:B------:R-:W-:Y:S05]  /*0e50*/  @P0 BRA `(.L_x_573) ;  /* 0x0000000000300947 */ /* 0x000fea0003800000 */
[----:B0-----:R-:W0:Y:S01]  /*0e60*/  LDC.64 R4, c[0x0][0x218] ;  /* 0x00008600ff047b82 */ /* 0x001e220000000a00 */
[----:B------:R-:W-:Y:S01]  /*0e70*/  IMAD.IADD R11, R0, 0x1, R3 ;  /* 0x00000001000b7824 */ /* 0x000fe200078e0203 */
[----:B------:R-:W-:-:S03]  /*0e80*/  IADD3 R3, R3, 0x80, RZ ;  /* 0x0000008003037810 */ /* 0x000fc60007ffe0ff */
[----:B0-----:R-:W-:-:S05]  /*0e90*/  IMAD.WIDE.U32 R4, R11, 0x2, R4 ;  /* 0x000000020b047825 */ /* 0x001fca00078e0004 */
[----:B------:R1:W-:Y:S02]  /*0ea0*/  STG.E.U16 desc[UR4][R4.64], R6 ;  /* 0x0000000604007986 */ /* 0x0003e4000c101504 */
.L_x_572:
[----:B------:R-:W-:-:S13]  /*0eb0*/  ISETP.GE.AND P0, PT, R3, R2, PT ;  /* 0x000000020300720c */ /* 0x000fda0003f06270 */
[----:B------:R-:W-:Y:S05]  /*0ec0*/  @P0 BRA `(.L_x_574) ;  /* 0x0000000000340947 */ /* 0x000fea0003800000 */
[----:B01----:R-:W0:Y:S01]  /*0ed0*/  LDC.64 R4, c[0x0][0x218] ;  /* 0x00008600ff047b82 */ /* 0x003e220000000a00 */
[----:B------:R-:W-:Y:S01]  /*0ee0*/  IADD3 R11, R0, R3, RZ ;  /* 0x00000003000b7210 */ /* 0x000fe20007ffe0ff */
[----:B------:R-:W-:-:S04]  /*0ef0*/  VIADD R3, R3, 0x80 ;  /* 0x0000008003037836 */ /* 0x000fc80000000000 */
[----:B0-----:R-:W-:-:S05]  /*0f00*/  IMAD.WIDE.U32 R4, R11, 0x2, R4 ;  /* 0x000000020b047825 */ /* 0x001fca00078e0004 */
[----:B------:R1:W-:Y:S02]  /*0f10*/  STG.E.U16 desc[UR4][R4.64], R7 ;  /* 0x0000000704007986 */ /* 0x0003e4000c101504 */
.L_x_573:
[----:B------:R-:W-:-:S13]  /*0f20*/  ISETP.GE.AND P0, PT, R3, R2, PT ;  /* 0x000000020300720c */ /* 0x000fda0003f06270 */
[----:B------:R-:W-:Y:S05]  /*0f30*/  @P0 BREAK B1 ;  /* 0x0000000000010942 */ /* 0x000fea0003800000 */
[----:B------:R-:W-:Y:S05]  /*0f40*/  @P0 BRA `(.L_x_575) ;  /* 0x0000000000300947 */ /* 0x000fea0003800000 */
[----:B01----:R-:W0:Y:S01]  /*0f50*/  LDC.64 R4, c[0x0][0x218] ;  /* 0x00008600ff047b82 */ /* 0x003e220000000a00 */
[----:B------:R-:W-:Y:S02]  /*0f60*/  IADD3 R7, R0, R3, RZ ;  /* 0x0000000300077210 */ /* 0x000fe40007ffe0ff */
[----:B------:R-:W-:-:S03]  /*0f70*/  IADD3 R3, R3, 0x80, RZ ;  /* 0x0000008003037810 */ /* 0x000fc60007ffe0ff */
[----:B0-----:R-:W-:-:S05]  /*0f80*/  IMAD.WIDE.U32 R4, R7, 0x2, R4 ;  /* 0x0000000207047825 */ /* 0x001fca00078e0004 */
[----:B------:R2:W-:Y:S02]  /*0f90*/  STG.E.U16 desc[UR4][R4.64], R8 ;  /* 0x0000000804007986 */ /* 0x0005e4000c101504 */
.L_x_574:
[----:B------:R-:W-:Y:S05]  /*0fa0*/  BSYNC B1 ;  /* 0x0000000000017941 */ /* 0x000fea0003800000 */
.L_x_570:
[----:B------:R-:W-:-:S13]  /*0fb0*/  ISETP.GE.AND P0, PT, R3, R2, PT ;  /* 0x000000020300720c */ /* 0x000fda0003f06270 */
[----:B012---:R-:W0:Y:S01]  /*0fc0*/  @!P0 LDC.64 R4, c[0x0][0x218] ;  /* 0x00008600ff048b82 */ /* 0x007e220000000a00 */
[----:B------:R-:W-:Y:S01]  /*0fd0*/  @!P0 IMAD.IADD R7, R0, 0x1, R3 ;  /* 0x0000000100078824 */ /* 0x000fe200078e0203 */
[----:B------:R-:W-:-:S03]  /*0fe0*/  @!P0 IADD3 R3, R3, 0x80, RZ ;  /* 0x0000008003038810 */ /* 0x000fc60007ffe0ff */
[----:B0-----:R-:W-:-:S05]  /*0ff0*/  @!P0 IMAD.WIDE.U32 R4, R7, 0x2, R4 ;  /* 0x0000000207048825 */ /* 0x001fca00078e0004 */
[----:B------:R2:W-:Y:S02]  /*1000*/  @!P0 STG.E.U16 desc[UR4][R4.64], R9 ;  /* 0x0000000904008986 */ /* 0x0005e4000c101504 */
.L_x_575:
[----:B------:R-:W-:Y:S05]  /*1010*/  BSYNC B0 ;  /* 0x0000000000007941 */ /* 0x000fea0003800000 */
.L_x_569:
[----:B------:R-:W-:Y:S05]  /*1020*/  WARPSYNC.ALL ;  /* 0x0000000000007948 */ /* 0x000fea0003800000 */
[----:B------:R-:W-:-:S13]  /*1030*/  ISETP.GE.AND P0, PT, R3, R2, PT ;  /* 0x000000020300720c */ /* 0x000fda0003f06270 */
[----:B------:R-:W-:Y:S05]  /*1040*/  @P0 EXIT ;  /* 0x000000000000094d */ /* 0x000fea0003800000 */
[----:B012---:R-:W0:Y:S01]  /*1050*/  LDC.64 R4, c[0x0][0x218] ;  /* 0x00008600ff047b82 */ /* 0x007e220000000a00 */
[----:B------:R-:W-:-:S05]  /*1060*/  IADD3 R3, R0, R3, RZ ;  /* 0x0000000300037210 */ /* 0x000fca0007ffe0ff */
[----:B0-----:R-:W-:-:S05]  /*1070*/  IMAD.WIDE.U32 R2, R3, 0x2, R4 ;  /* 0x0000000203027825 */ /* 0x001fca00078e0004 */
[----:B------:R-:W-:Y:S01]  /*1080*/  STG.E.U16 desc[UR4][R2.64], R10 ;  /* 0x0000000a02007986 */ /* 0x000fe2000c101504 */
[----:B------:R-:W-:Y:S05]  /*1090*/  EXIT ;  /* 0x000000000000794d */ /* 0x000fea0003800000 */
.L_x_576:
        /* <DEDUP_REMOVED lines=14> */
.L_x_7526:


//--------------------- .text._ZN2at6native29vectorized_elementwise_kernelILi4EZZZNS0_15tan_kernel_cudaERNS_18TensorIteratorBaseEENKUlvE0_clEvENKUlvE2_clEvEUlN3c108BFloat16EE_St5arrayIPcLm2EEEEviT0_T1_ --------------------------
	.section	.text._ZN2at6native29vectorized_elementwise_kernelILi4EZZZNS0_15tan_kernel_cudaERNS_18TensorIteratorBaseEENKUlvE0_clEvENKUlvE2_clEvEUlN3c108BFloat16EE_St5arrayIPcLm2EEEEviT0_T1_,"ax",@progbits
	.align	128
        .global         _ZN2at6native29vectorized_elementwise_kernelILi4EZZZNS0_15tan_kernel_cudaERNS_18TensorIteratorBaseEENKUlvE0_clEvENKUlvE2_clEvEUlN3c108BFloat16EE_St5arrayIPcLm2EEEEviT0_T1_
        .type           _ZN2at6native29vectorized_elementwise_kernelILi4EZZZNS0_15tan_kernel_cudaERNS_18TensorIteratorBaseEENKUlvE0_clEvENKUlvE2_clEvEUlN3c108BFloat16EE_St5arrayIPcLm2EEEEviT0_T1_,@function
        .size           _ZN2at6native29vectorized_elementwise_kernelILi4EZZZNS0_15tan_kernel_cudaERNS_18TensorIteratorBaseEENKUlvE0_clEvENKUlvE2_clEvEUlN3c108BFloat16EE_St5arrayIPcLm2EEEEviT0_T1_,(.L_x_7527 - _ZN2at6native29vectorized_elementwise_kernelILi4EZZZNS0_15tan_kernel_cudaERNS_18TensorIteratorBaseEENKUlvE0_clEvENKUlvE2_clEvEUlN3c108BFloat16EE_St5arrayIPcLm2EEEEviT0_T1_)
        .other          _ZN2at6native29vectorized_elementwise_kernelILi4EZZZNS0_15tan_kernel_cudaERNS_18TensorIteratorBaseEENKUlvE0_clEvENKUlvE2_clEvEUlN3c108BFloat16EE_St5arrayIPcLm2EEEEviT0_T1_,@"STO_CUDA_ENTRY STV_DEFAULT"
_ZN2at6native29vectorized_elementwise_kernelILi4EZZZNS0_15tan_kernel_cudaERNS_18TensorIteratorBaseEENKUlvE0_clEvENKUlvE2_clEvEUlN3c108BFloat16EE_St5arrayIPcLm2EEEEviT0_T1_:
.text._ZN2at6native29vectorized_elementwise_kernelILi4EZZZNS0_15tan_kernel_cudaERNS_18TensorIteratorBaseEENKUlvE0_clEvENKUlvE2_clEvEUlN3c108BFloat16EE_St5arrayIPcLm2EEEEviT0_T1_:
        /* <DEDUP_REMOVED lines=12> */
[----:B------:R-:W2:Y:S04]  /*00c0*/  LDG.E.64 R8, desc[UR4][R12.64] ;  /* 0x000000040c087981 */ /* 0x000ea8000c1e1b00 */
[----:B------:R-:W3:Y:S01]  /*00d0*/  LDG.E.64 R2, desc[UR4][R12.64+0x400] ;  /* 0x000400040c027981 */ /* 0x000ee2000c1e1b00 */
[C---:B--2---:R-:W-:Y:S01]  /*00e0*/  IMAD.U32 R5, R8.reuse, 0x10000, RZ ;  /* 0x0001000008057824 */ /* 0x044fe200078e00ff */
[----:B------:R-:W-:-:S03]  /*00f0*/  PRMT R8, R8, 0x7632, R8 ;  /* 0x0000763208087816 */ /* 0x000fc60000000008 */
[----:B------:R-:W-:Y:S01]  /*0100*/  FMUL.RZ R14, R5, 0.15915493667125701904 ;  /* 0x3e22f983050e7820 */ /* 0x000fe2000040c000 */
[C---:B------:R-:W-:Y:S01]  /*0110*/  SHF.L.U32 R5, R9.reuse, 0x10, RZ ;  /* 0x0000001009057819 */ /* 0x040fe200000006ff */
[----:B------:R-:W-:Y:S01]  /*0120*/  IMAD.U32 R8, R8, 0x10000, RZ ;  /* 0x0001000008087824 */ /* 0x000fe200078e00ff */
[----:B------:R-:W-:Y:S01]  /*0130*/  PRMT R9, R9, 0x7632, R9 ;  /* 0x0000763209097816 */ /* 0x000fe20000000009 */
[----:B------:R-:W-:Y:S02]  /*0140*/  MUFU.SIN R10, R14 ;  /* 0x0000000e000a7308 */ /* 0x000fe40000000400 */
[----:B------:R-:W-:Y:S01]  /*0150*/  FMUL.RZ R17, R5, 0.15915493667125701904 ;  /* 0x3e22f98305117820 */ /* 0x000fe2000040c000 */
[C---:B---3--:R-:W-:Y:S01]  /*0160*/  IMAD.U32 R5, R2.reuse, 0x10000, RZ ;  /* 0x0001000002057824 */ /* 0x048fe200078e00ff */
[----:B------:R-:W-:Y:S02]  /*0170*/  PRMT R2, R2, 0x7632, R2 ;  /* 0x0000763202027816 */ /* 0x000fe40000000002 */
[----:B------:R-:W-:Y:S01]  /*0180*/  SHF.L.U32 R9, R9, 0x10, RZ ;  /* 0x0000001009097819 */ /* 0x000fe200000006ff */
[----:B------:R-:W-:Y:S01]  /*0190*/  FMUL.RZ R18, R5, 0.15915493667125701904 ;  /* 0x3e22f98305127820 */ /* 0x000fe2000040c000 */
[C---:B------:R-:W-:Y:S01]  /*01a0*/  SHF.L.U32 R5, R3.reuse, 0x10, RZ ;  /* 0x0000001003057819 */ /* 0x040fe200000006ff */
[----:B------:R-:W-:Y:S01]  /*01b0*/  IMAD.U32 R2, R2, 0x10000, RZ ;  /* 0x0001000002027824 */ /* 0x000fe200078e00ff */
[----:B------:R-:W-:Y:S01]  /*01c0*/  PRMT R3, R3, 0x7632, R3 ;  /* 0x0000763203037816 */ /* 0x000fe20000000003 */
[----:B------:R-:W-:Y:S01]  /*01d0*/  MUFU.SIN R7, R17 ;  /* 0x0000001100077308 */ /* 0x000fe20000000400 */
[----:B------:R-:W-:Y:S01]  /*01e0*/  FMUL.RZ R21, R9, 0.15915493667125701904 ;  /* 0x3e22f98309157820 */ /* 0x000fe2000040c000 */
[----:B------:R-:W-:Y:S01]  /*01f0*/  FMUL.RZ R12, R5, 0.15915493667125701904 ;  /* 0x3e22f983050c7820 */ /* 0x000fe2000040c000 */
[----:B------:R-:W-:Y:S01]  /*0200*/  SHF.L.U32 R3, R3, 0x10, RZ ;  /* 0x0000001003037819 */ /* 0x000fe200000006ff */
[----:B------:R-:W-:-:S04]  /*0210*/  FMUL.RZ R22, R2, 0.15915493667125701904 ;  /* 0x3e22f98302167820 */ /* 0x000fc8000040c000 */
[----:B------:R0:W1:Y:S01]  /*0220*/  MUFU.COS R16, R17 ;  /* 0x0000001100107308 */ /* 0x0000620000000000 */
[----:B------:R-:W-:Y:S02]  /*0230*/  FMUL.RZ R23, R3, 0.15915493667125701904 ;  /* 0x3e22f98303177820 */ /* 0x000fe4000040c000 */
[----:B------:R-:W2:Y:S05]  /*0240*/  LDC.64 R2, c[0x0][0x218] ;  /* 0x00008600ff027b82 */ /* 0x000eaa0000000a00 */
[----:B------:R-:W3:Y:S01]  /*0250*/  MUFU.COS R11, R14 ;  /* 0x0000000e000b7308 */ /* 0x000ee20000000000 */
[----:B0-----:R-:W-:-:S07]  /*0260*/  FMUL.RZ R17, R8, 0.15915493667125701904 ;  /* 0x3e22f98308117820 */ /* 0x001fce000040c000 */
[----:B------:R-:W-:Y:S08]  /*0270*/  MUFU.SIN R6, R18 ;  /* 0x0000001200067308 */ /* 0x000ff00000000400 */
[----:B------:R-:W-:Y:S01]  /*0280*/  MUFU.COS R15, R18 ;  /* 0x00000012000f7308 */ /* 0x000fe20000000000 */
[----:B--2---:R-:W-:-:S07]  /*0290*/  IMAD.WIDE.U32 R2, R0, 0x2, R2 ;  /* 0x0000000200027825 */ /* 0x004fce00078e0002 */
[----:B------:R-:W-:Y:S01]  /*02a0*/  MUFU.COS R14, R12 ;  /* 0x0000000c000e7308 */ /* 0x000fe20000000000 */
[----:B------:R-:W-:-:S07]  /*02b0*/  IMAD.WIDE R2, R4, 0x8, R2 ;  /* 0x0000000804027825 */ /* 0x000fce00078e0202 */
[----:B------:R-:W-:Y:S08]  /*02c0*/  MUFU.COS R13, R17 ;  /* 0x00000011000d7308 */ /* 0x000ff00000000000 */
[----:B------:R-:W-:Y:S08]  /*02d0*/  MUFU.COS R18, R21 ;  /* 0x0000001500127308 */ /* 0x000ff00000000000 */
[----:B------:R-:W-:Y:S08]  /*02e0*/  MUFU.COS R19, R22 ;  /* 0x0000001600137308 */ /* 0x000ff00000000000 */
[----:B------:R-:W-:Y:S08]  /*02f0*/  MUFU.COS R20, R23 ;  /* 0x0000001700147308 */ /* 0x000ff00000000000 */
[----:B-1----:R-:W0:Y:S08]  /*0300*/  MUFU.RCP R16, R16 ;  /* 0x0000001000107308 */ /* 0x002e300000001000 */
[----:B------:R-:W-:Y:S08]  /*0310*/  MUFU.SIN R5, R12 ;  /* 0x0000000c00057308 */ /* 0x000ff00000000400 */
[----:B---3--:R-:W1:Y:S01]  /*0320*/  MUFU.RCP R11, R11 ;  /* 0x0000000b000b7308 */ /* 0x008e620000001000 */
[----:B0-----:R-:W-:-:S07]  /*0330*/  FMUL.FTZ R16, R7, R16 ;  /* 0x0000001007107220 */ /* 0x001fce0000410000 */
[----:B------:R-:W-:Y:S08]  /*0340*/  MUFU.SIN R8, R17 ;  /* 0x0000001100087308 */ /* 0x000ff00000000400 */
[----:B------:R-:W0:Y:S01]  /*0350*/  MUFU.RCP R14, R14 ;  /* 0x0000000e000e7308 */ /* 0x000e220000001000 */
[----:B-1----:R-:W-:-:S07]  /*0360*/  FMUL.FTZ R10, R10, R11 ;  /* 0x0000000b0a0a7220 */ /* 0x002fce0000410000 */
[----:B------:R-:W1:Y:S08]  /*0370*/  MUFU.RCP R13, R13 ;  /* 0x0000000d000d7308 */ /* 0x000e700000001000 */
[----:B------:R-:W-:Y:S01]  /*0380*/  MUFU.SIN R9, R21 ;  /* 0x0000001500097308 */ /* 0x000fe20000000400 */
[----:B0-----:R-:W-:-:S07]  /*0390*/  FMUL.FTZ R14, R5, R14 ;  /* 0x0000000e050e7220 */ /* 0x001fce0000410000 */
[----:B------:R-:W0:Y:S01]  /*03a0*/  MUFU.RCP R15, R15 ;  /* 0x0000000f000f7308 */ /* 0x000e220000001000 */
[----:B-1----:R-:W-:-:S05]  /*03b0*/  FMUL.FTZ R7, R8, R13 ;  /* 0x0000000d08077220 */ /* 0x002fca0000410000 */
[----:B------:R-:W-:Y:S02]  /*03c0*/  F2FP.BF16.F32.PACK_AB R8, R7, R10 ;  /* 0x0000000a0708723e */ /* 0x000fe400000010ff */
[----:B------:R-:W-:Y:S08]  /*03d0*/  MUFU.SIN R12, R22 ;  /* 0x00000016000c7308 */ /* 0x000ff00000000400 */
[----:B------:R-:W-:Y:S01]  /*03e0*/  MUFU.SIN R17, R23 ;  /* 0x0000001700117308 */ /* 0x000fe20000000400 */
[----:B0-----:R-:W-:-:S07]  /*03f0*/  FMUL.FTZ R6, R6, R15 ;  /* 0x0000000f06067220 */ /* 0x001fce0000410000 */
[----:B------:R-:W0:Y:S08]  /*0400*/  MUFU.RCP R18, R18 ;  /* 0x0000001200127308 */ /* 0x000e300000001000 */
[----:B------:R-:W1:Y:S08]  /*0410*/  MUFU.RCP R19, R19 ;  /* 0x0000001300137308 */ /* 0x000e700000001000 */
[----:B------:R-:W2:Y:S01]  /*0420*/  MUFU.RCP R20, R20 ;  /* 0x0000001400147308 */ /* 0x000ea20000001000 */
[----:B0-----:R-:W-:-:S05]  /*0430*/  FMUL.FTZ R9, R9, R18 ;  /* 0x0000001209097220 */ /* 0x001fca0000410000 */
[----:B------:R-:W-:Y:S01]  /*0440*/  F2FP.BF16.F32.PACK_AB R9, R9, R16 ;  /* 0x000000100909723e */ /* 0x000fe200000010ff */
[----:B-1----:R-:W-:-:S04]  /*0450*/  FMUL.FTZ R5, R12, R19 ;  /* 0x000000130c057220 */ /* 0x002fc80000410000 */
[----:B------:R-:W-:Y:S01]  /*0460*/  STG.E.64 desc[UR4][R2.64], R8 ;  /* 0x0000000802007986 */ /* 0x000fe2000c101b04 */
[----:B------:R-:W-:Y:S01]  /*0470*/  F2FP.BF16.F32.PACK_AB R6, R5, R6 ;  /* 0x000000060506723e */ /* 0x000fe200000010ff */
[----:B--2---:R-:W-:-:S05]  /*0480*/  FMUL.FTZ R17, R17, R20 ;  /* 0x0000001411117220 */ /* 0x004fca0000410000 */
[----:B------:R-:W-:-:S05]  /*0490*/  F2FP.BF16.F32.PACK_AB R7, R17, R14 ;  /* 0x0000000e1107723e */ /* 0x000fca00000010ff */
[----:B------:R-:W-:Y:S01]  /*04a0*/  STG.E.64 desc[UR4][R2.64+0x400], R6 ;  /* 0x0004000602007986 */ /* 0x000fe2000c101b04 */
[----:B------:R-:W-:Y:S05]  /*04b0*/  EXIT ;  /* 0x000000000000794d */ /* 0x000fea0003800000 */
.L_x_577:
        /* <DEDUP_REMOVED lines=148> */
.L_x_580:
[----:B------:R-:W-:-:S13]  /*0e00*/  ISETP.GE.AND P0, PT, R3, R2, PT ;  /* 0x000000020300720c */ /* 0x000fda0003f06270 */
[----:B------:R-:W-:Y:S05]  /*0e10*/  @P0 BRA `(.L_x_582) ;  /* 0x0000000000300947 */ /* 0x000fea0003800000 */
[----:B0-----:R-:W0:Y:S01]  /*0e20*/  LDC.64 R4, c[0x0][0x218] ;  /* 0x00008600ff047b82 */ /* 0x001e220000000a00 */
[----:B------:R-:W-:Y:S01]  /*0e30*/  IMAD.IADD R11, R0, 0x1, R3 ;  /* 0x00000001000b7824 */ /* 0x000fe200078e0203 */
[----:B------:R-:W-:-:S03]  /*0e40*/  IADD3 R3, R3, 0x80, RZ ;  /* 0x0000008003037810 */ /* 0x000fc60007ffe0ff */
[----:B0-----:R-:W-:-:S05]  /*0e50*/  IMAD.WIDE.U32 R4, R11, 0x2, R4 ;  /* 0x000000020b047825 */ /* 0x001fca00078e0004 */
[----:B------:R1:W-:Y:S02]  /*0e60*/  STG.E.U16 desc[UR4][R4.64], R6 ;  /* 0x0000000604007986 */ /* 0x0003e4000c101504 */
.L_x_581:
[----:B------:R-:W-:-:S13]  /*0e70*/  ISETP.GE.AND P0, PT, R3, R2, PT ;  /* 0x000000020300720c */ /* 0x000fda0003f06270 */
[----:B------:R-:W-:Y:S05]  /*0e80*/  @P0 BRA `(.L_x_583) ;  /* 0x0000000000340947 */ /* 0x000fea0003800000 */
[----:B01----:R-:W0:Y:S01]  /*0e90*/  LDC.64 R4, c[0x0][0x218] ;  /* 0x00008600ff047b82 */ /* 0x003e220000000a00 */
[----:B------:R-:W-:Y:S01]  /*0ea0*/  IADD3 R11, R0, R3, RZ ;  /* 0x00000003000b7210 */ /* 0x000fe20007ffe0ff */
[----:B------:R-:W-:-:S04]  /*0eb0*/  VIADD R3, R3, 0x80 ;  /* 0x0000008003037836 */ /* 0x000fc80000000000 */
[----:B0-----:R-:W-:-:S05]  /*0ec0*/  IMAD.WIDE.U32 R4, R11, 0x2, R4 ;  /* 0x000000020b047825 */ /* 0x001fca00078e0004 */
[----:B------:R1:W-:Y:S02]  /*0ed0*/  STG.E.U16 desc[UR4][R4.64], R7 ;  /* 0x0000000704007986 */ /* 0x0003e4000c101504 */
.L_x_582:
        /* <DEDUP_REMOVED lines=8> */
.L_x_583:
[----:B------:R-:W-:Y:S05]  /*0f60*/  BSYNC B1 ;  /* 0x0000000000017941 */ /* 0x000fea0003800000 */
.L_x_579:
[----:B------:R-:W-:-:S13]  /*0f70*/  ISETP.GE.AND P0, PT, R3, R2, PT ;  /* 0x000000020300720c */ /* 0x000fda0003f06270 */
[----:B012---:R-:W0:Y:S01]  /*0f80*/  @!P0 LDC.64 R4, c[0x0][0x218] ;  /* 0x00008600ff048b82 */ /* 0x007e220000000a00 */
[----:B------:R-:W-:Y:S01]  /*0f90*/  @!P0 IMAD.IADD R7, R0, 0x1, R3 ;  /* 0x0000000100078824 */ /* 0x000fe200078e0203 */
[----:B------:R-:W-:-:S03]  /*0fa0*/  @!P0 IADD3 R3, R3, 0x80, RZ ;  /* 0x0000008003038810 */ /* 0x000fc60007ffe0ff */
[----:B0-----:R-:W-:-:S05]  /*0fb0*/  @!P0 IMAD.WIDE.U32 R4, R7, 0x2, R4 ;  /* 0x0000000207048825 */ /* 0x001fca00078e0004 */
[----:B------:R2:W-:Y:S02]  /*0fc0*/  @!P0 STG.E.U16 desc[UR4][R4.64], R9 ;  /* 0x0000000904008986 */ /* 0x0005e4000c101504 */
.L_x_584:
[----:B------:R-:W-:Y:S05]  /*0fd0*/  BSYNC B0 ;  /* 0x0000000000007941 */ /* 0x000fea0003800000 */
.L_x_578:
        /* <DEDUP_REMOVED lines=8> */
.L_x_585:
        /* <DEDUP_REMOVED lines=10> */
.L_x_7527:


//--------------------- .text._ZN2at6native29vectorized_elementwise_kernelILi8EZZZNS0_15tan_kernel_cudaERNS_18TensorIteratorBaseEENKUlvE0_clEvENKUlvE2_clEvEUlN3c108BFloat16EE_St5arrayIPcLm2EEEEviT0_T1_ --------------------------
	.section	.text._ZN2at6native29vectorized_elementwise_kernelILi8EZZZNS0_15tan_kernel_cudaERNS_18TensorIteratorBaseEENKUlvE0_clEvENKUlvE2_clEvEUlN3c108BFloat16EE_St5arrayIPcLm2EEEEviT0_T1_,"ax",@progbits
	.align	128
        .global         _ZN2at6native29vectorized_elementwise_kernelILi8EZZZNS0_15tan_kernel_cudaERNS_18TensorIteratorBaseEENKUlvE0_clEvENKUlvE2_clEvEUlN3c108BFloat16EE_St5arrayIPcLm2EEEEviT0_T1_
        .type           _ZN2at6native29vectorized_elementwise_kernelILi8EZZZNS0_15tan_kernel_cudaERNS_18TensorIteratorBaseEENKUlvE0_clEvENKUlvE2_clEvEUlN3c108BFloat16EE_St5arrayIPcLm2EEEEviT0_T1_,@function
        .size           _ZN2at6native29vectorized_elementwise_kernelILi8EZZZNS0_15tan_kernel_cudaERNS_18TensorIteratorBaseEENKUlvE0_clEvENKUlvE2_clEvEUlN3c108BFloat16EE_St5arrayIPcLm2EEEEviT0_T1_,(.L_x_7528 - _ZN2at6native29vectorized_elementwise_kernelILi8EZZZNS0_15tan_kernel_cudaERNS_18TensorIteratorBaseEENKUlvE0_clEvENKUlvE2_clEvEUlN3c108BFloat16EE_St5arrayIPcLm2EEEEviT0_T1_)
        .other          _ZN2at6native29vectorized_elementwise_kernelILi8EZZZNS0_15tan_kernel_cudaERNS_18TensorIteratorBaseEENKUlvE0_clEvENKUlvE2_clEvEUlN3c108BFloat16EE_St5arrayIPcLm2EEEEviT0_T1_,@"STO_CUDA_ENTRY STV_DEFAULT"
_ZN2at6native29vectorized_elementwise_kernelILi8EZZZNS0_15tan_kernel_cudaERNS_18TensorIteratorBaseEENKUlvE0_clEvENKUlvE2_clEvEUlN3c108BFloat16EE_St5arrayIPcLm2EEEEviT0_T1_:
.text._ZN2at6native29vectorized_elementwise_kernelILi8EZZZNS0_15tan_kernel_cudaERNS_18TensorIteratorBaseEENKUlvE0_clEvENKUlvE2_clEvEUlN3c108BFloat16EE_St5arrayIPcLm2EEEEviT0_T1_:
        /* <DEDUP_REMOVED lines=12> */
[----:B------:R-:W2:Y:S02]  /*00c0*/  LDG.E.128 R4, desc[UR4][R2.64] ;  /* 0x0000000402047981 */ /* 0x000ea4000c1e1d00 */
[C---:B--2---:R-:W-:Y:S01]  /*00d0*/  IMAD.U32 R9, R4.reuse, 0x10000, RZ ;  /* 0x0001000004097824 */ /* 0x044fe200078e00ff */
[----:B------:R-:W-:Y:S02]  /*00e0*/  SHF.L.U32 R2, R7, 0x10, RZ ;  /* 0x0000001007027819 */ /* 0x000fe400000006ff */
[----:B------:R-:W-:Y:S01]  /*00f0*/  PRMT R4, R4, 0x7632, R4 ;  /* 0x0000763204047816 */ /* 0x000fe20000000004 */
[----:B------:R-:W-:Y:S01]  /*0100*/  FMUL.RZ R14, R9, 0.15915493667125701904 ;  /* 0x3e22f983090e7820 */ /* 0x000fe2000040c000 */
[C---:B------:R-:W-:Y:S01]  /*0110*/  SHF.L.U32 R9, R5.reuse, 0x10, RZ ;  /* 0x0000001005097819 */ /* 0x040fe200000006ff */
[----:B------:R-:W-:Y:S01]  /*0120*/  FMUL.RZ R19, R2, 0.15915493667125701904 ;  /* 0x3e22f98302137820 */ /* 0x000fe2000040c000 */
[----:B------:R-:W-:Y:S01]  /*0130*/  PRMT R5, R5, 0x7632, R5 ;  /* 0x0000763205057816 */ /* 0x000fe20000000005 */
[----:B------:R-:W-:Y:S01]  /*0140*/  IMAD.U32 R4, R4, 0x10000, RZ ;  /* 0x0001000004047824 */ /* 0x000fe200078e00ff */
[----:B------:R-:W-:Y:S01]  /*0150*/  PRMT R7, R7, 0x7632, R7 ;  /* 0x0000763207077816 */ /* 0x000fe20000000007 */
[----:B------:R-:W-:Y:S01]  /*0160*/  FMUL.RZ R15, R9, 0.15915493667125701904 ;  /* 0x3e22f983090f7820 */ /* 0x000fe2000040c000 */
[C---:B------:R-:W-:Y:S01]  /*0170*/  IMAD.U32 R9, R6.reuse, 0x10000, RZ ;  /* 0x0001000006097824 */ /* 0x040fe200078e00ff */
[----:B------:R-:W-:Y:S01]  /*0180*/  PRMT R6, R6, 0x7632, R6 ;  /* 0x0000763206067816 */ /* 0x000fe20000000006 */
[----:B------:R-:W-:Y:S01]  /*0190*/  FMUL.RZ R2, R4, 0.15915493667125701904 ;  /* 0x3e22f98304027820 */ /* 0x000fe2000040c000 */
[----:B------:R-:W-:Y:S01]  /*01a0*/  SHF.L.U32 R5, R5, 0x10, RZ ;  /* 0x0000001005057819 */ /* 0x000fe200000006ff */
[----:B------:R-:W-:Y:S01]  /*01b0*/  FMUL.RZ R18, R9, 0.15915493667125701904 ;  /* 0x3e22f98309127820 */ /* 0x000fe2000040c000 */
[----:B------:R-:W-:Y:S01]  /*01c0*/  SHF.L.U32 R7, R7, 0x10, RZ ;  /* 0x0000001007077819 */ /* 0x000fe200000006ff */
[----:B------:R-:W-:Y:S01]  /*01d0*/  IMAD.U32 R6, R6, 0x10000, RZ ;  /* 0x0001000006067824 */ /* 0x000fe200078e00ff */
[----:B------:R-:W-:Y:S01]  /*01e0*/  MUFU.SIN R12, R14 ;  /* 0x0000000e000c7308 */ /* 0x000fe20000000400 */
[----:B------:R-:W-:-:S02]  /*01f0*/  FMUL.RZ R3, R5, 0.15915493667125701904 ;  /* 0x3e22f98305037820 */ /* 0x000fc4000040c000 */
[----:B------:R-:W-:Y:S01]  /*0200*/  FMUL.RZ R23, R6, 0.15915493667125701904 ;  /* 0x3e22f98306177820 */ /* 0x000fe2000040c000 */
[----:B------:R-:W-:-:S04]  /*0210*/  FMUL.RZ R24, R7, 0.15915493667125701904 ;  /* 0x3e22f98307187820 */ /* 0x000fc8000040c000 */
[----:B------:R-:W0:Y:S08]  /*0220*/  MUFU.COS R13, R14 ;  /* 0x0000000e000d7308 */ /* 0x000e300000000000 */
[----:B------:R-:W-:Y:S08]  /*0230*/  MUFU.SIN R10, R15 ;  /* 0x0000000f000a7308 */ /* 0x000ff00000000400 */
[----:B------:R-:W-:Y:S08]  /*0240*/  MUFU.COS R17, R15 ;  /* 0x0000000f00117308 */ /* 0x000ff00000000000 */
[----:B------:R-:W-:Y:S08]  /*0250*/  MUFU.SIN R11, R18 ;  /* 0x00000012000b7308 */ /* 0x000ff00000000400 */
[----:B------:R-:W-:Y:S08]  /*0260*/  MUFU.COS R16, R18 ;  /* 0x0000001200107308 */ /* 0x000ff00000000000 */
[----:B------:R-:W-:Y:S08]  /*0270*/  MUFU.SIN R9, R19 ;  /* 0x0000001300097308 */ /* 0x000ff00000000400 */
[----:B------:R-:W1:Y:S08]  /*0280*/  MUFU.COS R14, R19 ;  /* 0x00000013000e7308 */ /* 0x000e700000000000 */
[----:B------:R-:W-:Y:S08]  /*0290*/  MUFU.COS R15, R2 ;  /* 0x00000002000f7308 */ /* 0x000ff00000000000 */
[----:B------:R-:W-:Y:S08]  /*02a0*/  MUFU.COS R18, R3 ;  /* 0x0000000300127308 */ /* 0x000ff00000000000 */
[----:B------:R-:W-:Y:S08]  /*02b0*/  MUFU.COS R19, R23 ;  /* 0x0000001700137308 */ /* 0x000ff00000000000 */
[----:B------:R-:W-:Y:S08]  /*02c0*/  MUFU.COS R20, R24 ;  /* 0x0000001800147308 */ /* 0x000ff00000000000 */
[----:B------:R-:W-:Y:S08]  /*02d0*/  MUFU.SIN R4, R2 ;  /* 0x0000000200047308 */ /* 0x000ff00000000400 */
[----:B------:R2:W-:Y:S08]  /*02e0*/  MUFU.SIN R5, R3 ;  /* 0x0000000300057308 */ /* 0x0005f00000000400 */
[----:B0-----:R-:W0:Y:S01]  /*02f0*/  MUFU.RCP R13, R13 ;  /* 0x0000000d000d7308 */ /* 0x001e220000001000 */
[----:B--2---:R-:W2:Y:S07]  /*0300*/  LDC.64 R2, c[0x0][0x218] ;  /* 0x00008600ff027b82 */ /* 0x004eae0000000a00 */
[----:B-1----:R-:W1:Y:S08]  /*0310*/  MUFU.RCP R14, R14 ;  /* 0x0000000e000e7308 */ /* 0x002e700000001000 */
[----:B------:R-:W3:Y:S01]  /*0320*/  MUFU.RCP R17, R17 ;  /* 0x0000001100117308 */ /* 0x000ee20000001000 */
[----:B0-----:R-:W-:-:S07]  /*0330*/  FMUL.FTZ R12, R12, R13 ;  /* 0x0000000d0c0c7220 */ /* 0x001fce0000410000 */
[----:B------:R-:W0:Y:S01]  /*0340*/  MUFU.RCP R16, R16 ;  /* 0x0000001000107308 */ /* 0x000e220000001000 */
[----:B--2---:R-:W-:-:S04]  /*0350*/  IMAD.WIDE.U32 R2, R0, 0x2, R2 ;  /* 0x0000000200027825 */ /* 0x004fc800078e0002 */
[----:B-1----:R-:W-:Y:S01]  /*0360*/  FMUL.FTZ R13, R9, R14 ;  /* 0x0000000e090d7220 */ /* 0x002fe20000410000 */
[----:B------:R-:W-:Y:S02]  /*0370*/  IMAD.WIDE R2, R8, 0x10, R2 ;  /* 0x0000001008027825 */ /* 0x000fe400078e0202 */
[----:B------:R-:W-:Y:S02]  /*0380*/  MUFU.SIN R7, R23 ;  /* 0x0000001700077308 */ /* 0x000fe40000000400 */
[----:B---3--:R-:W-:-:S06]  /*0390*/  FMUL.FTZ R10, R10, R17 ;  /* 0x000000110a0a7220 */ /* 0x008fcc0000410000 */
[----:B------:R-:W-:Y:S01]  /*03a0*/  MUFU.SIN R6, R24 ;  /* 0x0000001800067308 */ /* 0x000fe20000000400 */
[----:B0-----:R-:W-:-:S07]  /*03b0*/  FMUL.FTZ R11, R11, R16 ;  /* 0x000000100b0b7220 */ /* 0x001fce0000410000 */
[----:B------:R-:W0:Y:S08]  /*03c0*/  MUFU.RCP R15, R15 ;  /* 0x0000000f000f7308 */ /* 0x000e300000001000 */
[----:B------:R-:W1:Y:S08]  /*03d0*/  MUFU.RCP R18, R18 ;  /* 0x0000001200127308 */ /* 0x000e700000001000 */
[----:B------:R-:W2:Y:S01]  /*03e0*/  MUFU.RCP R22, R19 ;  /* 0x0000001300167308 */ /* 0x000ea20000001000 */
[----:B0-----:R-:W-:-:S05]  /*03f0*/  FMUL.FTZ R9, R4, R15 ;  /* 0x0000000f04097220 */ /* 0x001fca0000410000 */
[----:B------:R-:W-:Y:S02]  /*0400*/  F2FP.BF16.F32.PACK_AB R4, R9, R12 ;  /* 0x0000000c0904723e */ /* 0x000fe400000010ff */
[----:B------:R-:W0:Y:S01]  /*0410*/  MUFU.RCP R21, R20 ;  /* 0x0000001400157308 */ /* 0x000e220000001000 */
[----:B-1----:R-:W-:-:S05]  /*0420*/  FMUL.FTZ R5, R5, R18 ;  /* 0x0000001205057220 */ /* 0x002fca0000410000 */
[----:B------:R-:W-:Y:S01]  /*0430*/  F2FP.BF16.F32.PACK_AB R5, R5, R10 ;  /* 0x0000000a0505723e */ /* 0x000fe200000010ff */
[----:B--2---:R-:W-:Y:S01]  /*0440*/  FMUL.FTZ R0, R7, R22 ;  /* 0x0000001607007220 */ /* 0x004fe20000410000 */
[----:B0-----:R-:W-:-:S04]  /*0450*/  FMUL.FTZ R14, R6, R21 ;  /* 0x00000015060e7220 */ /* 0x001fc80000410000 */
[----:B------:R-:W-:Y:S02]  /*0460*/  F2FP.BF16.F32.PACK_AB R6, R0, R11 ;  /* 0x0000000b0006723e */ /* 0x000fe400000010ff */
[----:B------:R-:W-:-:S05]  /*0470*/  F2FP.BF16.F32.PACK_AB R7, R14, R13 ;  /* 0x0000000d0e07723e */ /* 0x000fca00000010ff */
[----:B------:R-:W-:Y:S01]  /*0480*/  STG.E.128 desc[UR4][R2.64], R4 ;  /* 0x0000000402007986 */ /* 0x000fe2000c101d04 */
[----:B------:R-:W-:Y:S05]  /*0490*/  EXIT ;  /* 0x000000000000794d */ /* 0x000fea0003800000 */
.L_x_586:
        /* <DEDUP_REMOVED lines=148> */
.L_x_589:
[----:B------:R-:W-:-:S13]  /*0de0*/  ISETP.GE.AND P0, PT, R3, R2, PT ;  /* 0x000000020300720c */ /* 0x000fda0003f06270 */
[----:B------:R-:W-:Y:S05]  /*0df0*/  @P0 BRA `(.L_x_591) ;  /* 0x0000000000300947 */ /* 0x000fea0003800000 */
[----:B0-----:R-:W0:Y:S01]  /*0e00*/  LDC.64 R4, c[0x0][0x218] ;  /* 0x00008600ff047b82 */ /* 0x001e220000000a00 */
[----:B------:R-:W-:Y:S01]  /*0e10*/  IMAD.IADD R11, R0, 0x1, R3 ;  /* 0x00000001000b7824 */ /* 0x000fe200078e0203 */
[----:B------:R-:W-:-:S03]  /*0e20*/  IADD3 R3, R3, 0x80, RZ ;  /* 0x0000008003037810 */ /* 0x000fc60007ffe0ff */
[----:B0-----:R-:W-:-:S05]  /*0e30*/  IMAD.WIDE.U32 R4, R11, 0x2, R4 ;  /* 0x000000020b047825 */ /* 0x001fca00078e0004 */
[----:B------:R1:W-:Y:S02]  /*0e40*/  STG.E.U16 desc[UR4][R4.64], R6 ;  /* 0x0000000604007986 */ /* 0x0003e4000c101504 */
.L_x_590:
[----:B------:R-:W-:-:S13]  /*0e50*/  ISETP.GE.AND P0, PT, R3, R2, PT ;  /* 0x000000020300720c */ /* 0x000fda0003f06270 */
[----:B------:R-:W-:Y:S05]  /*0e60*/  @P0 BRA `(.L_x_592) ;  /* 0x0000000000340947 */ /* 0x000fea0003800000 */
[----:B01----:R-:W0:Y:S01]  /*0e70*/  LDC.64 R4, c[0x0][0x218] ;  /* 0x00008600ff047b82 */ /* 0x003e220000000a00 */
[----:B------:R-:W-:Y:S01]  /*0e80*/  IADD3 R11, R0, R3, RZ ;  /* 0x00000003000b7210 */ /* 0x000fe20007ffe0ff */
[----:B------:R-:W-:-:S04]  /*0e90*/  VIADD R3, R3, 0x80 ;  /* 0x0000008003037836 */ /* 0x000fc80000000000 */
[----:B0-----:R-:W-:-:S05]  /*0ea0*/  IMAD.WIDE.U32 R4, R11, 0x2, R4 ;  /* 0x000000020b047825 */ /* 0x001fca00078e0004 */
[----:B------:R1:W-:Y:S02]  /*0eb0*/  STG.E.U16 desc[UR4][R4.64], R7 ;  /* 0x0000000704007986 */ /* 0x0003e4000c101504 */
.L_x_591:
        /* <DEDUP_REMOVED lines=8> */
.L_x_592:
[----:B------:R-:W-:Y:S05]  /*0f40*/  BSYNC B1 ;  /* 0x0000000000017941 */ /* 0x000fea0003800000 */
.L_x_588:
[----:B------:R-:W-:-:S13]  /*0f50*/  ISETP.GE.AND P0, PT, R3, R2, PT ;  /* 0x000000020300720c */ /* 0x000fda0003f06270 */
[----:B012---:R-:W0:Y:S01]  /*0f60*/  @!P0 LDC.64 R4, c[0x0][0x218] ;  /* 0x00008600ff048b82 */ /* 0x007e220000000a00 */
[----:B------:R-:W-:Y:S01]  /*0f70*/  @!P0 IMAD.IADD R7, R0, 0x1, R3 ;  /* 0x0000000100078824 */ /* 0x000fe200078e0203 */
[----:B------:R-:W-:-:S03]  /*0f80*/  @!P0 IADD3 R3, R3, 0x80, RZ ;  /* 0x0000008003038810 */ /* 0x000fc60007ffe0ff */
[----:B0-----:R-:W-:-:S05]  /*0f90*/  @!P0 IMAD.WIDE.U32 R4, R7, 0x2, R4 ;  /* 0x0000000207048825 */ /* 0x001fca00078e0004 */
[----:B------:R2:W-:Y:S02]  /*0fa0*/  @!P0 STG.E.U16 desc[UR4][R4.64], R9 ;  /* 0x0000000904008986 */ /* 0x0005e4000c101504 */
.L_x_593:
[----:B------:R-:W-:Y:S05]  /*0fb0*/  BSYNC B0 ;  /* 0x0000000000007941 */ /* 0x000fea0003800000 */
.L_x_587:
        /* <DEDUP_REMOVED lines=8> */
.L_x_594:
        /* <DEDUP_REMOVED lines=12> */
.L_x_7528:


//--------------------- .text._ZN2at6native18elementwise_kernelILi128ELi4EZNS0_15gpu_kernel_implIZZZNS0_15tan_kernel_cudaERNS_18TensorIteratorBaseEENKUlvE0_clEvENKUlvE1_clEvEUlN3c104HalfEE_EEvS4_RKT_EUliE_EEviT1_ --------------------------
	.section	.text._ZN2at6native18elementwise_kernelILi128ELi4EZNS0_15gpu_kernel_implIZZZNS0_15tan_kernel_cudaERNS_18TensorIteratorBaseEENKUlvE0_clEvENKUlvE1_clEvEUlN3c104HalfEE_EEvS4_RKT_EUliE_EEviT1_,"ax",@progbits
	.align	128
        .global         _ZN2at6native18elementwise_kernelILi128ELi4EZNS0_15gpu_kernel_implIZZZNS0_15tan_kernel_cudaERNS_18TensorIteratorBaseEENKUlvE0_clEvENKUlvE1_clEvEUlN3c104HalfEE_EEvS4_RKT_EUliE_EEviT1_
        .type           _ZN2at6native18elementwise_kernelILi128ELi4EZNS0_15gpu_kernel_implIZZZNS0_15tan_kernel_cudaERNS_18TensorIteratorBaseEENKUlvE0_clEvENKUlvE1_clEvEUlN3c104HalfEE_EEvS4_RKT_EUliE_EEviT1_,@function
        .size           _ZN2at6native18elementwise_kernelILi128ELi4EZNS0_15gpu_kernel_implIZZZNS0_15tan_kernel_cudaERNS_18TensorIteratorBaseEENKUlvE0_clEvENKUlvE1_clEvEUlN3c104HalfEE_EEvS4_RKT_EUliE_EEviT1_,(.L_x_7529 - _ZN2at6native18elementwise_kernelILi128ELi4EZNS0_15gpu_kernel_implIZZZNS0_15tan_kernel_cudaERNS_18TensorIteratorBaseEENKUlvE0_clEvENKUlvE1_clEvEUlN3c104HalfEE_EEvS4_RKT_EUliE_EEviT1_)
        .other          _ZN2at6native18elementwise_kernelILi128ELi4EZNS0_15gpu_kernel_implIZZZNS0_15tan_kernel_cudaERNS_18TensorIteratorBaseEENKUlvE0_clEvENKUlvE1_clEvEUlN3c104HalfEE_EEvS4_RKT_EUliE_EEviT1_,@"STO_CUDA_ENTRY STV_DEFAULT"
_ZN2at6native18elementwise_kernelILi128ELi4EZNS0_15gpu_kernel_implIZZZNS0_15tan_kernel_cudaERNS_18TensorIteratorBaseEENKUlvE0_clEvENKUlvE1_clEvEUlN3c104HalfEE_EEvS4_RKT_EUliE_EEviT1_:
.text._ZN2at6native18elementwise_kernelILi128ELi4EZNS0_15gpu_kernel_implIZZZNS0_15tan_kernel_cudaERNS_18TensorIteratorBaseEENKUlvE0_clEvENKUlvE1_clEvEUlN3c104HalfEE_EEvS4_RKT_EUliE_EEviT1_:
        /* <DEDUP_REMOVED lines=313> */
.L_x_597:
        /* <DEDUP_REMOVED lines=20> */
[----:B0-----:R-:W-:Y:S01]  /*14d0*/  F2FP.F16.F32.PACK_AB R0, RZ, R0 ;  /* 0x00000000ff00723e */ /* 0x001fe200000000ff */
[----:B------:R-:W-:Y:S06]  /*14e0*/  BRA `(.L_x_603) ;  /* 0x0000000c00987947 */ /* 0x000fec0003800000 */
.L_x_601:
[----:B------:R-:W2:Y:S02]  /*14f0*/  LDG.E.U8 R2, desc[UR36][R2.64] ;  /* 0x0000002402027981 */ /* 0x000ea4000c1e1100 */
[----:B--2---:R-:W-:-:S04]  /*1500*/  I2FP.F32.U32 R0, R2 ;  /* 0x0000000200007245 */ /* 0x004fc80000201000 */
[----:B------:R-:W-:Y:S01]  /*1510*/  F2FP.F16.F32.PACK_AB R0, RZ, R0 ;  /* 0x00000000ff00723e */ /* 0x000fe200000000ff */
[----:B------:R-:W-:Y:S06]  /*1520*/  BRA `(.L_x_603) ;  /* 0x0000000c00887947 */ /* 0x000fec0003800000 */
.L_x_600:
        /* <DEDUP_REMOVED lines=8> */
[----:B0-----:R-:W-:Y:S01]  /*15b0*/  F2FP.F16.F32.PACK_AB R0, RZ, R0 ;  /* 0x00000000ff00723e */ /* 0x001fe200000000ff */
[----:B------:R-:W-:Y:S06]  /*15c0*/  BRA `(.L_x_603) ;  /* 0x0000000c00607947 */ /* 0x000fec0003800000 */
.L_x_605:
[----:B------:R-:W2:Y:S02]  /*15d0*/  LDG.E R2, desc[UR36][R2.64] ;  /* 0x0000002402027981 */ /* 0x000ea4000c1e1900 */
[----:B--2---:R-:W-:-:S04]  /*15e0*/  I2FP.F32.S32 R0, R2 ;  /* 0x0000000200007245 */ /* 0x004fc80000201400 */
[----:B------:R-:W-:Y:S01]  /*15f0*/  F2FP.F16.F32.PACK_AB R0, RZ, R0 ;  /* 0x00000000ff00723e */ /* 0x000fe200000000ff */
[----:B------:R-:W-:Y:S06]  /*1600*/  BRA `(.L_x_603) ;  /* 0x0000000c00507947 */ /* 0x000fec0003800000 */
.L_x_604:
[----:B------:R-:W2:Y:S02]  /*1610*/  LDG.E.U16 R2, desc[UR36][R2.64] ;  /* 0x0000002402027981 */ /* 0x000ea4000c1e1500 */
[----:B--2---:R-:W0:Y:S02]  /*1620*/  I2F.S16 R0, R2 ;  /* 0x0000000200007306 */ /* 0x004e240000101400 */
[----:B0-----:R-:W-:Y:S01]  /*1630*/  F2FP.F16.F32.PACK_AB R0, RZ, R0 ;  /* 0x00000000ff00723e */ /* 0x001fe200000000ff */
[----:B------:R-:W-:Y:S06]  /*1640*/  BRA `(.L_x_603) ;  /* 0x0000000c00407947 */ /* 0x000fec0003800000 */
.L_x_599:
[----:B------:R-:W-:-:S13]  /*1650*/  ISETP.GT.AND P0, PT, R4, 0x6, PT ;  /* 0x000000060400780c */ /* 0x000fda0003f04270 */
[----:B------:R-:W-:Y:S05]  /*1660*/  @P0 BRA `(.L_x_606) ;  /* 0x0000000000240947 */ /* 0x000fea0003800000 */
[----:B------:R-:W-:-:S13]  /*1670*/  ISETP.NE.AND P0, PT, R4, 0x5, PT ;  /* 0x000000050400780c */ /* 0x000fda0003f05270 */
[----:B------:R-:W-:Y:S05]  /*1680*/  @!P0 BRA `(.L_x_607) ;  /* 0x0000000000148947 */ /* 0x000fea0003800000 */
[----:B------:R-:W-:-:S13]  /*1690*/  ISETP.NE.AND P0, PT, R4, 0x6, PT ;  /* 0x000000060400780c */ /* 0x000fda0003f05270 */
[----:B------:R-:W-:Y:S05]  /*16a0*/  @P0 BRA `(.L_x_602) ;  /* 0x0000000800c40947 */ /* 0x000fea0003800000 */
[----:B------:R-:W2:Y:S02]  /*16b0*/  LDG.E R2, desc[UR36][R2.64] ;  /* 0x0000002402027981 */ /* 0x000ea4000c1e1900 */
[----:B--2---:R-:W-:Y:S01]  /*16c0*/  F2FP.F16.F32.PACK_AB R0, RZ, R2 ;  /* 0x00000002ff00723e */ /* 0x004fe200000000ff */
[----:B------:R-:W-:Y:S06]  /*16d0*/  BRA `(.L_x_603) ;  /* 0x0000000c001c7947 */ /* 0x000fec0003800000 */
.L_x_607:
[----:B------:R0:W5:Y:S01]  /*16e0*/  LDG.E.U16 R0, desc[UR36][R2.64] ;  /* 0x0000002402007981 */ /* 0x000162000c1e1500 */
[----:B------:R-:W-:Y:S05]  /*16f0*/  BRA `(.L_x_603) ;  /* 0x0000000c00147947 */ /* 0x000fea0003800000 */
.L_x_606:
[----:B------:R-:W-:-:S13]  /*1700*/  ISETP.NE.AND P0, PT, R4, 0x7, PT ;  /* 0x000000070400780c */ /* 0x000fda0003f05270 */
[----:B------:R-:W-:Y:S05]  /*1710*/  @!P0 BRA `(.L_x_608) ;  /* 0x0000000000248947 */ /* 0x000fea0003800000 */
[----:B------:R-:W-:-:S13]  /*1720*/  ISETP.NE.AND P0, PT, R4, 0x8, PT ;  /* 0x000000080400780c */ /* 0x000fda0003f05270 */
[----:B------:R-:W-:Y:S05]  /*1730*/  @!P0 BRA `(.L_x_609) ;  /* 0x0000000000148947 */ /* 0x000fea0003800000 */
[----:B------:R-:W-:-:S13]  /*1740*/  ISETP.NE.AND P0, PT, R4, 0x9, PT ;  /* 0x000000090400780c */ /* 0x000fda0003f05270 */
[----:B------:R-:W-:Y:S05]  /*1750*/  @P0 BRA `(.L_x_602) ;  /* 0x0000000800980947 */ /* 0x000fea0003800000 */
[----:B------:R-:W2:Y:S02]  /*1760*/  LDG.E R2, desc[UR36][R2.64] ;  /* 0x0000002402027981 */ /* 0x000ea4000c1e1900 */
[----:B--2---:R-:W-:Y:S01]  /*1770*/  F2FP.F16.F32.PACK_AB R0, RZ, R2 ;  /* 0x00000002ff00723e */ /* 0x004fe200000000ff */
[----:B------:R-:W-:Y:S06]  /*1780*/  BRA `(.L_x_603) ;  /* 0x0000000800f07947 */ /* 0x000fec0003800000 */
.L_x_609:
[----:B------:R1:W5:Y:S01]  /*1790*/  LDG.E.U16 R0, desc[UR36][R2.64] ;  /* 0x0000002402007981 */ /* 0x000362000c1e1500 */
[----:B------:R-:W-:Y:S05]  /*17a0*/  BRA `(.L_x_603) ;  /* 0x0000000800e87947 */ /* 0x000fea0003800000 */
.L_x_608:
[----:B------:R-:W2:Y:S01]  /*17b0*/  LDG.E.64 R2, desc[UR36][R2.64] ;  /* 0x0000002402027981 */ /* 0x000ea2000c1e1b00 */
[----:B------:R-:W-:Y:S01]  /*17c0*/  UMOV UR4, 0xf0000000 ;  /* 0xf000000000047882 */ /* 0x000fe20000000000 */
[----:B------:R-:W-:Y:S01]  /*17d0*/  UMOV UR5, 0x380fffff ;  /* 0x380fffff00057882 */ /* 0x000fe20000000000 */
[----:B--2---:R-:W0:Y:S01]  /*17e0*/  F2F.F32.F64 R0, R2 ;  /* 0x0000000200007310 */ /* 0x004e220000301000 */
[----:B------:R-:W-:-:S14]  /*17f0*/  DSETP.GEU.AND P0, PT, |R2|, UR4, PT ;  /* 0x0000000402007e2a */ /* 0x000fdc000bf0e200 */
[----:B0-----:R-:W-:-:S05]  /*1800*/  @!P0 FMUL R0, R0, 1.175494350822287508e-38 ;  /* 0x0080000000008820 */ /* 0x001fca0000400000 */
[----:B------:R-:W-:Y:S01]  /*1810*/  F2FP.F16.F32.PACK_AB R0, RZ, R0 ;  /* 0x00000000ff00723e */ /* 0x000fe200000000ff */
[----:B------:R-:W-:Y:S06]  /*1820*/  BRA `(.L_x_603) ;  /* 0x0000000800c87947 */ /* 0x000fec0003800000 */
.L_x_598:
        /* <DEDUP_REMOVED lines=11> */
[----:B------:R-:W-:Y:S01]  /*18e0*/  F2FP.F16.F32.PACK_AB R0, RZ, R0 ;  /* 0x00000000ff00723e */ /* 0x000fe200000000ff */
[----:B------:R-:W-:Y:S06]  /*18f0*/  BRA `(.L_x_603) ;  /* 0x0000000800947947 */ /* 0x000fec0003800000 */
.L_x_612:
        /* <DEDUP_REMOVED lines=8> */
.L_x_611:
        /* <DEDUP_REMOVED lines=25> */
[----:B------:R-:W-:-:S04]  /*1b10*/  F2FP.F16.F32.PACK_AB R5, RZ, R5 ;  /* 0x00000005ff05723e */ /* 0x000fc800000000ff */
[----:B------:R-:W-:Y:S01]  /*1b20*/  PRMT R0, R5, 0x7610, R0 ;  /* 0x0000761005007816 */ /* 0x000fe20000000000 */
[----:B------:R-:W-:Y:S06]  /*1b30*/  BRA `(.L_x_603) ;  /* 0x0000000800047947 */ /* 0x000fec0003800000 */
.L_x_614:
        /* <DEDUP_REMOVED lines=12> */
[----:B------:R-:W-:-:S04]  /*1c00*/  F2FP.F16.F32.PACK_AB R4, RZ, R4 ;  /* 0x00000004ff04723e */ /* 0x000fc800000000ff */
[----:B------:R-:W-:Y:S01]  /*1c10*/  PRMT R0, R4, 0x7610, R0 ;  /* 0x0000761004007816 */ /* 0x000fe20000000000 */
[----:B------:R-:W-:Y:S06]  /*1c20*/  BRA `(.L_x_603) ;  /* 0x0000000400c87947 */ /* 0x000fec0003800000 */
.L_x_613:
[----:B------:R-:W2:Y:S02]  /*1c30*/  LDG.E.U16 R0, desc[UR36][R2.64] ;  /* 0x0000002402007981 */ /* 0x000ea4000c1e1500 */
[----:B--2---:R-:W-:-:S05]  /*1c40*/  IMAD.U32 R0, R0, 0x10000, RZ ;  /* 0x0001000000007824 */ /* 0x004fca00078e00ff */
[----:B------:R-:W-:Y:S01]  /*1c50*/  F2FP.F16.F32.PACK_AB R0, RZ, R0 ;  /* 0x00000000ff00723e */ /* 0x000fe200000000ff */
[----:B------:R-:W-:Y:S06]  /*1c60*/  BRA `(.L_x_603) ;  /* 0x0000000400b87947 */ /* 0x000fec0003800000 */
.L_x_610:
        /* <DEDUP_REMOVED lines=10> */
[----:B------:R-:W-:Y:S01]  /*1d10*/  F2FP.F16.F32.PACK_AB R0, RZ, R0 ;  /* 0x00000000ff00723e */ /* 0x000fe200000000ff */
[----:B------:R-:W-:Y:S06]  /*1d20*/  BRA `(.L_x_603) ;  /* 0x0000000400887947 */ /* 0x000fec0003800000 */
.L_x_617:
        /* <DEDUP_REMOVED lines=21> */
.L_x_621:
[----:B------:R-:W-:Y:S05]  /*1e80*/  BSYNC B1 ;  /* 0x0000000000017941 */ /* 0x000fea0003800000 */
.L_x_620:
[----:B------:R-:W-:Y:S01]  /*1e90*/  LEA R3, R0, 0x3b800000, 0x17 ;  /* 0x3b80000000037811 */ /* 0x000fe200078eb8ff */
[----:B------:R-:W-:-:S05]  /*1ea0*/  IMAD.SHL.U32 R0, R2, 0x100000, RZ ;  /* 0x0010000002007824 */ /* 0x000fca00078e00ff */
[----:B------:R-:W-:-:S07]  /*1eb0*/  LOP3.LUT R0, R3, R0, R4, 0xfe, !PT ;  /* 0x0000000003007212 */ /* 0x000fce00078efe04 */
.L_x_619:
[----:B------:R-:W-:Y:S05]  /*1ec0*/  BSYNC B0 ;  /* 0x0000000000007941 */ /* 0x000fea0003800000 */
.L_x_618:
[----:B------:R-:W-:Y:S01]  /*1ed0*/  F2FP.F16.F32.PACK_AB R0, RZ, R0 ;  /* 0x00000000ff00723e */ /* 0x000fe200000000ff */
[----:B------:R-:W-:Y:S06]  /*1ee0*/  BRA `(.L_x_603) ;  /* 0x0000000400187947 */ /* 0x000fec0003800000 */
.L_x_616:
        /* <DEDUP_REMOVED lines=21> */
.L_x_625:
[----:B------:R-:W-:Y:S05]  /*2040*/  BSYNC B1 ;  /* 0x0000000000017941 */ /* 0x000fea0003800000 */
.L_x_624:
[----:B------:R-:W-:Y:S01]  /*2050*/  LEA R3, R0, 0x37800000, 0x17 ;  /* 0x3780000000037811 */ /* 0x000fe200078eb8ff */
[----:B------:R-:W-:-:S05]  /*2060*/  IMAD.SHL.U32 R0, R2, 0x200000, RZ ;  /* 0x0020000002007824 */ /* 0x000fca00078e00ff */
[----:B------:R-:W-:-:S07]  /*2070*/  LOP3.LUT R0, R3, R0, R4, 0xfe, !PT ;  /* 0x0000000003007212 */ /* 0x000fce00078efe04 */
.L_x_623:
[----:B------:R-:W-:Y:S05]  /*2080*/  BSYNC B0 ;  /* 0x0000000000007941 */ /* 0x000fea0003800000 */
.L_x_622:
[----:B------:R-:W-:Y:S01]  /*2090*/  F2FP.F16.F32.PACK_AB R0, RZ, R0 ;  /* 0x00000000ff00723e */ /* 0x000fe200000000ff */
[----:B------:R-:W-:Y:S06]  /*20a0*/  BRA `(.L_x_603) ;  /* 0x0000000000a87947 */ /* 0x000fec0003800000 */
.L_x_615:
        /* <DEDUP_REMOVED lines=14> */
.L_x_629:
[----:B------:R-:W-:Y:S05]  /*2190*/  BSYNC B0 ;  /* 0x0000000000007941 */ /* 0x000fea0003800000 */
.L_x_628:
[----:B------:R-:W-:Y:S01]  /*21a0*/  F2FP.F16.F32.PACK_AB R0, RZ, R0 ;  /* 0x00000000ff00723e */ /* 0x000fe200000000ff */
[----:B------:R-:W-:Y:S06]  /*21b0*/  BRA `(.L_x_603) ;  /* 0x0000000000647947 */ /* 0x000fec0003800000 */
.L_x_602:
        /* <DEDUP_REMOVED lines=16> */
.L_x_630:
[----:B------:R-:W-:Y:S01]  /*22c0*/  PRMT R0, RZ, 0x7610, R0 ;  /* 0x00007610ff007816 */ /* 0x000fe20000000000 */
[----:B------:R-:W-:Y:S06]  /*22d0*/  BRA `(.L_x_603) ;  /* 0x00000000001c7947 */ /* 0x000fec0003800000 */
.L_x_627:
[----:B------:R-:W2:Y:S02]  /*22e0*/  LDG.E.64 R2, desc[UR36][R2.64] ;  /* 0x0000002402027981 */ /* 0x000ea4000c1e1b00 */
[----:B--2---:R-:W0:Y:S02]  /*22f0*/  I2F.U64 R0, R2 ;  /* 0x0000000200007312 */ /* 0x004e240000301000 */
[----:B0-----:R-:W-:Y:S01]  /*2300*/  F2FP.F16.F32.PACK_AB R0, RZ, R0 ;  /* 0x00000000ff00723e */ /* 0x001fe200000000ff */
[----:B------:R-:W-:Y:S06]  /*2310*/  BRA `(.L_x_603) ;  /* 0x00000000000c7947 */ /* 0x000fec0003800000 */
.L_x_626:
[----:B------:R-:W2:Y:S02]  /*2320*/  LDG.E R2, desc[UR36][R2.64] ;  /* 0x0000002402027981 */ /* 0x000ea4000c1e1900 */
[----:B--2---:R-:W-:-:S04]  /*2330*/  I2FP.F32.U32 R0, R2 ;  /* 0x0000000200007245 */ /* 0x004fc80000201000 */
[----:B------:R-:W-:-:S07]  /*2340*/  F2FP.F16.F32.PACK_AB R0, RZ, R0 ;  /* 0x00000000ff00723e */ /* 0x000fce00000000ff */
.L_x_603:
[----:B-----5:R-:W-:Y:S01]  /*2350*/  HADD2.F32 R0, -RZ, R0.H0_H0 ;  /* 0x20000000ff007230 */ /* 0x020fe20000004100 */
[----:B------:R-:W2:Y:S04]  /*2360*/  LDC.U8 R6, c[0x0][0x421] ;  /* 0x00010840ff067b82 */ /* 0x000ea80000000000 */
[----:B------:R-:W-:-:S04]  /*2370*/  FMUL.RZ R5, R0, 0.15915493667125701904 ;  /* 0x3e22f98300057820 */ /* 0x000fc8000040c000 */
[----:B01----:R-:W0:Y:S08]  /*2380*/  MUFU.COS R2, R5 ;  /* 0x0000000500027308 */ /* 0x003e300000000000 */
[----:B------:R-:W-:Y:S01]  /*2390*/  MUFU.SIN R0, R5 ;  /* 0x0000000500007308 */ /* 0x000fe20000000400 */
[----:B--2---:R-:W-:-:S07]  /*23a0*/  PRMT R4, R6, 0x9910, RZ ;  /* 0x0000991006047816 */ /* 0x004fce00000000ff */
[----:B0-----:R-:W0:Y:S01]  /*23b0*/  MUFU.RCP R3, R2 ;  /* 0x0000000200037308 */ /* 0x001e220000001000 */
[----:B------:R-:W-:Y:S01]  /*23c0*/  ISETP.GT.AND P0, PT, R4, 0x9, PT ;  /* 0x000000090400780c */ /* 0x000fe20003f04270 */
[----:B0-----:R-:W-:-:S05]  /*23d0*/  FMUL.FTZ R0, R0, R3 ;  /* 0x0000000300007220 */ /* 0x001fca0000410000 */
[----:B------:R-:W-:-:S07]  /*23e0*/  F2FP.F16.F32.PACK_AB R0, RZ, R0 ;  /* 0x00000000ff00723e */ /* 0x000fce00000000ff */
        /* <DEDUP_REMOVED lines=9> */
[----:B------:R-:W-:-:S04]  /*2480*/  HADD2.F32 R0, -RZ, R0.H0_H0 ;  /* 0x20000000ff007230 */ /* 0x000fc80000004100 */
[----:B------:R-:W0:Y:S02]  /*2490*/  F2I.FTZ.TRUNC.NTZ R3, R0 ;  /* 0x0000000000037305 */ /* 0x000e24000021f100 */
[----:B0-----:R4:W-:Y:S01]  /*24a0*/  STG.E.U8 desc[UR36][R16.64], R3 ;  /* 0x0000000310007986 */ /* 0x0019e2000c101124 */
[----:B------:R-:W-:Y:S05]  /*24b0*/  BRA `(.L_x_636) ;  /* 0x0000000c00947947 */ /* 0x000fea0003800000 */
.L_x_634:
[----:B------:R-:W-:-:S06]  /*24c0*/  HADD2.F32 R3, -RZ, R0.H0_H0 ;  /* 0x20000000ff037230 */ /* 0x000fcc0000004100 */
[----:B------:R-:W0:Y:S02]  /*24d0*/  F2I.S64.TRUNC R2, R3 ;  /* 0x0000000300027311 */ /* 0x000e24000020d900 */
[----:B0-----:R3:W-:Y:S01]  /*24e0*/  STG.E.U8 desc[UR36][R16.64], R2 ;  /* 0x0000000210007986 */ /* 0x0017e2000c101124 */
[----:B------:R-:W-:Y:S05]  /*24f0*/  BRA `(.L_x_636) ;  /* 0x0000000c00847947 */ /* 0x000fea0003800000 */
.L_x_633:
[----:B------:R-:W-:-:S13]  /*2500*/  ISETP.NE.AND P0, PT, R4, 0x2, PT ;  /* 0x000000020400780c */ /* 0x000fda0003f05270 */
[----:B------:R-:W-:Y:S05]  /*2510*/  @!P0 BRA `(.L_x_637) ;  /* 0x0000000000308947 */ /* 0x000fea0003800000 */
[----:B------:R-:W-:-:S13]  /*2520*/  ISETP.NE.AND P0, PT, R4, 0x3, PT ;  /* 0x000000030400780c */ /* 0x000fda0003f05270 */
[----:B------:R-:W-:Y:S05]  /*2530*/  @!P0 BRA `(.L_x_638) ;  /* 0x0000000000188947 */ /* 0x000fea0003800000 */
[----:B------:R-:W-:-:S13]  /*2540*/  ISETP.NE.AND P0, PT, R4, 0x4, PT ;  /* 0x000000040400780c */ /* 0x000fda0003f05270 */
[----:B------:R-:W-:Y:S05]  /*2550*/  @P0 BRA `(.L_x_635) ;  /* 0x0000000c000c0947 */ /* 0x000fea0003800000 */
[----:B------:R-:W-:-:S06]  /*2560*/  HADD2.F32 R2, -RZ, R0.H0_H0 ;  /* 0x20000000ff027230 */ /* 0x000fcc0000004100 */
[----:B------:R-:W0:Y:S02]  /*2570*/  F2I.S64.TRUNC R2, R2 ;  /* 0x0000000200027311 */ /* 0x000e24000020d900 */
[----:B0-----:R0:W-:Y:S01]  /*2580*/  STG.E.64 desc[UR36][R16.64], R2 ;  /* 0x0000000210007986 */ /* 0x0011e2000c101b24 */
[----:B------:R-:W-:Y:S05]  /*2590*/  BRA `(.L_x_636) ;  /* 0x0000000c005c7947 */ /* 0x000fea0003800000 */
.L_x_638:
[----:B------:R-:W-:-:S04]  /*25a0*/  HADD2.F32 R0, -RZ, R0.H0_H0 ;  /* 0x20000000ff007230 */ /* 0x000fc80000004100 */
[----:B------:R-:W0:Y:S02]  /*25b0*/  F2I.FTZ.TRUNC.NTZ R3, R0 ;  /* 0x0000000000037305 */ /* 0x000e24000021f100 */
[----:B0-----:R1:W-:Y:S01]  /*25c0*/  STG.E desc[UR36][R16.64], R3 ;  /* 0x0000000310007986 */ /* 0x0013e2000c101924 */
[----:B------:R-:W-:Y:S05]  /*25d0*/  BRA `(.L_x_636) ;  /* 0x0000000c004c7947 */ /* 0x000fea0003800000 */
.L_x_637:
[----:B------:R-:W-:-:S04]  /*25e0*/  HADD2.F32 R0, -RZ, R0.H0_H0 ;  /* 0x20000000ff007230 */ /* 0x000fc80000004100 */
[----:B------:R-:W0:Y:S02]  /*25f0*/  F2I.FTZ.TRUNC.NTZ R3, R0 ;  /* 0x0000000000037305 */ /* 0x000e24000021f100 */
[----:B0-----:R2:W-:Y:S01]  /*2600*/  STG.E.U16 desc[UR36][R16.64], R3 ;  /* 0x0000000310007986 */ /* 0x0015e2000c101524 */
[----:B------:R-:W-:Y:S05]  /*2610*/  BRA `(.L_x_636) ;  /* 0x0000000c003c7947 */ /* 0x000fea0003800000 */
.L_x_632:
[----:B------:R-:W-:-:S13]  /*2620*/  ISETP.GT.AND P0, PT, R4, 0x6, PT ;  /* 0x000000060400780c */ /* 0x000fda0003f04270 */
[----:B------:R-:W-:Y:S05]  /*2630*/  @P0 BRA `(.L_x_639) ;  /* 0x0000000000240947 */ /* 0x000fea0003800000 */
[----:B------:R-:W-:-:S13]  /*2640*/  ISETP.NE.AND P0, PT, R4, 0x5, PT ;  /* 0x000000050400780c */ /* 0x000fda0003f05270 */
[----:B------:R-:W-:Y:S05]  /*2650*/  @!P0 BRA `(.L_x_640) ;  /* 0x0000000000148947 */ /* 0x000fea0003800000 */
[----:B------:R-:W-:-:S13]  /*2660*/  ISETP.NE.AND P0, PT, R4, 0x6, PT ;  /* 0x000000060400780c */ /* 0x000fda0003f05270 */
[----:B------:R-:W-:Y:S05]  /*2670*/  @P0 BRA `(.L_x_635) ;  /* 0x0000000800c40947 */ /* 0x000fea0003800000 */
[----:B------:R-:W-:-:S05]  /*2680*/  HADD2.F32 R3, -RZ, R0.H0_H0 ;  /* 0x20000000ff037230 */ /* 0x000fca0000004100 */
[----:B------:R0:W-:Y:S01]  /*2690*/  STG.E desc[UR36][R16.64], R3 ;  /* 0x0000000310007986 */ /* 0x0001e2000c101924 */
[----:B------:R-:W-:Y:S05]  /*26a0*/  BRA `(.L_x_636) ;  /* 0x0000000c00187947 */ /* 0x000fea0003800000 */
.L_x_640:
[----:B------:R0:W-:Y:S01]  /*26b0*/  STG.E.U16 desc[UR36][R16.64], R0 ;  /* 0x0000000010007986 */ /* 0x0001e2000c101524 */
[----:B------:R-:W-:Y:S05]  /*26c0*/  BRA `(.L_x_636) ;  /* 0x0000000c00107947 */ /* 0x000fea0003800000 */
.L_x_639:
[----:B------:R-:W-:-:S13]  /*26d0*/  ISETP.NE.AND P0, PT, R4, 0x7, PT ;  /* 0x000000070400780c */ /* 0x000fda0003f05270 */
[----:B------:R-:W-:Y:S05]  /*26e0*/  @!P0 BRA `(.L_x_641) ;  /* 0x0000000000348947 */ /* 0x000fea0003800000 */
[----:B------:R-:W-:-:S13]  /*26f0*/  ISETP.NE.AND P0, PT, R4, 0x8, PT ;  /* 0x000000080400780c */ /* 0x000fda0003f05270 */
[----:B------:R-:W-:Y:S05]  /*2700*/  @!P0 BRA `(.L_x_642) ;  /* 0x0000000000188947 */ /* 0x000fea0003800000 */
[----:B------:R-:W-:-:S13]  /*2710*/  ISETP.NE.AND P0, PT, R4, 0x9, PT ;  /* 0x000000090400780c */ /* 0x000fda0003f05270 */
[----:B------:R-:W-:Y:S05]  /*2720*/  @P0 BRA `(.L_x_635) ;  /* 0x0000000800980947 */ /* 0x000fea0003800000 */
[----:B------:R-:W-:Y:S02]  /*2730*/  HADD2.F32 R2, -RZ, R0.H0_H0 ;  /* 0x20000000ff027230 */ /* 0x000fe40000004100 */
[----:B------:R-:W-:-:S05]  /*2740*/  IMAD.MOV.U32 R3, RZ, RZ, RZ ;  /* 0x000000ffff037224 */ /* 0x000fca00078e00ff */
[----:B------:R0:W-:Y:S01]  /*2750*/  STG.E.64 desc[UR36][R16.64], R2 ;  /* 0x0000000210007986 */ /* 0x0001e2000c101b24 */
[----:B------:R-:W-:Y:S05]  /*2760*/  BRA `(.L_x_636) ;  /* 0x0000000800e87947 */ /* 0x000fea0003800000 */
.L_x_642:
[----:B------:R-:W-:-:S05]  /*2770*/  HADD2.F32 R0, -RZ, R0.H0_H0 ;  /* 0x20000000ff007230 */ /* 0x000fca0000004100 */
[----:B------:R-:W-:-:S04]  /*2780*/  F2FP.F16.F32.PACK_AB R0, RZ, R0 ;  /* 0x00000000ff00723e */ /* 0x000fc800000000ff */
[----:B------:R-:W-:-:S05]  /*2790*/  PRMT R0, R0, 0x5410, RZ ;  /* 0x0000541000007816 */ /* 0x000fca00000000ff */
[----:B------:R0:W-:Y:S01]  /*27a0*/  STG.E desc[UR36][R16.64], R0 ;  /* 0x0000000010007986 */ /* 0x0001e2000c101924 */
[----:B------:R-:W-:Y:S05]  /*27b0*/  BRA `(.L_x_636) ;  /* 0x0000000800d47947 */ /* 0x000fea0003800000 */
.L_x_641:
[----:B------:R-:W-:-:S05]  /*27c0*/  HADD2.F32 R2, -RZ, R0.H0_H0 ;  /* 0x20000000ff027230 */ /* 0x000fca0000004100 */
[----:B------:R-:W-:-:S06]  /*27d0*/  FMUL.FTZ R2, R2, 1 ;  /* 0x3f80000002027820 */ /* 0x000fcc0000410000 */
[----:B------:R-:W0:Y:S02]  /*27e0*/  F2F.F64.F32 R2, R2 ;  /* 0x0000000200027310 */ /* 0x000e240000201800 */
[----:B0-----:R0:W-:Y:S01]  /*27f0*/  STG.E.64 desc[UR36][R16.64], R2 ;  /* 0x0000000210007986 */ /* 0x0011e2000c101b24 */
[----:B------:R-:W-:Y:S05]  /*2800*/  BRA `(.L_x_636) ;  /* 0x0000000800c07947 */ /* 0x000fea0003800000 */
.L_x_631:
        /* <DEDUP_REMOVED lines=8> */
[----:B------:R-:W-:-:S05]  /*2890*/  HADD2.F32 R0, -RZ, R0.H0_H0 ;  /* 0x20000000ff007230 */ /* 0x000fca0000004100 */
[----:B------:R-:W-:-:S04]  /*28a0*/  FSETP.NEU.FTZ.AND P0, PT, R0, RZ, PT ;  /* 0x000000ff0000720b */ /* 0x000fc80003f1d000 */
[----:B------:R-:W-:-:S05]  /*28b0*/  SEL R3, RZ, 0x1, !P0 ;  /* 0x00000001ff037807 */ /* 0x000fca0004000000 */
[----:B------:R0:W-:Y:S01]  /*28c0*/  STG.E.U8 desc[UR36][R16.64], R3 ;  /* 0x0000000310007986 */ /* 0x0001e2000c101124 */
[----:B------:R-:W-:Y:S05]  /*28d0*/  BRA `(.L_x_636) ;  /* 0x00000008008c7947 */ /* 0x000fea0003800000 */
.L_x_645:
[----:B------:R-:W-:Y:S01]  /*28e0*/  HADD2.F32 R0, -RZ, R0.H0_H0 ;  /* 0x20000000ff007230 */ /* 0x000fe20000004100 */
[----:B------:R-:W-:-:S04]  /*28f0*/  CS2R R6, SRZ ;  /* 0x0000000000067805 */ /* 0x000fc8000001ff00 */
[----:B------:R-:W-:-:S04]  /*2900*/  FMUL.FTZ R0, R0, 1 ;  /* 0x3f80000000007820 */ /* 0x000fc80000410000 */
[----:B------:R-:W0:Y:S02]  /*2910*/  F2F.F64.F32 R4, R0 ;  /* 0x0000000000047310 */ /* 0x000e240000201800 */
[----:B0-----:R0:W-:Y:S01]  /*2920*/  STG.E.128 desc[UR36][R16.64], R4 ;  /* 0x0000000410007986 */ /* 0x0011e2000c101d24 */
[----:B------:R-:W-:Y:S05]  /*2930*/  BRA `(.L_x_636) ;  /* 0x0000000800747947 */ /* 0x000fea0003800000 */
.L_x_644:
[----:B------:R-:W-:-:S13]  /*2940*/  ISETP.NE.AND P0, PT, R4, 0xf, PT ;  /* 0x0000000f0400780c */ /* 0x000fda0003f05270 */
[----:B------:R-:W-:Y:S05]  /*2950*/  @!P0 BRA `(.L_x_646) ;  /* 0x0000000000b48947 */ /* 0x000fea0003800000 */
[----:B------:R-:W-:-:S13]  /*2960*/  ISETP.NE.AND P0, PT, R4, 0x17, PT ;  /* 0x000000170400780c */ /* 0x000fda0003f05270 */
[----:B------:R-:W-:Y:S05]  /*2970*/  @!P0 BRA `(.L_x_647) ;  /* 0x0000000000548947 */ /* 0x000fea0003800000 */
[----:B------:R-:W-:-:S13]  /*2980*/  ISETP.NE.AND P0, PT, R4, 0x18, PT ;  /* 0x000000180400780c */ /* 0x000fda0003f05270 */
[----:B------:R-:W-:Y:S05]  /*2990*/  @P0 BRA `(.L_x_635) ;  /* 0x0000000400fc0947 */ /* 0x000fea0003800000 */
[----:B------:R-:W-:Y:S01]  /*29a0*/  HADD2.F32 R5, -RZ, R0.H0_H0 ;  /* 0x20000000ff057230 */ /* 0x000fe20000004100 */
        /* <DEDUP_REMOVED lines=14> */
.L_x_649:
[----:B------:R-:W-:Y:S05]  /*2a90*/  BSYNC B0 ;  /* 0x0000000000007941 */ /* 0x000fea0003800000 */
.L_x_648:
[----:B------:R-:W-:-:S05]  /*2aa0*/  LOP3.LUT R3, R0, R3, RZ, 0xfc, !PT ;  /* 0x0000000300037212 */ /* 0x000fca00078efcff */
[----:B------:R0:W-:Y:S01]  /*2ab0*/  STG.E.U8 desc[UR36][R16.64], R3 ;  /* 0x0000000310007986 */ /* 0x0001e2000c101124 */
[----:B------:R-:W-:Y:S05]  /*2ac0*/  BRA `(.L_x_636) ;  /* 0x0000000800107947 */ /* 0x000fea0003800000 */
.L_x_647:
[----:B------:R-:W-:Y:S01]  /*2ad0*/  HADD2.F32 R3, -RZ, R0.H0_H0 ;  /* 0x20000000ff037230 */ /* 0x000fe20000004100 */
        /* <DEDUP_REMOVED lines=12> */
.L_x_651:
[----:B------:R-:W-:Y:S01]  /*2ba0*/  IMAD.MOV.U32 R0, RZ, RZ, 0x7f ;  /* 0x0000007fff007424 */ /* 0x000fe200078e00ff */
[----:B------:R-:W-:-:S04]  /*2bb0*/  ISETP.GT.U32.AND P0, PT, R2, 0x7f800000, PT ;  /* 0x7f8000000200780c */ /* 0x000fc80003f04070 */
[----:B------:R-:W-:-:S09]  /*2bc0*/  SEL R0, R0, 0x7c, P0 ;  /* 0x0000007c00007807 */ /* 0x000fd20000000000 */
.L_x_652:
[----:B------:R-:W-:Y:S05]  /*2bd0*/  BSYNC B0 ;  /* 0x0000000000007941 */ /* 0x000fea0003800000 */
.L_x_650:
[----:B------:R-:W-:-:S04]  /*2be0*/  LOP3.LUT R2, R3, 0x80000000, RZ, 0xc0, !PT ;  /* 0x8000000003027812 */ /* 0x000fc800078ec0ff */
[----:B------:R-:W-:-:S04]  /*2bf0*/  SHF.R.U32.HI R3, RZ, 0x18, R2 ;  /* 0x00000018ff037819 */ /* 0x000fc80000011602 */
[----:B------:R-:W-:-:S05]  /*2c00*/  LOP3.LUT R3, R0, R3, RZ, 0xfc, !PT ;  /* 0x0000000300037212 */ /* 0x000fca00078efcff */
[----:B------:R0:W-:Y:S01]  /*2c10*/  STG.E.U8 desc[UR36][R16.64], R3 ;  /* 0x0000000310007986 */ /* 0x0001e2000c101124 */
[----:B------:R-:W-:Y:S05]  /*2c20*/  BRA `(.L_x_636) ;  /* 0x0000000400b87947 */ /* 0x000fea0003800000 */
.L_x_646:
[----:B------:R-:W-:-:S05]  /*2c30*/  HADD2.F32 R0, -RZ, R0.H0_H0 ;  /* 0x20000000ff007230 */ /* 0x000fca0000004100 */
[----:B------:R-:W-:-:S05]  /*2c40*/  F2FP.BF16.F32.PACK_AB R0, RZ, R0 ;  /* 0x00000000ff00723e */ /* 0x000fca00000010ff */
[----:B------:R0:W-:Y:S01]  /*2c50*/  STG.E.U16 desc[UR36][R16.64], R0 ;  /* 0x0000000010007986 */ /* 0x0001e2000c101524 */
[----:B------:R-:W-:Y:S05]  /*2c60*/  BRA `(.L_x_636) ;  /* 0x0000000400a87947 */ /* 0x000fea0003800000 */
.L_x_643:
        /* <DEDUP_REMOVED lines=8> */
[----:B------:R-:W-:-:S06]  /*2cf0*/  HADD2.F32 R3, -RZ, R0.H0_H0 ;  /* 0x20000000ff037230 */ /* 0x000fcc0000004100 */
[----:B------:R-:W0:Y:S02]  /*2d00*/  F2I.FTZ.U32.TRUNC.NTZ R3, R3 ;  /* 0x0000000300037305 */ /* 0x000e24000021f000 */
[----:B0-----:R0:W-:Y:S01]  /*2d10*/  STG.E.U16 desc[UR36][R16.64], R3 ;  /* 0x0000000310007986 */ /* 0x0011e2000c101524 */
[----:B------:R-:W-:Y:S05]  /*2d20*/  BRA `(.L_x_636) ;  /* 0x0000000400787947 */ /* 0x000fea0003800000 */
.L_x_655:
[----:B------:R-:W-:Y:S01]  /*2d30*/  HADD2.F32 R3, -RZ, R0.H0_H0 ;  /* 0x20000000ff037230 */ /* 0x000fe20000004100 */
        /* <DEDUP_REMOVED lines=16> */
.L_x_658:
[----:B------:R-:W-:-:S04]  /*2e40*/  LOP3.LUT R2, R3, 0x80000000, RZ, 0xc0, !PT ;  /* 0x8000000003027812 */ /* 0x000fc800078ec0ff */
[----:B------:R-:W-:-:S04]  /*2e50*/  SHF.R.U32.HI R3, RZ, 0x18, R2 ;  /* 0x00000018ff037819 */ /* 0x000fc80000011602 */
[----:B------:R-:W-:-:S04]  /*2e60*/  LOP3.LUT R0, R0, R3, RZ, 0xfc, !PT ;  /* 0x0000000300007212 */ /* 0x000fc800078efcff */
[----:B------:R-:W-:-:S07]  /*2e70*/  PRMT R8, R0, 0x7610, R8 ;  /* 0x0000761000087816 */ /* 0x000fce0000000008 */
.L_x_657:
[----:B------:R-:W-:Y:S05]  /*2e80*/  BSYNC B0 ;  /* 0x0000000000007941 */ /* 0x000fea0003800000 */
.L_x_656:
[----:B------:R0:W-:Y:S01]  /*2e90*/  STG.E.U8 desc[UR36][R16.64], R8 ;  /* 0x0000000810007986 */ /* 0x0001e2000c101124 */
[----:B------:R-:W-:Y:S05]  /*2ea0*/  BRA `(.L_x_636) ;  /* 0x0000000400187947 */ /* 0x000fea0003800000 */
.L_x_654:
        /* <DEDUP_REMOVED lines=17> */
.L_x_661:
[----:B------:R-:W-:-:S04]  /*2fc0*/  LOP3.LUT R2, R3, 0x80000000, RZ, 0xc0, !PT ;  /* 0x8000000003027812 */ /* 0x000fc800078ec0ff */
[----:B------:R-:W-:-:S04]  /*2fd0*/  SHF.R.U32.HI R3, RZ, 0x18, R2 ;  /* 0x00000018ff037819 */ /* 0x000fc80000011602 */
[----:B------:R-:W-:-:S04]  /*2fe0*/  LOP3.LUT R0, R0, R3, RZ, 0xfc, !PT ;  /* 0x0000000300007212 */ /* 0x000fc800078efcff */
[----:B------:R-:W-:-:S07]  /*2ff0*/  PRMT R8, R0, 0x7610, R8 ;  /* 0x0000761000087816 */ /* 0x000fce0000000008 */
.L_x_660:
[----:B------:R-:W-:Y:S05]  /*3000*/  BSYNC B0 ;  /* 0x0000000000007941 */ /* 0x000fea0003800000 */
.L_x_659:
[----:B------:R0:W-:Y:S01]  /*3010*/  STG.E.U8 desc[UR36][R16.64], R8 ;  /* 0x0000000810007986 */ /* 0x0001e2000c101124 */
[----:B------:R-:W-:Y:S05]  /*3020*/  BRA `(.L_x_636) ;  /* 0x0000000000b87947 */ /* 0x000fea0003800000 */
.L_x_653:
[----:B------:R-:W-:-:S13]  /*3030*/  ISETP.NE.AND P0, PT, R4, 0x1c, PT ;  /* 0x0000001c0400780c */ /* 0x000fda0003f05270 */
[----:B------:R-:W-:Y:S05]  /*3040*/  @!P0 BRA `(.L_x_662) ;  /* 0x0000000000a48947 */ /* 0x000fea0003800000 */
[----:B------:R-:W-:-:S13]  /*3050*/  ISETP.NE.AND P0, PT, R4, 0x1d, PT ;  /* 0x0000001d0400780c */ /* 0x000fda0003f05270 */
[----:B------:R-:W-:Y:S05]  /*3060*/  @!P0 BRA `(.L_x_663) ;  /* 0x00000000008c8947 */ /* 0x000fea0003800000 */
[----:B------:R-:W-:-:S13]  /*3070*/  ISETP.NE.AND P0, PT, R4, 0x2c, PT ;  /* 0x0000002c0400780c */ /* 0x000fda0003f05270 */
[----:B------:R-:W-:Y:S05]  /*3080*/  @P0 BRA `(.L_x_635) ;  /* 0x0000000000400947 */ /* 0x000fea0003800000 */
[----:B------:R-:W-:-:S05]  /*3090*/  HADD2.F32 R3, -RZ, R0.H0_H0 ;  /* 0x20000000ff037230 */ /* 0x000fca0000004100 */
        /* <DEDUP_REMOVED lines=15> */
.L_x_635:
        /* <DEDUP_REMOVED lines=16> */
.L_x_664:
[----:B------:R-:W-:Y:S05]  /*3290*/  BRA `(.L_x_636) ;  /* 0x00000000001c7947 */ /* 0x000fea0003800000 */
.L_x_663:
[----:B------:R-:W-:-:S06]  /*32a0*/  HADD2.F32 R2, -RZ, R0.H0_H0 ;  /* 0x20000000ff027230 */ /* 0x000fcc0000004100 */
[----:B------:R-:W0:Y:S02]  /*32b0*/  F2I.U64.TRUNC R2, R2 ;  /* 0x0000000200027311 */ /* 0x000e24000020d800 */
[----:B0-----:R0:W-:Y:S01]  /*32c0*/  STG.E.64 desc[UR36][R16.64], R2 ;  /* 0x0000000210007986 */ /* 0x0011e2000c101b24 */
[----:B------:R-:W-:Y:S05]  /*32d0*/  BRA `(.L_x_636) ;  /* 0x00000000000c7947 */ /* 0x000fea0003800000 */
.L_x_662:
[----:B------:R-:W-:-:S04]  /*32e0*/  HADD2.F32 R0, -RZ, R0.H0_H0 ;  /* 0x20000000ff007230 */ /* 0x000fc80000004100 */
[----:B------:R-:W0:Y:S02]  /*32f0*/  F2I.FTZ.U32.TRUNC.NTZ R3, R0 ;  /* 0x0000000000037305 */ /* 0x000e24000021f000 */
[----:B0-----:R0:W-:Y:S02]  /*3300*/  STG.E desc[UR36][R16.64], R3 ;  /* 0x0000000310007986 */ /* 0x0011e4000c101924 */
.L_x_636:
[----:B------:R-:W-:-:S04]  /*3310*/  IMAD R18, R23, 0x200, R18 ;  /* 0x0000020017127824 */ /* 0x000fc800078e0212 */
[----:B------:R-:W-:-:S07]  /*3320*/  VIADD R19, R18, 0x80 ;  /* 0x0000008012137836 */ /* 0x000fce0000000000 */
.L_x_596:
[----:B------:R-:W-:Y:S05]  /*3330*/  BSYNC B6 ;  /* 0x0000000000067941 */ /* 0x000fea0003800000 */
.L_x_595:
        /* <DEDUP_REMOVED lines=307> */
.L_x_667:
        /* <DEDUP_REMOVED lines=22> */
.L_x_671:
[----:B------:R-:W2:Y:S02]  /*47d0*/  LDG.E.U8 R2, desc[UR36][R2.64] ;  /* 0x0000002402027981 */ /* 0x000ea4000c1e1100 */
[----:B--2---:R-:W-:-:S04]  /*47e0*/  I2FP.F32.U32 R0, R2 ;  /* 0x0000000200007245 */ /* 0x004fc80000201000 */
[----:B------:R-:W-:Y:S01]  /*47f0*/  F2FP.F16.F32.PACK_AB R0, RZ, R0 ;  /* 0x00000000ff00723e */ /* 0x000fe200000000ff */
[----:B------:R-:W-:Y:S06]  /*4800*/  BRA `(.L_x_673) ;  /* 0x0000000c00887947 */ /* 0x000fec0003800000 */
.L_x_670:
        /* <DEDUP_REMOVED lines=10> */
.L_x_675:
[----:B------:R-:W2:Y:S02]  /*48b0*/  LDG.E R2, desc[UR36][R2.64] ;  /* 0x0000002402027981 */ /* 0x000ea4000c1e1900 */
[----:B--2---:R-:W-:-:S04]  /*48c0*/  I2FP.F32.S32 R0, R2 ;  /* 0x0000000200007245 */ /* 0x004fc80000201400 */
[----:B------:R-:W-:Y:S01]  /*48d0*/  F2FP.F16.F32.PACK_AB R0, RZ, R0 ;  /* 0x00000000ff00723e */ /* 0x000fe200000000ff */
[----:B------:R-:W-:Y:S06]  /*48e0*/  BRA `(.L_x_673) ;  /* 0x0000000c00507947 */ /* 0x000fec0003800000 */
.L_x_674:
[----:B------:R-:W2:Y:S02]  /*48f0*/  LDG.E.U16 R2, desc[UR36][R2.64] ;  /* 0x0000002402027981 */ /* 0x000ea4000c1e1500 */
[----:B--2---:R-:W0:Y:S02]  /*4900*/  I2F.S16 R0, R2 ;  /* 0x0000000200007306 */ /* 0x004e240000101400 */
[----:B0-----:R-:W-:Y:S01]  /*4910*/  F2FP.F16.F32.PACK_AB R0, RZ, R0 ;  /* 0x00000000ff00723e */ /* 0x001fe200000000ff */
[----:B------:R-:W-:Y:S06]  /*4920*/  BRA `(.L_x_673) ;  /* 0x0000000c00407947 */ /* 0x000fec0003800000 */
.L_x_669:
        /* <DEDUP_REMOVED lines=9> */
.L_x_677:
[----:B------:R0:W5:Y:S01]  /*49c0*/  LDG.E.U16 R0, desc[UR36][R2.64] ;  /* 0x0000002402007981 */ /* 0x000162000c1e1500 */
[----:B------:R-:W-:Y:S05]  /*49d0*/  BRA `(.L_x_673) ;  /* 0x0000000c00147947 */ /* 0x000fea0003800000 */
.L_x_676:
        /* <DEDUP_REMOVED lines=9> */
.L_x_679:
[----:B------:R1:W5:Y:S01]  /*4a70*/  LDG.E.U16 R0, desc[UR36][R2.64] ;  /* 0x0000002402007981 */ /* 0x000362000c1e1500 */
[----:B------:R-:W-:Y:S05]  /*4a80*/  BRA `(.L_x_673) ;  /* 0x0000000800e87947 */ /* 0x000fea0003800000 */
.L_x_678:
        /* <DEDUP_REMOVED lines=8> */
.L_x_668:
        /* <DEDUP_REMOVED lines=13> */
.L_x_682:
        /* <DEDUP_REMOVED lines=8> */
.L_x_681:
        /* <DEDUP_REMOVED lines=28> */
.L_x_684:
        /* <DEDUP_REMOVED lines=15> */
.L_x_683:
[----:B------:R-:W2:Y:S02]  /*4f10*/  LDG.E.U16 R0, desc[UR36][R2.64] ;  /* 0x0000002402007981 */ /* 0x000ea4000c1e1500 */
[----:B--2---:R-:W-:-:S05]  /*4f20*/  IMAD.U32 R0, R0, 0x10000, RZ ;  /* 0x0001000000007824 */ /* 0x004fca00078e00ff */
[----:B------:R-:W-:Y:S01]  /*4f30*/  F2FP.F16.F32.PACK_AB R0, RZ, R0 ;  /* 0x00000000ff00723e */ /* 0x000fe200000000ff */
[----:B------:R-:W-:Y:S06]  /*4f40*/  BRA `(.L_x_673) ;  /* 0x0000000400b87947 */ /* 0x000fec0003800000 */
.L_x_680:
        /* <DEDUP_REMOVED lines=12> */
.L_x_687:
        /* <DEDUP_REMOVED lines=21> */
.L_x_691:
[----:B------:R-:W-:Y:S05]  /*5160*/  BSYNC B1 ;  /* 0x0000000000017941 */ /* 0x000fea0003800000 */
.L_x_690:
[----:B------:R-:W-:Y:S01]  /*5170*/  LEA R3, R0, 0x3b800000, 0x17 ;  /* 0x3b80000000037811 */ /* 0x000fe200078eb8ff */
[----:B------:R-:W-:-:S05]  /*5180*/  IMAD.SHL.U32 R0, R2, 0x100000, RZ ;  /* 0x0010000002007824 */ /* 0x000fca00078e00ff */
[----:B------:R-:W-:-:S07]  /*5190*/  LOP3.LUT R0, R3, R0, R4, 0xfe, !PT ;  /* 0x0000000003007212 */ /* 0x000fce00078efe04 */
.L_x_689:
[----:B------:R-:W-:Y:S05]  /*51a0*/  BSYNC B0 ;  /* 0x0000000000007941 */ /* 0x000fea0003800000 */
.L_x_688:
[----:B------:R-:W-:Y:S01]  /*51b0*/  F2FP.F16.F32.PACK_AB R0, RZ, R0 ;  /* 0x00000000ff00723e */ /* 0x000fe200000000ff */
[----:B------:R-:W-:Y:S06]  /*51c0*/  BRA `(.L_x_673) ;  /* 0x0000000400187947 */ /* 0x000fec0003800000 */
.L_x_686:
        /* <DEDUP_REMOVED lines=21> */
.L_x_695:
[----:B------:R-:W-:Y:S05]  /*5320*/  BSYNC B1 ;  /* 0x0000000000017941 */ /* 0x000fea0003800000 */
.L_x_694:
[----:B------:R-:W-:Y:S01]  /*5330*/  LEA R3, R0, 0x37800000, 0x17 ;  /* 0x3780000000037811 */ /* 0x000fe200078eb8ff */
[----:B------:R-:W-:-:S05]  /*5340*/  IMAD.SHL.U32 R0, R2, 0x200000, RZ ;  /* 0x0020000002007824 */ /* 0x000fca00078e00ff */
[----:B------:R-:W-:-:S07]  /*5350*/  LOP3.LUT R0, R3, R0, R4, 0xfe, !PT ;  /* 0x0000000003007212 */ /* 0x000fce00078efe04 */
.L_x_693:
[----:B------:R-:W-:Y:S05]  /*5360*/  BSYNC B0 ;  /* 0x0000000000007941 */ /* 0x000fea0003800000 */
.L_x_692:
[----:B------:R-:W-:Y:S01]  /*5370*/  F2FP.F16.F32.PACK_AB R0, RZ, R0 ;  /* 0x00000000ff00723e */ /* 0x000fe200000000ff */
[----:B------:R-:W-:Y:S06]  /*5380*/  BRA `(.L_x_673) ;  /* 0x0000000000a87947 */ /* 0x000fec0003800000 */
.L_x_685:
        /* <DEDUP_REMOVED lines=14> */
.L_x_699:
[----:B------:R-:W-:Y:S05]  /*5470*/  BSYNC B0 ;  /* 0x0000000000007941 */ /* 0x000fea0003800000 */
.L_x_698:
[----:B------:R-:W-:Y:S01]  /*5480*/  F2FP.F16.F32.PACK_AB R0, RZ, R0 ;  /* 0x00000000ff00723e */ /* 0x000fe200000000ff */
[----:B------:R-:W-:Y:S06]  /*5490*/  BRA `(.L_x_673) ;  /* 0x0000000000647947 */ /* 0x000fec0003800000 */
.L_x_672:
        /* <DEDUP_REMOVED lines=16> */
.L_x_700:
[----:B------:R-:W-:Y:S01]  /*55a0*/  PRMT R0, RZ, 0x7610, R0 ;  /* 0x00007610ff007816 */ /* 0x000fe20000000000 */
[----:B------:R-:W-:Y:S06]  /*55b0*/  BRA `(.L_x_673) ;  /* 0x00000000001c7947 */ /* 0x000fec0003800000 */
.L_x_697:
[----:B------:R-:W2:Y:S02]  /*55c0*/  LDG.E.64 R2, desc[UR36][R2.64] ;  /* 0x0000002402027981 */ /* 0x000ea4000c1e1b00 */
[----:B--2---:R-:W0:Y:S02]  /*55d0*/  I2F.U64 R0, R2 ;  /* 0x0000000200007312 */ /* 0x004e240000301000 */
[----:B0-----:R-:W-:Y:S01]  /*55e0*/  F2FP.F16.F32.PACK_AB R0, RZ, R0 ;  /* 0x00000000ff00723e */ /* 0x001fe200000000ff */
[----:B------:R-:W-:Y:S06]  /*55f0*/  BRA `(.L_x_673) ;  /* 0x00000000000c7947 */ /* 0x000fec0003800000 */
.L_x_696:
[----:B------:R-:W2:Y:S02]  /*5600*/  LDG.E R2, desc[UR36][R2.64] ;  /* 0x0000002402027981 */ /* 0x000ea4000c1e1900 */
[----:B--2---:R-:W-:-:S04]  /*5610*/  I2FP.F32.U32 R0, R2 ;  /* 0x0000000200007245 */ /* 0x004fc80000201000 */
[----:B------:R-:W-:-:S07]  /*5620*/  F2FP.F16.F32.PACK_AB R0, RZ, R0 ;  /* 0x00000000ff00723e */ /* 0x000fce00000000ff */
.L_x_673:
        /* <DEDUP_REMOVED lines=23> */
.L_x_704:
[----:B------:R-:W-:-:S06]  /*57a0*/  HADD2.F32 R3, -RZ, R0.H0_H0 ;  /* 0x20000000ff037230 */ /* 0x000fcc0000004100 */
[----:B------:R-:W0:Y:S02]  /*57b0*/  F2I.S64.TRUNC R2, R3 ;  /* 0x0000000300027311 */ /* 0x000e24000020d900 */
[----:B0-----:R0:W-:Y:S01]  /*57c0*/  STG.E.U8 desc[UR36][R16.64], R2 ;  /* 0x0000000210007986 */ /* 0x0011e2000c101124 */
[----:B------:R-:W-:Y:S05]  /*57d0*/  BRA `(.L_x_706) ;  /* 0x0000000c00847947 */ /* 0x000fea0003800000 */
.L_x_703:
        /* <DEDUP_REMOVED lines=10> */
.L_x_708:
[----:B------:R-:W-:-:S04]  /*5880*/  HADD2.F32 R0, -RZ, R0.H0_H0 ;  /* 0x20000000ff007230 */ /* 0x000fc80000004100 */
[----:B------:R-:W0:Y:S02]  /*5890*/  F2I.FTZ.TRUNC.NTZ R3, R0 ;  /* 0x0000000000037305 */ /* 0x000e24000021f100 */
[----:B0-----:R0:W-:Y:S01]  /*58a0*/  STG.E desc[UR36][R16.64], R3 ;  /* 0x0000000310007986 */ /* 0x0011e2000c101924 */
[----:B------:R-:W-:Y:S05]  /*58b0*/  BRA `(.L_x_706) ;  /* 0x0000000c004c7947 */ /* 0x000fea0003800000 */
.L_x_707:
[----:B------:R-:W-:-:S04]  /*58c0*/  HADD2.F32 R0, -RZ, R0.H0_H0 ;  /* 0x20000000ff007230 */ /* 0x000fc80000004100 */
[----:B------:R-:W0:Y:S02]  /*58d0*/  F2I.FTZ.TRUNC.NTZ R3, R0 ;  /* 0x0000000000037305 */ /* 0x000e24000021f100 */
[----:B0-----:R0:W-:Y:S01]  /*58e0*/  STG.E.U16 desc[UR36][R16.64], R3 ;  /* 0x0000000310007986 */ /* 0x0011e2000c101524 */
[----:B------:R-:W-:Y:S05]  /*58f0*/  BRA `(.L_x_706) ;  /* 0x0000000c003c7947 */ /* 0x000fea0003800000 */
.L_x_702:
        /* <DEDUP_REMOVED lines=9> */
.L_x_710:
[----:B------:R0:W-:Y:S01]  /*5990*/  STG.E.U16 desc[UR36][R16.64], R0 ;  /* 0x0000000010007986 */ /* 0x0001e2000c101524 */
[----:B------:R-:W-:Y:S05]  /*59a0*/  BRA `(.L_x_706) ;  /* 0x0000000c00107947 */ /* 0x000fea0003800000 */
.L_x_709:
        /* <DEDUP_REMOVED lines=10> */
.L_x_712:
[----:B------:R-:W-:-:S05]  /*5a50*/  HADD2.F32 R0, -RZ, R0.H0_H0 ;  /* 0x20000000ff007230 */ /* 0x000fca0000004100 */
[----:B------:R-:W-:-:S04]  /*5a60*/  F2FP.F16.F32.PACK_AB R0, RZ, R0 ;  /* 0x00000000ff00723e */ /* 0x000fc800000000ff */
[----:B------:R-:W-:-:S05]  /*5a70*/  PRMT R0, R0, 0x5410, RZ ;  /* 0x0000541000007816 */ /* 0x000fca00000000ff */
[----:B------:R0:W-:Y:S01]  /*5a80*/  STG.E desc[UR36][R16.64], R0 ;  /* 0x0000000010007986 */ /* 0x0001e2000c101924 */
[----:B------:R-:W-:Y:S05]  /*5a90*/  BRA `(.L_x_706) ;  /* 0x0000000800d47947 */ /* 0x000fea0003800000 */
.L_x_711:
[----:B------:R-:W-:-:S05]  /*5aa0*/  HADD2.F32 R2, -RZ, R0.H0_H0 ;  /* 0x20000000ff027230 */ /* 0x000fca0000004100 */
[----:B------:R-:W-:-:S06]  /*5ab0*/  FMUL.FTZ R2, R2, 1 ;  /* 0x3f80000002027820 */ /* 0x000fcc0000410000 */
[----:B------:R-:W0:Y:S02]  /*5ac0*/  F2F.F64.F32 R2, R2 ;  /* 0x0000000200027310 */ /* 0x000e240000201800 */
[----:B0-----:R0:W-:Y:S01]  /*5ad0*/  STG.E.64 desc[UR36][R16.64], R2 ;  /* 0x0000000210007986 */ /* 0x0011e2000c101b24 */
[----:B------:R-:W-:Y:S05]  /*5ae0*/  BRA `(.L_x_706) ;  /* 0x0000000800c07947 */ /* 0x000fea0003800000 */
.L_x_701:
        /* <DEDUP_REMOVED lines=13> */
.L_x_715:
[----:B------:R-:W-:Y:S01]  /*5bc0*/  HADD2.F32 R0, -RZ, R0.H0_H0 ;  /* 0x20000000ff007230 */ /* 0x000fe20000004100 */
[----:B------:R-:W-:-:S04]  /*5bd0*/  CS2R R6, SRZ ;  /* 0x0000000000067805 */ /* 0x000fc8000001ff00 */
[----:B------:R-:W-:-:S04]  /*5be0*/  FMUL.FTZ R0, R0, 1 ;  /* 0x3f80000000007820 */ /* 0x000fc80000410000 */
[----:B------:R-:W0:Y:S02]  /*5bf0*/  F2F.F64.F32 R4, R0 ;  /* 0x0000000000047310 */ /* 0x000e240000201800 */
[----:B0-----:R0:W-:Y:S01]  /*5c00*/  STG.E.128 desc[UR36][R16.64], R4 ;  /* 0x0000000410007986 */ /* 0x0011e2000c101d24 */
[----:B------:R-:W-:Y:S05]  /*5c10*/  BRA `(.L_x_706) ;  /* 0x0000000800747947 */ /* 0x000fea0003800000 */
.L_x_714:
        /* <DEDUP_REMOVED lines=21> */
.L_x_719:
[----:B------:R-:W-:Y:S05]  /*5d70*/  BSYNC B0 ;  /* 0x0000000000007941 */ /* 0x000fea0003800000 */
.L_x_718:
[----:B------:R-:W-:-:S05]  /*5d80*/  LOP3.LUT R3, R0, R3, RZ, 0xfc, !PT ;  /* 0x0000000300037212 */ /* 0x000fca00078efcff */
[----:B------:R0:W-:Y:S01]  /*5d90*/  STG.E.U8 desc[UR36][R16.64], R3 ;  /* 0x0000000310007986 */ /* 0x0001e2000c101124 */
[----:B------:R-:W-:Y:S05]  /*5da0*/  BRA `(.L_x_706) ;  /* 0x0000000800107947 */ /* 0x000fea0003800000 */
.L_x_717:
        /* <DEDUP_REMOVED lines=13> */
.L_x_721:
[----:B------:R-:W-:Y:S01]  /*5e80*/  IMAD.MOV.U32 R0, RZ, RZ, 0x7f ;  /* 0x0000007fff007424 */ /* 0x000fe200078e00ff */
[----:B------:R-:W-:-:S04]  /*5e90*/  ISETP.GT.U32.AND P0, PT, R2, 0x7f800000, PT ;  /* 0x7f8000000200780c */ /* 0x000fc80003f04070 */
[----:B------:R-:W-:-:S09]  /*5ea0*/  SEL R0, R0, 0x7c, P0 ;  /* 0x0000007c00007807 */ /* 0x000fd20000000000 */
.L_x_722:
[----:B------:R-:W-:Y:S05]  /*5eb0*/  BSYNC B0 ;  /* 0x0000000000007941 */ /* 0x000fea0003800000 */
.L_x_720:
[----:B------:R-:W-:-:S04]  /*5ec0*/  LOP3.LUT R2, R3, 0x80000000, RZ, 0xc0, !PT ;  /* 0x8000000003027812 */ /* 0x000fc800078ec0ff */
[----:B------:R-:W-:-:S04]  /*5ed0*/  SHF.R.U32.HI R3, RZ, 0x18, R2 ;  /* 0x00000018ff037819 */ /* 0x000fc80000011602 */
[----:B------:R-:W-:-:S05]  /*5ee0*/  LOP3.LUT R3, R0, R3, RZ, 0xfc, !PT ;  /* 0x0000000300037212 */ /* 0x000fca00078efcff */
[----:B------:R0:W-:Y:S01]  /*5ef0*/  STG.E.U8 desc[UR36][R16.64], R3 ;  /* 0x0000000310007986 */ /* 0x0001e2000c101124 */
[----:B------:R-:W-:Y:S05]  /*5f00*/  BRA `(.L_x_706) ;  /* 0x0000000400b87947 */ /* 0x000fea0003800000 */
.L_x_716:
[----:B------:R-:W-:-:S05]  /*5f10*/  HADD2.F32 R0, -RZ, R0.H0_H0 ;  /* 0x20000000ff007230 */ /* 0x000fca0000004100 */
[----:B------:R-:W-:-:S05]  /*5f20*/  F2FP.BF16.F32.PACK_AB R0, RZ, R0 ;  /* 0x00000000ff00723e */ /* 0x000fca00000010ff */
[----:B------:R0:W-:Y:S01]  /*5f30*/  STG.E.U16 desc[UR36][R16.64], R0 ;  /* 0x0000000010007986 */ /* 0x0001e2000c101524 */
[----:B------:R-:W-:Y:S05]  /*5f40*/  BRA `(.L_x_706) ;  /* 0x0000000400a87947 */ /* 0x000fea0003800000 */
.L_x_713:
        /* <DEDUP_REMOVED lines=12> */
.L_x_725:
        /* <DEDUP_REMOVED lines=17> */
.L_x_728:
[----:B------:R-:W-:-:S04]  /*6120*/  LOP3.LUT R2, R3, 0x80000000, RZ, 0xc0, !PT ;  /* 0x8000000003027812 */ /* 0x000fc800078ec0ff */
[----:B------:R-:W-:-:S04]  /*6130*/  SHF.R.U32.HI R3, RZ, 0x18, R2 ;  /* 0x00000018ff037819 */ /* 0x000fc80000011602 */
[----:B------:R-:W-:-:S04]  /*6140*/  LOP3.LUT R0, R0, R3, RZ, 0xfc, !PT ;  /* 0x0000000300007212 */ /* 0x000fc800078efcff */
[----:B------:R-:W-:-:S07]  /*6150*/  PRMT R8, R0, 0x7610, R8 ;  /* 0x0000761000087816 */ /* 0x000fce0000000008 */
.L_x_727:
[----:B------:R-:W-:Y:S05]  /*6160*/  BSYNC B0 ;  /* 0x0000000000007941 */ /* 0x000fea0003800000 */
.L_x_726:
[----:B------:R3:W-:Y:S01]  /*6170*/  STG.E.U8 desc[UR36][R16.64], R8 ;  /* 0x0000000810007986 */ /* 0x0007e2000c101124 */
[----:B------:R-:W-:Y:S05]  /*6180*/  BRA `(.L_x_706) ;  /* 0x0000000400187947 */ /* 0x000fea0003800000 */
.L_x_724:
        /* <DEDUP_REMOVED lines=17> */
.L_x_731:
[----:B------:R-:W-:-:S04]  /*62a0*/  LOP3.LUT R2, R3, 0x80000000, RZ, 0xc0, !PT ;  /* 0x8000000003027812 */ /* 0x000fc800078ec0ff */
[----:B------:R-:W-:-:S04]  /*62b0*/  SHF.R.U32.HI R3, RZ, 0x18, R2 ;  /* 0x00000018ff037819 */ /* 0x000fc80000011602 */
[----:B------:R-:W-:-:S04]  /*62c0*/  LOP3.LUT R0, R0, R3, RZ, 0xfc, !PT ;  /* 0x0000000300007212 */ /* 0x000fc800078efcff */
[----:B------:R-:W-:-:S07]  /*62d0*/  PRMT R8, R0, 0x7610, R8 ;  /* 0x0000761000087816 */ /* 0x000fce0000000008 */
.L_x_730:
[----:B------:R-:W-:Y:S05]  /*62e0*/  BSYNC B0 ;  /* 0x0000000000007941 */ /* 0x000fea0003800000 */
.L_x_729:
[----:B------:R0:W-:Y:S01]  /*62f0*/  STG.E.U8 desc[UR36][R16.64], R8 ;  /* 0x0000000810007986 */ /* 0x0001e2000c101124 */
[----:B------:R-:W-:Y:S05]  /*6300*/  BRA `(.L_x_706) ;  /* 0x0000000000b87947 */ /* 0x000fea0003800000 */
.L_x_723:
        /* <DEDUP_REMOVED lines=22> */
.L_x_705:
        /* <DEDUP_REMOVED lines=16> */
.L_x_734:
[----:B------:R-:W-:Y:S05]  /*6570*/  BRA `(.L_x_706) ;  /* 0x00000000001c7947 */ /* 0x000fea0003800000 */
.L_x_733:
[----:B------:R-:W-:-:S06]  /*6580*/  HADD2.F32 R2, -RZ, R0.H0_H0 ;  /* 0x20000000ff027230 */ /* 0x000fcc0000004100 */
[----:B------:R-:W0:Y:S02]  /*6590*/  F2I.U64.TRUNC R2, R2 ;  /* 0x0000000200027311 */ /* 0x000e24000020d800 */
[----:B0-----:R2:W-:Y:S01]  /*65a0*/  STG.E.64 desc[UR36][R16.64], R2 ;  /* 0x0000000210007986 */ /* 0x0015e2000c101b24 */
[----:B------:R-:W-:Y:S05]  /*65b0*/  BRA `(.L_x_706) ;  /* 0x00000000000c7947 */ /* 0x000fea0003800000 */
.L_x_732:
[----:B------:R-:W-:-:S04]  /*65c0*/  HADD2.F32 R0, -RZ, R0.H0_H0 ;  /* 0x20000000ff007230 */ /* 0x000fc80000004100 */
[----:B------:R-:W0:Y:S02]  /*65d0*/  F2I.FTZ.U32.TRUNC.NTZ R3, R0 ;  /* 0x0000000000037305 */ /* 0x000e24000021f000 */
[----:B0-----:R0:W-:Y:S02]  /*65e0*/  STG.E desc[UR36][R16.64], R3 ;  /* 0x0000000310007986 */ /* 0x0011e4000c101924 */
.L_x_706:
[----:B------:R-:W-:-:S07]  /*65f0*/  VIADD R19, R19, 0x80 ;  /* 0x0000008013137836 */ /* 0x000fce0000000000 */
.L_x_666:
[----:B------:R-:W-:Y:S05]  /*6600*/  BSYNC B6 ;  /* 0x0000000000067941 */ /* 0x000fea0003800000 */
.L_x_665:
        /* <DEDUP_REMOVED lines=307> */
.L_x_737:
        /* <DEDUP_REMOVED lines=22> */
.L_x_741:
[----:B------:R-:W2:Y:S02]  /*7aa0*/  LDG.E.U8 R2, desc[UR36][R2.64] ;  /* 0x0000002402027981 */ /* 0x000ea4000c1e1100 */
[----:B--2---:R-:W-:-:S04]  /*7ab0*/  I2FP.F32.U32 R0, R2 ;  /* 0x0000000200007245 */ /* 0x004fc80000201000 */
[----:B------:R-:W-:Y:S01]  /*7ac0*/  F2FP.F16.F32.PACK_AB R0, RZ, R0 ;  /* 0x00000000ff00723e */ /* 0x000fe200000000ff */
[----:B------:R-:W-:Y:S06]  /*7ad0*/  BRA `(.L_x_743) ;  /* 0x0000000c00887947 */ /* 0x000fec0003800000 */
.L_x_740:
        /* <DEDUP_REMOVED lines=10> */
.L_x_745:
[----:B------:R-:W2:Y:S02]  /*7b80*/  LDG.E R2, desc[UR36][R2.64] ;  /* 0x0000002402027981 */ /* 0x000ea4000c1e1900 */
[----:B--2---:R-:W-:-:S04]  /*7b90*/  I2FP.F32.S32 R0, R2 ;  /* 0x0000000200007245 */ /* 0x004fc80000201400 */
[----:B------:R-:W-:Y:S01]  /*7ba0*/  F2FP.F16.F32.PACK_AB R0, RZ, R0 ;  /* 0x00000000ff00723e */ /* 0x000fe200000000ff */
[----:B------:R-:W-:Y:S06]  /*7bb0*/  BRA `(.L_x_743) ;  /* 0x0000000c00507947 */ /* 0x000fec0003800000 */
.L_x_744:
[----:B------:R-:W2:Y:S02]  /*7bc0*/  LDG.E.U16 R2, desc[UR36][R2.64] ;  /* 0x0000002402027981 */ /* 0x000ea4000c1e1500 */
[----:B--2---:R-:W0:Y:S02]  /*7bd0*/  I2F.S16 R0, R2 ;  /* 0x0000000200007306 */ /* 0x004e240000101400 */
[----:B0-----:R-:W-:Y:S01]  /*7be0*/  F2FP.F16.F32.PACK_AB R0, RZ, R0 ;  /* 0x00000000ff00723e */ /* 0x001fe200000000ff */
[----:B------:R-:W-:Y:S06]  /*7bf0*/  BRA `(.L_x_743) ;  /* 0x0000000c00407947 */ /* 0x000fec0003800000 */
.L_x_739:
        /* <DEDUP_REMOVED lines=9> */
.L_x_747:
[----:B------:R1:W5:Y:S01]  /*7c90*/  LDG.E.U16 R0, desc[UR36][R2.64] ;  /* 0x0000002402007981 */ /* 0x000362000c1e1500 */
[----:B------:R-:W-:Y:S05]  /*7ca0*/  BRA `(.L_x_743) ;  /* 0x0000000c00147947 */ /* 0x000fea0003800000 */
.L_x_746:
        /* <DEDUP_REMOVED lines=9> */
.L_x_749:
[----:B------:R0:W5:Y:S01]  /*7d40*/  LDG.E.U16 R0, desc[UR36][R2.64] ;  /* 0x0000002402007981 */ /* 0x000162000c1e1500 */
[----:B------:R-:W-:Y:S05]  /*7d50*/  BRA `(.L_x_743) ;  /* 0x0000000800e87947 */ /* 0x000fea0003800000 */
.L_x_748:
        /* <DEDUP_REMOVED lines=8> */
.L_x_738:
        /* <DEDUP_REMOVED lines=13> */
.L_x_752:
        /* <DEDUP_REMOVED lines=8> */
.L_x_751:
        /* <DEDUP_REMOVED lines=28> */
.L_x_754:
        /* <DEDUP_REMOVED lines=15> */
.L_x_753:
[----:B------:R-:W2:Y:S02]  /*81e0*/  LDG.E.U16 R0, desc[UR36][R2.64] ;  /* 0x0000002402007981 */ /* 0x000ea4000c1e1500 */
[----:B--2---:R-:W-:-:S05]  /*81f0*/  IMAD.U32 R0, R0, 0x10000, RZ ;  /* 0x0001000000007824 */ /* 0x004fca00078e00ff */
[----:B------:R-:W-:Y:S01]  /*8200*/  F2FP.F16.F32.PACK_AB R0, RZ, R0 ;  /* 0x00000000ff00723e */ /* 0x000fe200000000ff */
[----:B------:R-:W-:Y:S06]  /*8210*/  BRA `(.L_x_743) ;  /* 0x0000000400b87947 */ /* 0x000fec0003800000 */
.L_x_750:
        /* <DEDUP_REMOVED lines=12> */
.L_x_757:
        /* <DEDUP_REMOVED lines=21> */
.L_x_761:
[----:B------:R-:W-:Y:S05]  /*8430*/  BSYNC B1 ;  /* 0x0000000000017941 */ /* 0x000fea0003800000 */
.L_x_760:
[----:B------:R-:W-:Y:S01]  /*8440*/  LEA R3, R0, 0x3b800000, 0x17 ;  /* 0x3b80000000037811 */ /* 0x000fe200078eb8ff */
[----:B------:R-:W-:-:S05]  /*8450*/  IMAD.SHL.U32 R0, R2, 0x100000, RZ ;  /* 0x0010000002007824 */ /* 0x000fca00078e00ff */
[----:B------:R-:W-:-:S07]  /*8460*/  LOP3.LUT R0, R3, R0, R4, 0xfe, !PT ;  /* 0x0000000003007212 */ /* 0x000fce00078efe04 */
.L_x_759:
[----:B------:R-:W-:Y:S05]  /*8470*/  BSYNC B0 ;  /* 0x0000000000007941 */ /* 0x000fea0003800000 */
.L_x_758:
[----:B------:R-:W-:Y:S01]  /*8480*/  F2FP.F16.F32.PACK_AB R0, RZ, R0 ;  /* 0x00000000ff00723e */ /* 0x000fe200000000ff */
[----:B------:R-:W-:Y:S06]  /*8490*/  BRA `(.L_x_743) ;  /* 0x0000000400187947 */ /* 0x000fec0003800000 */
.L_x_756:
        /* <DEDUP_REMOVED lines=21> */
.L_x_765:
[----:B------:R-:W-:Y:S05]  /*85f0*/  BSYNC B1 ;  /* 0x0000000000017941 */ /* 0x000fea0003800000 */
.L_x_764:
[----:B------:R-:W-:Y:S01]  /*8600*/  LEA R3, R0, 0x37800000, 0x17 ;  /* 0x3780000000037811 */ /* 0x000fe200078eb8ff */
[----:B------:R-:W-:-:S05]  /*8610*/  IMAD.SHL.U32 R0, R2, 0x200000, RZ ;  /* 0x0020000002007824 */ /* 0x000fca00078e00ff */
[----:B------:R-:W-:-:S07]  /*8620*/  LOP3.LUT R0, R3, R0, R4, 0xfe, !PT ;  /* 0x0000000003007212 */ /* 0x000fce00078efe04 */
.L_x_763:
[----:B------:R-:W-:Y:S05]  /*8630*/  BSYNC B0 ;  /* 0x0000000000007941 */ /* 0x000fea0003800000 */
.L_x_762:
[----:B------:R-:W-:Y:S01]  /*8640*/  F2FP.F16.F32.PACK_AB R0, RZ, R0 ;  /* 0x00000000ff00723e */ /* 0x000fe200000000ff */
[----:B------:R-:W-:Y:S06]  /*8650*/  BRA `(.L_x_743) ;  /* 0x0000000000a87947 */ /* 0x000fec0003800000 */
.L_x_755:
        /* <DEDUP_REMOVED lines=14> */
.L_x_769:
[----:B------:R-:W-:Y:S05]  /*8740*/  BSYNC B0 ;  /* 0x0000000000007941 */ /* 0x000fea0003800000 */
.L_x_768:
[----:B------:R-:W-:Y:S01]  /*8750*/  F2FP.F16.F32.PACK_AB R0, RZ, R0 ;  /* 0x00000000ff00723e */ /* 0x000fe200000000ff */
[----:B------:R-:W-:Y:S06]  /*8760*/  BRA `(.L_x_743) ;  /* 0x0000000000647947 */ /* 0x000fec0003800000 */
.L_x_742:
        /* <DEDUP_REMOVED lines=16> */
.L_x_770:
[----:B------:R-:W-:Y:S01]  /*8870*/  PRMT R0, RZ, 0x7610, R0 ;  /* 0x00007610ff007816 */ /* 0x000fe20000000000 */
[----:B------:R-:W-:Y:S06]  /*8880*/  BRA `(.L_x_743) ;  /* 0x00000000001c7947 */ /* 0x000fec0003800000 */
.L_x_767:
[----:B------:R-:W2:Y:S02]  /*8890*/  LDG.E.64 R2, desc[UR36][R2.64] ;  /* 0x0000002402027981 */ /* 0x000ea4000c1e1b00 */
[----:B--2---:R-:W0:Y:S02]  /*88a0*/  I2F.U64 R0, R2 ;  /* 0x0000000200007312 */ /* 0x004e240000301000 */
[----:B0-----:R-:W-:Y:S01]  /*88b0*/  F2FP.F16.F32.PACK_AB R0, RZ, R0 ;  /* 0x00000000ff00723e */ /* 0x001fe200000000ff */
[----:B------:R-:W-:Y:S06]  /*88c0*/  BRA `(.L_x_743) ;  /* 0x00000000000c7947 */ /* 0x000fec0003800000 */
.L_x_766:
[----:B------:R-:W2:Y:S02]  /*88d0*/  LDG.E R2, desc[UR36][R2.64] ;  /* 0x0000002402027981 */ /* 0x000ea4000c1e1900 */
[----:B--2---:R-:W-:-:S04]  /*88e0*/  I2FP.F32.U32 R0, R2 ;  /* 0x0000000200007245 */ /* 0x004fc80000201000 */
[----:B------:R-:W-:-:S07]  /*88f0*/  F2FP.F16.F32.PACK_AB R0, RZ, R0 ;  /* 0x00000000ff00723e */ /* 0x000fce00000000ff */
.L_x_743:
        /* <DEDUP_REMOVED lines=23> */
.L_x_774:
[----:B------:R-:W-:-:S06]  /*8a70*/  HADD2.F32 R3, -RZ, R0.H0_H0 ;  /* 0x20000000ff037230 */ /* 0x000fcc0000004100 */
[----:B------:R-:W0:Y:S02]  /*8a80*/  F2I.S64.TRUNC R2, R3 ;  /* 0x0000000300027311 */ /* 0x000e24000020d900 */
[----:B0-----:R3:W-:Y:S01]  /*8a90*/  STG.E.U8 desc[UR36][R16.64], R2 ;  /* 0x0000000210007986 */ /* 0x0017e2000c101124 */
[----:B------:R-:W-:Y:S05]  /*8aa0*/  BRA `(.L_x_776) ;  /* 0x0000000c00847947 */ /* 0x000fea0003800000 */
.L_x_773:
        /* <DEDUP_REMOVED lines=10> */
.L_x_778:
[----:B------:R-:W-:-:S04]  /*8b50*/  HADD2.F32 R0, -RZ, R0.H0_H0 ;  /* 0x20000000ff007230 */ /* 0x000fc80000004100 */
[----:B------:R-:W0:Y:S02]  /*8b60*/  F2I.FTZ.TRUNC.NTZ R3, R0 ;  /* 0x0000000000037305 */ /* 0x000e24000021f100 */
[----:B0-----:R2:W-:Y:S01]  /*8b70*/  STG.E desc[UR36][R16.64], R3 ;  /* 0x0000000310007986 */ /* 0x0015e2000c101924 */
[----:B------:R-:W-:Y:S05]  /*8b80*/  BRA `(.L_x_776) ;  /* 0x0000000c004c7947 */ /* 0x000fea0003800000 */
.L_x_777:
[----:B------:R-:W-:-:S04]  /*8b90*/  HADD2.F32 R0, -RZ, R0.H0_H0 ;  /* 0x20000000ff007230 */ /* 0x000fc80000004100 */
[----:B------:R-:W0:Y:S02]  /*8ba0*/  F2I.FTZ.TRUNC.NTZ R3, R0 ;  /* 0x0000000000037305 */ /* 0x000e24000021f100 */
[----:B0-----:R0:W-:Y:S01]  /*8bb0*/  STG.E.U16 desc[UR36][R16.64], R3 ;  /* 0x0000000310007986 */ /* 0x0011e2000c101524 */
[----:B------:R-:W-:Y:S05]  /*8bc0*/  BRA `(.L_x_776) ;  /* 0x0000000c003c7947 */ /* 0x000fea0003800000 */
.L_x_772:
        /* <DEDUP_REMOVED lines=9> */
.L_x_780:
[----:B------:R0:W-:Y:S01]  /*8c60*/  STG.E.U16 desc[UR36][R16.64], R0 ;  /* 0x0000000010007986 */ /* 0x0001e2000c101524 */
[----:B------:R-:W-:Y:S05]  /*8c70*/  BRA `(.L_x_776) ;  /* 0x0000000c00107947 */ /* 0x000fea0003800000 */
.L_x_779:
        /* <DEDUP_REMOVED lines=10> */
.L_x_782:
[----:B------:R-:W-:-:S05]  /*8d20*/  HADD2.F32 R0, -RZ, R0.H0_H0 ;  /* 0x20000000ff007230 */ /* 0x000fca0000004100 */
[----:B------:R-:W-:-:S04]  /*8d30*/  F2FP.F16.F32.PACK_AB R0, RZ, R0 ;  /* 0x00000000ff00723e */ /* 0x000fc800000000ff */
[----:B------:R-:W-:-:S05]  /*8d40*/  PRMT R0, R0, 0x5410, RZ ;  /* 0x0000541000007816 */ /* 0x000fca00000000ff */
[----:B------:R0:W-:Y:S01]  /*8d50*/  STG.E desc[UR36][R16.64], R0 ;  /* 0x0000000010007986 */ /* 0x0001e2000c101924 */
[----:B------:R-:W-:Y:S05]  /*8d60*/  BRA `(.L_x_776) ;  /* 0x0000000800d47947 */ /* 0x000fea0003800000 */
.L_x_781:
[----:B------:R-:W-:-:S05]  /*8d70*/  HADD2.F32 R2, -RZ, R0.H0_H0 ;  /* 0x20000000ff027230 */ /* 0x000fca0000004100 */
[----:B------:R-:W-:-:S06]  /*8d80*/  FMUL.FTZ R2, R2, 1 ;  /* 0x3f80000002027820 */ /* 0x000fcc0000410000 */
[----:B------:R-:W0:Y:S02]  /*8d90*/  F2F.F64.F32 R2, R2 ;  /* 0x0000000200027310 */ /* 0x000e240000201800 */
[----:B0-----:R0:W-:Y:S01]  /*8da0*/  STG.E.64 desc[UR36][R16.64], R2 ;  /* 0x0000000210007986 */ /* 0x0011e2000c101b24 */
[----:B------:R-:W-:Y:S05]  /*8db0*/  BRA `(.L_x_776) ;  /* 0x0000000800c07947 */ /* 0x000fea0003800000 */
.L_x_771:
        /* <DEDUP_REMOVED lines=13> */
.L_x_785:
[----:B------:R-:W-:Y:S01]  /*8e90*/  HADD2.F32 R0, -RZ, R0.H0_H0 ;  /* 0x20000000ff007230 */ /* 0x000fe20000004100 */
[----:B------:R-:W-:-:S04]  /*8ea0*/  CS2R R6, SRZ ;  /* 0x0000000000067805 */ /* 0x000fc8000001ff00 */
[----:B------:R-:W-:-:S04]  /*8eb0*/  FMUL.FTZ R0, R0, 1 ;  /* 0x3f80000000007820 */ /* 0x000fc80000410000 */
[----:B------:R-:W0:Y:S02]  /*8ec0*/  F2F.F64.F32 R4, R0 ;  /* 0x0000000000047310 */ /* 0x000e240000201800 */
[----:B0-----:R0:W-:Y:S01]  /*8ed0*/  STG.E.128 desc[UR36][R16.64], R4 ;  /* 0x0000000410007986 */ /* 0x0011e2000c101d24 */
[----:B------:R-:W-:Y:S05]  /*8ee0*/  BRA `(.L_x_776) ;  /* 0x0000000800747947 */ /* 0x000fea0003800000 */
.L_x_784:
        /* <DEDUP_REMOVED lines=21> */
.L_x_789:
[----:B------:R-:W-:Y:S05]  /*9040*/  BSYNC B0 ;  /* 0x0000000000007941 */ /* 0x000fea0003800000 */
.L_x_788:
[----:B------:R-:W-:-:S05]  /*9050*/  LOP3.LUT R3, R0, R3, RZ, 0xfc, !PT ;  /* 0x0000000300037212 */ /* 0x000fca00078efcff */
[----:B------:R0:W-:Y:S01]  /*9060*/  STG.E.U8 desc[UR36][R16.64], R3 ;  /* 0x0000000310007986 */ /* 0x0001e2000c101124 */
[----:B------:R-:W-:Y:S05]  /*9070*/  BRA `(.L_x_776) ;  /* 0x0000000800107947 */ /* 0x000fea0003800000 */
.L_x_787:
        /* <DEDUP_REMOVED lines=13> */
.L_x_791:
[----:B------:R-:W-:Y:S01]  /*9150*/  IMAD.MOV.U32 R0, RZ, RZ, 0x7f ;  /* 0x0000007fff007424 */ /* 0x000fe200078e00ff */
[----:B------:R-:W-:-:S04]  /*9160*/  ISETP.GT.U32.AND P0, PT, R2, 0x7f800000, PT ;  /* 0x7f8000000200780c */ /* 0x000fc80003f04070 */
[----:B------:R-:W-:-:S09]  /*9170*/  SEL R0, R0, 0x7c, P0 ;  /* 0x0000007c00007807 */ /* 0x000fd20000000000 */
.L_x_792:
[----:B------:R-:W-:Y:S05]  /*9180*/  BSYNC B0 ;  /* 0x0000000000007941 */ /* 0x000fea0003800000 */
.L_x_790:
[----:B------:R-:W-:-:S04]  /*9190*/  LOP3.LUT R2, R3, 0x80000000, RZ, 0xc0, !PT ;  /* 0x8000000003027812 */ /* 0x000fc800078ec0ff */
[----:B------:R-:W-:-:S04]  /*91a0*/  SHF.R.U32.HI R3, RZ, 0x18, R2 ;  /* 0x00000018ff037819 */ /* 0x000fc80000011602 */
[----:B------:R-:W-:-:S05]  /*91b0*/  LOP3.LUT R3, R0, R3, RZ, 0xfc, !PT ;  /* 0x0000000300037212 */ /* 0x000fca00078efcff */
[----:B------:R0:W-:Y:S01]  /*91c0*/  STG.E.U8 desc[UR36][R16.64], R3 ;  /* 0x0000000310007986 */ /* 0x0001e2000c101124 */
[----:B------:R-:W-:Y:S05]  /*91d0*/  BRA `(.L_x_776) ;  /* 0x0000000400b87947 */ /* 0x000fea0003800000 */
.L_x_786:
[----:B------:R-:W-:-:S05]  /*91e0*/  HADD2.F32 R0, -RZ, R0.H0_H0 ;  /* 0x20000000ff007230 */ /* 0x000fca0000004100 */
[----:B------:R-:W-:-:S05]  /*91f0*/  F2FP.BF16.F32.PACK_AB R0, RZ, R0 ;  /* 0x00000000ff00723e */ /* 0x000fca00000010ff */
[----:B------:R0:W-:Y:S01]  /*9200*/  STG.E.U16 desc[UR36][R16.64], R0 ;  /* 0x0000000010007986 */ /* 0x0001e2000c101524 */
[----:B------:R-:W-:Y:S05]  /*9210*/  BRA `(.L_x_776) ;  /* 0x0000000400a87947 */ /* 0x000fea0003800000 */
.L_x_783:
        /* <DEDUP_REMOVED lines=12> */
.L_x_795:
        /* <DEDUP_REMOVED lines=17> */
.L_x_798:
[----:B------:R-:W-:-:S04]  /*93f0*/  LOP3.LUT R2, R3, 0x80000000, RZ, 0xc0, !PT ;  /* 0x8000000003027812 */ /* 0x000fc800078ec0ff */
[----:B------:R-:W-:-:S04]  /*9400*/  SHF.R.U32.HI R3, RZ, 0x18, R2 ;  /* 0x00000018ff037819 */ /* 0x000fc80000011602 */
[----:B------:R-:W-:-:S04]  /*9410*/  LOP3.LUT R0, R0, R3, RZ, 0xfc, !PT ;  /* 0x0000000300007212 */ /* 0x000fc800078efcff */
[----:B------:R-:W-:-:S07]  /*9420*/  PRMT R8, R0, 0x7610, R8 ;  /* 0x0000761000087816 */ /* 0x000fce0000000008 */
.L_x_797:
[----:B------:R-:W-:Y:S05]  /*9430*/  BSYNC B0 ;  /* 0x0000000000007941 */ /* 0x000fea0003800000 */
.L_x_796:
[----:B------:R0:W-:Y:S01]  /*9440*/  STG.E.U8 desc[UR36][R16.64], R8 ;  /* 0x0000000810007986 */ /* 0x0001e2000c101124 */
[----:B------:R-:W-:Y:S05]  /*9450*/  BRA `(.L_x_776) ;  /* 0x0000000400187947 */ /* 0x000fea0003800000 */
.L_x_794:
        /* <DEDUP_REMOVED lines=17> */
.L_x_801:
[----:B------:R-:W-:-:S04]  /*9570*/  LOP3.LUT R2, R3, 0x80000000, RZ, 0xc0, !PT ;  /* 0x8000000003027812 */ /* 0x000fc800078ec0ff */
[----:B------:R-:W-:-:S04]  /*9580*/  SHF.R.U32.HI R3, RZ, 0x18, R2 ;  /* 0x00000018ff037819 */ /* 0x000fc80000011602 */
[----:B------:R-:W-:-:S04]  /*9590*/  LOP3.LUT R0, R0, R3, RZ, 0xfc, !PT ;  /* 0x0000000300007212 */ /* 0x000fc800078efcff */
[----:B------:R-:W-:-:S07]  /*95a0*/  PRMT R8, R0, 0x7610, R8 ;  /* 0x0000761000087816 */ /* 0x000fce0000000008 */
.L_x_800:
[----:B------:R-:W-:Y:S05]  /*95b0*/  BSYNC B0 ;  /* 0x0000000000007941 */ /* 0x000fea0003800000 */
.L_x_799:
[----:B------:R0:W-:Y:S01]  /*95c0*/  STG.E.U8 desc[UR36][R16.64], R8 ;  /* 0x0000000810007986 */ /* 0x0001e2000c101124 */
[----:B------:R-:W-:Y:S05]  /*95d0*/  BRA `(.L_x_776) ;  /* 0x0000000000b87947 */ /* 0x000fea0003800000 */
.L_x_793:
        /* <DEDUP_REMOVED lines=22> */
.L_x_775:
        /* <DEDUP_REMOVED lines=16> */
.L_x_804:
[----:B------:R-:W-:Y:S05]  /*9840*/  BRA `(.L_x_776) ;  /* 0x00000000001c7947 */ /* 0x000fea0003800000 */
.L_x_803:
[----:B------:R-:W-:-:S06]  /*9850*/  HADD2.F32 R2, -RZ, R0.H0_H0 ;  /* 0x20000000ff027230 */ /* 0x000fcc0000004100 */
[----:B------:R-:W0:Y:S02]  /*9860*/  F2I.U64.TRUNC R2, R2 ;  /* 0x0000000200027311 */ /* 0x000e24000020d800 */
[----:B0-----:R0:W-:Y:S01]  /*9870*/  STG.E.64 desc[UR36][R16.64], R2 ;  /* 0x0000000210007986 */ /* 0x0011e2000c101b24 */
[----:B------:R-:W-:Y:S05]  /*9880*/  BRA `(.L_x_776) ;  /* 0x00000000000c7947 */ /* 0x000fea0003800000 */
.L_x_802:
[----:B------:R-:W-:-:S04]  /*9890*/  HADD2.F32 R0, -RZ, R0.H0_H0 ;  /* 0x20000000ff007230 */ /* 0x000fc80000004100 */
[----:B------:R-:W0:Y:S02]  /*98a0*/  F2I.FTZ.U32.TRUNC.NTZ R3, R0 ;  /* 0x0000000000037305 */ /* 0x000e24000021f000 */
[----:B0-----:R0:W-:Y:S02]  /*98b0*/  STG.E desc[UR36][R16.64], R3 ;  /* 0x0000000310007986 */ /* 0x0011e4000c101924 */
.L_x_776:
[----:B------:R-:W-:-:S07]  /*98c0*/  VIADD R19, R19, 0x80 ;  /* 0x0000008013137836 */ /* 0x000fce0000000000 */
.L_x_736:
[----:B------:R-:W-:Y:S05]  /*98d0*/  BSYNC B6 ;  /* 0x0000000000067941 */ /* 0x000fea0003800000 */
.L_x_735:
[----:B------:R-:W-:Y:S02]  /*98e0*/  ULDC UR4, c[0x0][0x210] ;  /* 0x0000840000047ab9 */ /* 0x000fe40000000800 */
[----:B------:R-:W-:-:S13]  /*98f0*/  ISETP.GE.AND P0, PT, R19, UR4, PT ;  /* 0x0000000413007c0c */ /* 0x000fda000bf06270 */
[----:B------:R-:W-:Y:S05]  /*9900*/  @P0 EXIT ;  /* 0x000000000000094d */ /* 0x000fea0003800000 */
        /* <DEDUP_REMOVED lines=303> */
.L_x_805:
        /* <DEDUP_REMOVED lines=22> */
.L_x_809:
[----:B------:R-:W2:Y:S02]  /*ad60*/  LDG.E.U8 R2, desc[UR36][R2.64] ;  /* 0x0000002402027981 */ /* 0x000ea4000c1e1100 */
[----:B--2---:R-:W-:-:S04]  /*ad70*/  I2FP.F32.U32 R0, R2 ;  /* 0x0000000200007245 */ /* 0x004fc80000201000 */
[----:B------:R-:W-:Y:S01]  /*ad80*/  F2FP.F16.F32.PACK_AB R0, RZ, R0 ;  /* 0x00000000ff00723e */ /* 0x000fe200000000ff */
[----:B------:R-:W-:Y:S06]  /*ad90*/  BRA `(.L_x_811) ;  /* 0x0000000c00887947 */ /* 0x000fec0003800000 */
.L_x_808:
        /* <DEDUP_REMOVED lines=10> */
.L_x_813:
[----:B------:R-:W2:Y:S02]  /*ae40*/  LDG.E R2, desc[UR36][R2.64] ;  /* 0x0000002402027981 */ /* 0x000ea4000c1e1900 */
[----:B--2---:R-:W-:-:S04]  /*ae50*/  I2FP.F32.S32 R0, R2 ;  /* 0x0000000200007245 */ /* 0x004fc80000201400 */
[----:B------:R-:W-:Y:S01]  /*ae60*/  F2FP.F16.F32.PACK_AB R0, RZ, R0 ;  /* 0x00000000ff00723e */ /* 0x000fe200000000ff */
[----:B------:R-:W-:Y:S06]  /*ae70*/  BRA `(.L_x_811) ;  /* 0x0000000c00507947 */ /* 0x000fec0003800000 */
.L_x_812:
[----:B------:R-:W2:Y:S02]  /*ae80*/  LDG.E.U16 R2, desc[UR36][R2.64] ;  /* 0x0000002402027981 */ /* 0x000ea4000c1e1500 */
[----:B--2---:R-:W0:Y:S02]  /*ae90*/  I2F.S16 R0, R2 ;  /* 0x0000000200007306 */ /* 0x004e240000101400 */
[----:B0-----:R-:W-:Y:S01]  /*aea0*/  F2FP.F16.F32.PACK_AB R0, RZ, R0 ;  /* 0x00000000ff00723e */ /* 0x001fe200000000ff */
[----:B------:R-:W-:Y:S06]  /*aeb0*/  BRA `(.L_x_811) ;  /* 0x0000000c00407947 */ /* 0x000fec0003800000 */
.L_x_807:
        /* <DEDUP_REMOVED lines=9> */
.L_x_815:
[----:B------:R1:W5:Y:S01]  /*af50*/  LDG.E.U16 R0, desc[UR36][R2.64] ;  /* 0x0000002402007981 */ /* 0x000362000c1e1500 */
[----:B------:R-:W-:Y:S05]  /*af60*/  BRA `(.L_x_811) ;  /* 0x0000000c00147947 */ /* 0x000fea0003800000 */
.L_x_814:
        /* <DEDUP_REMOVED lines=9> */
.L_x_817:
[----:B------:R0:W5:Y:S01]  /*b000*/  LDG.E.U16 R0, desc[UR36][R2.64] ;  /* 0x0000002402007981 */ /* 0x000162000c1e1500 */
[----:B------:R-:W-:Y:S05]  /*b010*/  BRA `(.L_x_811) ;  /* 0x0000000800e87947 */ /* 0x000fea0003800000 */
.L_x_816:
        /* <DEDUP_REMOVED lines=8> */
.L_x_806:
        /* <DEDUP_REMOVED lines=13> */
.L_x_820:
        /* <DEDUP_REMOVED lines=8> */
.L_x_819:
        /* <DEDUP_REMOVED lines=28> */
.L_x_822:
        /* <DEDUP_REMOVED lines=15> */
.L_x_821:
[----:B------:R-:W2:Y:S02]  /*b4a0*/  LDG.E.U16 R0, desc[UR36][R2.64] ;  /* 0x0000002402007981 */ /* 0x000ea4000c1e1500 */
[----:B--2---:R-:W-:-:S05]  /*b4b0*/  IMAD.U32 R0, R0, 0x10000, RZ ;  /* 0x0001000000007824 */ /* 0x004fca00078e00ff */
[----:B------:R-:W-:Y:S01]  /*b4c0*/  F2FP.F16.F32.PACK_AB R0, RZ, R0 ;  /* 0x00000000ff00723e */ /* 0x000fe200000000ff */
[----:B------:R-:W-:Y:S06]  /*b4d0*/  BRA `(.L_x_811) ;  /* 0x0000000400b87947 */ /* 0x000fec0003800000 */
.L_x_818:
        /* <DEDUP_REMOVED lines=12> */
.L_x_825:
        /* <DEDUP_REMOVED lines=21> */
.L_x_829:
[----:B------:R-:W-:Y:S05]  /*b6f0*/  BSYNC B1 ;  /* 0x0000000000017941 */ /* 0x000fea0003800000 */
.L_x_828:
[----:B------:R-:W-:Y:S01]  /*b700*/  LEA R3, R0, 0x3b800000, 0x17 ;  /* 0x3b80000000037811 */ /* 0x000fe200078eb8ff */
[----:B------:R-:W-:-:S05]  /*b710*/  IMAD.SHL.U32 R0, R2, 0x100000, RZ ;  /* 0x0010000002007824 */ /* 0x000fca00078e00ff */
[----:B------:R-:W-:-:S07]  /*b720*/  LOP3.LUT R0, R3, R0, R4, 0xfe, !PT ;  /* 0x0000000003007212 */ /* 0x000fce00078efe04 */
.L_x_827:
[----:B------:R-:W-:Y:S05]  /*b730*/  BSYNC B0 ;  /* 0x0000000000007941 */ /* 0x000fea0003800000 */
.L_x_826:
[----:B------:R-:W-:Y:S01]  /*b740*/  F2FP.F16.F32.PACK_AB R0, RZ, R0 ;  /* 0x00000000ff00723e */ /* 0x000fe200000000ff */
[----:B------:R-:W-:Y:S06]  /*b750*/  BRA `(.L_x_811) ;  /* 0x0000000400187947 */ /* 0x000fec0003800000 */
.L_x_824:
        /* <DEDUP_REMOVED lines=21> */
.L_x_833:
[----:B------:R-:W-:Y:S05]  /*b8b0*/  BSYNC B1 ;  /* 0x0000000000017941 */ /* 0x000fea0003800000 */
.L_x_832:
[----:B------:R-:W-:Y:S01]  /*b8c0*/  LEA R3, R0, 0x37800000, 0x17 ;  /* 0x3780000000037811 */ /* 0x000fe200078eb8ff */
[----:B------:R-:W-:-:S05]  /*b8d0*/  IMAD.SHL.U32 R0, R2, 0x200000, RZ ;  /* 0x0020000002007824 */ /* 0x000fca00078e00ff */
[----:B------:R-:W-:-:S07]  /*b8e0*/  LOP3.LUT R0, R3, R0, R4, 0xfe, !PT ;  /* 0x0000000003007212 */ /* 0x000fce00078efe04 */
.L_x_831:
[----:B------:R-:W-:Y:S05]  /*b8f0*/  BSYNC B0 ;  /* 0x0000000000007941 */ /* 0x000fea0003800000 */
.L_x_830:
[----:B------:R-:W-:Y:S01]  /*b900*/  F2FP.F16.F32.PACK_AB R0, RZ, R0 ;  /* 0x00000000ff00723e */ /* 0x000fe200000000ff */
[----:B------:R-:W-:Y:S06]  /*b910*/  BRA `(.L_x_811) ;  /* 0x0000000000a87947 */ /* 0x000fec0003800000 */
.L_x_823:
        /* <DEDUP_REMOVED lines=14> */
.L_x_837:
[----:B------:R-:W-:Y:S05]  /*ba00*/  BSYNC B0 ;  /* 0x0000000000007941 */ /* 0x000fea0003800000 */
.L_x_836:
[----:B------:R-:W-:Y:S01]  /*ba10*/  F2FP.F16.F32.PACK_AB R0, RZ, R0 ;  /* 0x00000000ff00723e */ /* 0x000fe200000000ff */
[----:B------:R-:W-:Y:S06]  /*ba20*/  BRA `(.L_x_811) ;  /* 0x0000000000647947 */ /* 0x000fec0003800000 */
.L_x_810:
        /* <DEDUP_REMOVED lines=16> */
.L_x_838:
[----:B------:R-:W-:Y:S01]  /*bb30*/  PRMT R0, RZ, 0x7610, R0 ;  /* 0x00007610ff007816 */ /* 0x000fe20000000000 */
[----:B------:R-:W-:Y:S06]  /*bb40*/  BRA `(.L_x_811) ;  /* 0x00000000001c7947 */ /* 0x000fec0003800000 */
.L_x_835:
[----:B------:R-:W2:Y:S02]  /*bb50*/  LDG.E.64 R2, desc[UR36][R2.64] ;  /* 0x0000002402027981 */ /* 0x000ea4000c1e1b00 */
[----:B--2---:R-:W0:Y:S02]  /*bb60*/  I2F.U64 R0, R2 ;  /* 0x0000000200007312 */ /* 0x004e240000301000 */
[----:B0-----:R-:W-:Y:S01]  /*bb70*/  F2FP.F16.F32.PACK_AB R0, RZ, R0 ;  /* 0x00000000ff00723e */ /* 0x001fe200000000ff */
[----:B------:R-:W-:Y:S06]  /*bb80*/  BRA `(.L_x_811) ;  /* 0x00000000000c7947 */ /* 0x000fec0003800000 */
.L_x_834:
[----:B------:R-:W2:Y:S02]  /*bb90*/  LDG.E R2, desc[UR36][R2.64] ;  /* 0x0000002402027981 */ /* 0x000ea4000c1e1900 */
[----:B--2---:R-:W-:-:S04]  /*bba0*/  I2FP.F32.U32 R0, R2 ;  /* 0x0000000200007245 */ /* 0x004fc80000201000 */
[----:B------:R-:W-:-:S07]  /*bbb0*/  F2FP.F16.F32.PACK_AB R0, RZ, R0 ;  /* 0x00000000ff00723e */ /* 0x000fce00000000ff */
.L_x_811:
        /* <DEDUP_REMOVED lines=21> */
[----:B0-----:R-:W-:Y:S01]  /*bd10*/  STG.E.U8 desc[UR36][R16.64], R3 ;  /* 0x0000000310007986 */ /* 0x001fe2000c101124 */
[----:B------:R-:W-:Y:S05]  /*bd20*/  EXIT ;  /* 0x000000000000794d */ /* 0x000fea0003800000 */
.L_x_842:
[----:B------:R-:W-:-:S06]  /*bd30*/  HADD2.F32 R3, -RZ, R0.H0_H0 ;  /* 0x20000000ff037230 */ /* 0x000fcc0000004100 */
[----:B------:R-:W0:Y:S02]  /*bd40*/  F2I.S64.TRUNC R2, R3 ;  /* 0x0000000300027311 */ /* 0x000e24000020d900 */
[----:B0-----:R-:W-:Y:S01]  /*bd50*/  STG.E.U8 desc[UR36][R16.64], R2 ;  /* 0x0000000210007986 */ /* 0x001fe2000c101124 */
[----:B------:R-:W-:Y:S05]  /*bd60*/  EXIT ;  /* 0x000000000000794d */ /* 0x000fea0003800000 */
.L_x_841:
        /* <DEDUP_REMOVED lines=8> */
[----:B0-----:R-:W-:Y:S01]  /*bdf0*/  STG.E.64 desc[UR36][R16.64], R2 ;  /* 0x0000000210007986 */ /* 0x001fe2000c101b24 */
[----:B------:R-:W-:Y:S05]  /*be00*/  EXIT ;  /* 0x000000000000794d */ /* 0x000fea0003800000 */
.L_x_845:
[----:B------:R-:W-:-:S04]  /*be10*/  HADD2.F32 R0, -RZ, R0.H0_H0 ;  /* 0x20000000ff007230 */ /* 0x000fc80000004100 */
[----:B------:R-:W0:Y:S02]  /*be20*/  F2I.FTZ.TRUNC.NTZ R3, R0 ;  /* 0x0000000000037305 */ /* 0x000e24000021f100 */
[----:B0-----:R-:W-:Y:S01]  /*be30*/  STG.E desc[UR36][R16.64], R3 ;  /* 0x0000000310007986 */ /* 0x001fe2000c101924 */
[----:B------:R-:W-:Y:S05]  /*be40*/  EXIT ;  /* 0x000000000000794d */ /* 0x000fea0003800000 */
.L_x_844:
[----:B------:R-:W-:-:S04]  /*be50*/  HADD2.F32 R0, -RZ, R0.H0_H0 ;  /* 0x20000000ff007230 */ /* 0x000fc80000004100 */
[----:B------:R-:W0:Y:S02]  /*be60*/  F2I.FTZ.TRUNC.NTZ R3, R0 ;  /* 0x0000000000037305 */ /* 0x000e24000021f100 */
[----:B0-----:R-:W-:Y:S01]  /*be70*/  STG.E.U16 desc[UR36][R16.64], R3 ;  /* 0x0000000310007986 */ /* 0x001fe2000c101524 */
[----:B------:R-:W-:Y:S05]  /*be80*/  EXIT ;  /* 0x000000000000794d */ /* 0x000fea0003800000 */
.L_x_840:
[----:B------:R-:W-:-:S13]  /*be90*/  ISETP.GT.AND P0, PT, R6, 0x6, PT ;  /* 0x000000060600780c */ /* 0x000fda0003f04270 */
[----:B------:R-:W-:Y:S05]  /*bea0*/  @P0 BRA `(.L_x_846) ;  /* 0x0000000000240947 */ /* 0x000fea0003800000 */
[----:B------:R-:W-:-:S13]  /*beb0*/  ISETP.NE.AND P0, PT, R6, 0x5, PT ;  /* 0x000000050600780c */ /* 0x000fda0003f05270 */
[----:B------:R-:W-:Y:S05]  /*bec0*/  @!P0 BRA `(.L_x_847) ;  /* 0x0000000000148947 */ /* 0x000fea0003800000 */
[----:B------:R-:W-:-:S13]  /*bed0*/  ISETP.NE.AND P0, PT, R6, 0x6, PT ;  /* 0x000000060600780c */ /* 0x000fda0003f05270 */
[----:B------:R-:W-:Y:S05]  /*bee0*/  @P0 BRA `(.L_x_843) ;  /* 0x0000000800c40947 */ /* 0x000fea0003800000 */
[----:B------:R-:W-:-:S05]  /*bef0*/  HADD2.F32 R3, -RZ, R0.H0_H0 ;  /* 0x20000000ff037230 */ /* 0x000fca0000004100 */
[----:B------:R-:W-:Y:S01]  /*bf00*/  STG.E desc[UR36][R16.64], R3 ;  /* 0x0000000310007986 */ /* 0x000fe2000c101924 */
[----:B------:R-:W-:Y:S05]  /*bf10*/  EXIT ;  /* 0x000000000000794d */ /* 0x000fea0003800000 */
.L_x_847:
[----:B------:R-:W-:Y:S01]  /*bf20*/  STG.E.U16 desc[UR36][R16.64], R0 ;  /* 0x0000000010007986 */ /* 0x000fe2000c101524 */
[----:B------:R-:W-:Y:S05]  /*bf30*/  EXIT ;  /* 0x000000000000794d */ /* 0x000fea0003800000 */
.L_x_846:
        /* <DEDUP_REMOVED lines=8> */
[----:B------:R-:W-:Y:S01]  /*bfc0*/  STG.E.64 desc[UR36][R16.64], R2 ;  /* 0x0000000210007986 */ /* 0x000fe2000c101b24 */
[----:B------:R-:W-:Y:S05]  /*bfd0*/  EXIT ;  /* 0x000000000000794d */ /* 0x000fea0003800000 */
.L_x_849:
[----:B------:R-:W-:-:S05]  /*bfe0*/  HADD2.F32 R0, -RZ, R0.H0_H0 ;  /* 0x20000000ff007230 */ /* 0x000fca0000004100 */
[----:B------:R-:W-:-:S04]  /*bff0*/  F2FP.F16.F32.PACK_AB R0, RZ, R0 ;  /* 0x00000000ff00723e */ /* 0x000fc800000000ff */
[----:B------:R-:W-:-:S05]  /*c000*/  PRMT R0, R0, 0x5410, RZ ;  /* 0x0000541000007816 */ /* 0x000fca00000000ff */
[----:B------:R-:W-:Y:S01]  /*c010*/  STG.E desc[UR36][R16.64], R0 ;  /* 0x0000000010007986 */ /* 0x000fe2000c101924 */
[----:B------:R-:W-:Y:S05]  /*c020*/  EXIT ;  /* 0x000000000000794d */ /* 0x000fea0003800000 */
.L_x_848:
[----:B------:R-:W-:-:S05]  /*c030*/  HADD2.F32 R2, -RZ, R0.H0_H0 ;  /* 0x20000000ff027230 */ /* 0x000fca0000004100 */
[----:B------:R-:W-:-:S06]  /*c040*/  FMUL.FTZ R2, R2, 1 ;  /* 0x3f80000002027820 */ /* 0x000fcc0000410000 */
[----:B------:R-:W0:Y:S02]  /*c050*/  F2F.F64.F32 R2, R2 ;  /* 0x0000000200027310 */ /* 0x000e240000201800 */
[----:B0-----:R-:W-:Y:S01]  /*c060*/  STG.E.64 desc[UR36][R16.64], R2 ;  /* 0x0000000210007986 */ /* 0x001fe2000c101b24 */
[----:B------:R-:W-:Y:S05]  /*c070*/  EXIT ;  /* 0x000000000000794d */ /* 0x000fea0003800000 */
.L_x_839:
        /* <DEDUP_REMOVED lines=11> */
[----:B------:R-:W-:Y:S01]  /*c130*/  STG.E.U8 desc[UR36][R16.64], R3 ;  /* 0x0000000310007986 */ /* 0x000fe2000c101124 */
[----:B------:R-:W-:Y:S05]  /*c140*/  EXIT ;  /* 0x000000000000794d */ /* 0x000fea0003800000 */
.L_x_852:
[----:B------:R-:W-:Y:S01]  /*c150*/  HADD2.F32 R0, -RZ, R0.H0_H0 ;  /* 0x20000000ff007230 */ /* 0x000fe20000004100 */
[----:B------:R-:W-:-:S04]  /*c160*/  CS2R R6, SRZ ;  /* 0x0000000000067805 */ /* 0x000fc8000001ff00 */
[----:B------:R-:W-:-:S04]  /*c170*/  FMUL.FTZ R0, R0, 1 ;  /* 0x3f80000000007820 */ /* 0x000fc80000410000 */
[----:B------:R-:W0:Y:S02]  /*c180*/  F2F.F64.F32 R4, R0 ;  /* 0x0000000000047310 */ /* 0x000e240000201800 */
[----:B0-----:R-:W-:Y:S01]  /*c190*/  STG.E.128 desc[UR36][R16.64], R4 ;  /* 0x0000000410007986 */ /* 0x001fe2000c101d24 */
[----:B------:R-:W-:Y:S05]  /*c1a0*/  EXIT ;  /* 0x000000000000794d */ /* 0x000fea0003800000 */
.L_x_851:
        /* <DEDUP_REMOVED lines=21> */
.L_x_856:
[----:B------:R-:W-:Y:S05]  /*c300*/  BSYNC B0 ;  /* 0x0000000000007941 */ /* 0x000fea0003800000 */
.L_x_855:
[----:B------:R-:W-:-:S05]  /*c310*/  LOP3.LUT R3, R0, R3, RZ, 0xfc, !PT ;  /* 0x0000000300037212 */ /* 0x000fca00078efcff */
[----:B------:R-:W-:Y:S01]  /*c320*/  STG.E.U8 desc[UR36][R16.64], R3 ;  /* 0x0000000310007986 */ /* 0x000fe2000c101124 */
[----:B------:R-:W-:Y:S05]  /*c330*/  EXIT ;  /* 0x000000000000794d */ /* 0x000fea0003800000 */
.L_x_854:
        /* <DEDUP_REMOVED lines=13> */
.L_x_858:
[----:B------:R-:W-:Y:S01]  /*c410*/  IMAD.MOV.U32 R0, RZ, RZ, 0x7f ;  /* 0x0000007fff007424 */ /* 0x000fe200078e00ff */
[----:B------:R-:W-:-:S04]  /*c420*/  ISETP.GT.U32.AND P0, PT, R2, 0x7f800000, PT ;  /* 0x7f8000000200780c */ /* 0x000fc80003f04070 */
[----:B------:R-:W-:-:S09]  /*c430*/  SEL R0, R0, 0x7c, P0 ;  /* 0x0000007c00007807 */ /* 0x000fd20000000000 */
.L_x_859:
[----:B------:R-:W-:Y:S05]  /*c440*/  BSYNC B0 ;  /* 0x0000000000007941 */ /* 0x000fea0003800000 */
.L_x_857:
[----:B------:R-:W-:-:S04]  /*c450*/  LOP3.LUT R2, R3, 0x80000000, RZ, 0xc0, !PT ;  /* 0x8000000003027812 */ /* 0x000fc800078ec0ff */
[----:B------:R-:W-:-:S04]  /*c460*/  SHF.R.U32.HI R3, RZ, 0x18, R2 ;  /* 0x00000018ff037819 */ /* 0x000fc80000011602 */
[----:B------:R-:W-:-:S05]  /*c470*/  LOP3.LUT R3, R0, R3, RZ, 0xfc, !PT ;  /* 0x0000000300037212 */ /* 0x000fca00078efcff */
[----:B------:R-:W-:Y:S01]  /*c480*/  STG.E.U8 desc[UR36][R16.64], R3 ;  /* 0x0000000310007986 */ /* 0x000fe2000c101124 */
[----:B------:R-:W-:Y:S05]  /*c490*/  EXIT ;  /* 0x000000000000794d */ /* 0x000fea0003800000 */
.L_x_853:
[----:B------:R-:W-:-:S05]  /*c4a0*/  HADD2.F32 R0, -RZ, R0.H0_H0 ;  /* 0x20000000ff007230 */ /* 0x000fca0000004100 */
[----:B------:R-:W-:-:S05]  /*c4b0*/  F2FP.BF16.F32.PACK_AB R0, RZ, R0 ;  /* 0x00000000ff00723e */ /* 0x000fca00000010ff */
[----:B------:R-:W-:Y:S01]  /*c4c0*/  STG.E.U16 desc[UR36][R16.64], R0 ;  /* 0x0000000010007986 */ /* 0x000fe2000c101524 */
[----:B------:R-:W-:Y:S05]  /*c4d0*/  EXIT ;  /* 0x000000000000794d */ /* 0x000fea0003800000 */
.L_x_850:
        /* <DEDUP_REMOVED lines=10> */
[----:B0-----:R-:W-:Y:S01]  /*c580*/  STG.E.U16 desc[UR36][R16.64], R3 ;  /* 0x0000000310007986 */ /* 0x001fe2000c101524 */
[----:B------:R-:W-:Y:S05]  /*c590*/  EXIT ;  /* 0x000000000000794d */ /* 0x000fea0003800000 */
.L_x_862:
        /* <DEDUP_REMOVED lines=17> */
.L_x_865:
[----:B------:R-:W-:-:S04]  /*c6b0*/  LOP3.LUT R2, R3, 0x80000000, RZ, 0xc0, !PT ;  /* 0x8000000003027812 */ /* 0x000fc800078ec0ff */
[----:B------:R-:W-:-:S04]  /*c6c0*/  SHF.R.U32.HI R3, RZ, 0x18, R2 ;  /* 0x00000018ff037819 */ /* 0x000fc80000011602 */
[----:B------:R-:W-:-:S04]  /*c6d0*/  LOP3.LUT R0, R0, R3, RZ, 0xfc, !PT ;  /* 0x0000000300007212 */ /* 0x000fc800078efcff */
[----:B------:R-:W-:-:S07]  /*c6e0*/  PRMT R8, R0, 0x7610, R8 ;  /* 0x0000761000087816 */ /* 0x000fce0000000008 */
.L_x_864:
[----:B------:R-:W-:Y:S05]  /*c6f0*/  BSYNC B0 ;  /* 0x0000000000007941 */ /* 0x000fea0003800000 */
.L_x_863:
[----:B------:R-:W-:Y:S01]  /*c700*/  STG.E.U8 desc[UR36][R16.64], R8 ;  /* 0x0000000810007986 */ /* 0x000fe2000c101124 */
[----:B------:R-:W-:Y:S05]  /*c710*/  EXIT ;  /* 0x000000000000794d */ /* 0x000fea0003800000 */
.L_x_861:
        /* <DEDUP_REMOVED lines=17> */
.L_x_868:
[----:B------:R-:W-:-:S04]  /*c830*/  LOP3.LUT R2, R3, 0x80000000, RZ, 0xc0, !PT ;  /* 0x8000000003027812 */ /* 0x000fc800078ec0ff */
[----:B------:R-:W-:-:S04]  /*c840*/  SHF.R.U32.HI R3, RZ, 0x18, R2 ;  /* 0x00000018ff037819 */ /* 0x000fc80000011602 */
[----:B------:R-:W-:-:S04]  /*c850*/  LOP3.LUT R0, R0, R3, RZ, 0xfc, !PT ;  /* 0x0000000300007212 */ /* 0x000fc800078efcff */
[----:B------:R-:W-:-:S07]  /*c860*/  PRMT R8, R0, 0x7610, R8 ;  /* 0x0000761000087816 */ /* 0x000fce0000000008 */
.L_x_867:
[----:B------:R-:W-:Y:S05]  /*c870*/  BSYNC B0 ;  /* 0x0000000000007941 */ /* 0x000fea0003800000 */
.L_x_866:
[----:B------:R-:W-:Y:S01]  /*c880*/  STG.E.U8 desc[UR36][R16.64], R8 ;  /* 0x0000000810007986 */ /* 0x000fe2000c101124 */
[----:B------:R-:W-:Y:S05]  /*c890*/  EXIT ;  /* 0x000000000000794d */ /* 0x000fea0003800000 */
.L_x_860:
        /* <DEDUP_REMOVED lines=22> */
.L_x_843:
        /* <DEDUP_REMOVED lines=16> */
.L_x_871:
[----:B------:R-:W-:Y:S05]  /*cb00*/  EXIT ;  /* 0x000000000000794d */ /* 0x000fea0003800000 */
.L_x_870:
[----:B------:R-:W-:-:S06]  /*cb10*/  HADD2.F32 R2, -RZ, R0.H0_H0 ;  /* 0x20000000ff027230 */ /* 0x000fcc0000004100 */
[----:B------:R-:W0:Y:S02]  /*cb20*/  F2I.U64.TRUNC R2, R2 ;  /* 0x0000000200027311 */ /* 0x000e24000020d800 */
[----:B0-----:R-:W-:Y:S01]  /*cb30*/  STG.E.64 desc[UR36][R16.64], R2 ;  /* 0x0000000210007986 */ /* 0x001fe2000c101b24 */
[----:B------:R-:W-:Y:S05]  /*cb40*/  EXIT ;  /* 0x000000000000794d */ /* 0x000fea0003800000 */
.L_x_869:
[----:B------:R-:W-:-:S04]  /*cb50*/  HADD2.F32 R0, -RZ, R0.H0_H0 ;  /* 0x20000000ff007230 */ /* 0x000fc80000004100 */
[----:B------:R-:W0:Y:S02]  /*cb60*/  F2I.FTZ.U32.TRUNC.NTZ R3, R0 ;  /* 0x0000000000037305 */ /* 0x000e24000021f000 */
[----:B0-----:R-:W-:Y:S01]  /*cb70*/  STG.E desc[UR36][R16.64], R3 ;  /* 0x0000000310007986 */ /* 0x001fe2000c101924 */
[----:B------:R-:W-:Y:S05]  /*cb80*/  EXIT ;  /* 0x000000000000794d */ /* 0x000fea0003800000 */
.L_x_872:
        /* <DEDUP_REMOVED lines=15> */
.L_x_7529:


//--------------------- .text._ZN2at6native27unrolled_elementwise_kernelIZZZNS0_15tan_kernel_cudaERNS_18TensorIteratorBaseEENKUlvE0_clEvENKUlvE1_clEvEUlN3c104HalfEE_St5arrayIPcLm2EELi4E23TrivialOffsetCalculatorILi1EjESD_NS0_6memory12LoadWithCastILi1EEENSE_13StoreWithCastILi1EEEEEviT_T0_T2_T3_T4_T5_ --------------------------
	.section	.text._ZN2at6native27unrolled_elementwise_kernelIZZZNS0_15tan_kernel_cudaERNS_18TensorIteratorBaseEENKUlvE0_clEvENKUlvE1_clEvEUlN3c104HalfEE_St5arrayIPcLm2EELi4E23TrivialOffsetCalculatorILi1EjESD_NS0_6memory12LoadWithCastILi1EEENSE_13StoreWithCastILi1EEEEEviT_T0_T2_T3_T4_T5_,"ax",@progbits
	.align	128
        .global         _ZN2at6native27unrolled_elementwise_kernelIZZZNS0_15tan_kernel_cudaERNS_18TensorIteratorBaseEENKUlvE0_clEvENKUlvE1_clEvEUlN3c104HalfEE_St5arrayIPcLm2EELi4E23TrivialOffsetCalculatorILi1EjESD_NS0_6memory12LoadWithCastILi1EEENSE_13StoreWithCastILi1EEEEEviT_T0_T2_T3_T4_T5_
        .type           _ZN2at6native27unrolled_elementwise_kernelIZZZNS0_15tan_kernel_cudaERNS_18TensorIteratorBaseEENKUlvE0_clEvENKUlvE1_clEvEUlN3c104HalfEE_St5arrayIPcLm2EELi4E23TrivialOffsetCalculatorILi1EjESD_NS0_6memory12LoadWithCastILi1EEENSE_13StoreWithCastILi1EEEEEviT_T0_T2_T3_T4_T5_,@function
        .size           _ZN2at6native27unrolled_elementwise_kernelIZZZNS0_15tan_kernel_cudaERNS_18TensorIteratorBaseEENKUlvE0_clEvENKUlvE1_clEvEUlN3c104HalfEE_St5arrayIPcLm2EELi4E23TrivialOffsetCalculatorILi1EjESD_NS0_6memory12LoadWithCastILi1EEENSE_13StoreWithCastILi1EEEEEviT_T0_T2_T3_T4_T5_,(.L_x_7530 - _ZN2at6native27unrolled_elementwise_kernelIZZZNS0_15tan_kernel_cudaERNS_18TensorIteratorBaseEENKUlvE0_clEvENKUlvE1_clEvEUlN3c104HalfEE_St5arrayIPcLm2EELi4E23TrivialOffsetCalculatorILi1EjESD_NS0_6memory12LoadWithCastILi1EEENSE_13StoreWithCastILi1EEEEEviT_T0_T2_T3_T4_T5_)
        .other          _ZN2at6native27unrolled_elementwise_kernelIZZZNS0_15tan_kernel_cudaERNS_18TensorIteratorBaseEENKUlvE0_clEvENKUlvE1_clEvEUlN3c104HalfEE_St5arrayIPcLm2EELi4E23TrivialOffsetCalculatorILi1EjESD_NS0_6memory12LoadWithCastILi1EEENSE_13StoreWithCastILi1EEEEEviT_T0_T2_T3_T4_T5_,@"STO_CUDA_ENTRY STV_DEFAULT"
_ZN2at6native27unrolled_elementwise_kernelIZZZNS0_15tan_kernel_cudaERNS_18TensorIteratorBaseEENKUlvE0_clEvENKUlvE1_clEvEUlN3c104HalfEE_St5arrayIPcLm2EELi4E23TrivialOffsetCalculatorILi1EjESD_NS0_6memory12LoadWithCastILi1EEENSE_13StoreWithCastILi1EEEEEviT_T0_T2_T3_T4_T5_:
.text._ZN2at6native27unrolled_elementwise_kernelIZZZNS0_15tan_kernel_cudaERNS_18TensorIteratorBaseEENKUlvE0_clEvENKUlvE1_clEvEUlN3c104HalfEE_St5arrayIPcLm2EELi4E23TrivialOffsetCalculatorILi1EjESD_NS0_6memory12LoadWithCastILi1EEENSE_13StoreWithCastILi1EEEEEviT_T0_T2_T3_T4_T5_:
        /* <DEDUP_REMOVED lines=31> */
[----:B0-----:R-:W-:-:S04]  /*01f0*/  F2FP.F16.F32.PACK_AB R0, RZ, R0 ;  /* 0x00000000ff00723e */ /* 0x001fc800000000ff */
[----:B------:R-:W-:Y:S01]  /*0200*/  PRMT R22, R0, 0x7610, R22 ;  /* 0x0000761000167816 */ /* 0x000fe20000000016 */
[----:B------:R-:W-:Y:S06]  /*0210*/  BRA `(.L_x_880) ;  /* 0x0000000c00d47947 */ /* 0x000fec0003800000 */
.L_x_878:
[----:B------:R-:W2:Y:S02]  /*0220*/  LDG.E.U8 R2, desc[UR36][R2.64] ;  /* 0x0000002402027981 */ /* 0x000ea4000c1e1100 */
[----:B--2---:R-:W-:-:S04]  /*0230*/  I2FP.F32.U32 R0, R2 ;  /* 0x0000000200007245 */ /* 0x004fc80000201000 */
[----:B------:R-:W-:-:S04]  /*0240*/  F2FP.F16.F32.PACK_AB R0, RZ, R0 ;  /* 0x00000000ff00723e */ /* 0x000fc800000000ff */
[----:B------:R-:W-:Y:S01]  /*0250*/  PRMT R22, R0, 0x7610, R22 ;  /* 0x0000761000167816 */ /* 0x000fe20000000016 */
[----:B------:R-:W-:Y:S06]  /*0260*/  BRA `(.L_x_880) ;  /* 0x0000000c00c07947 */ /* 0x000fec0003800000 */
.L_x_877:
        /* <DEDUP_REMOVED lines=8> */
[----:B0-----:R-:W-:-:S04]  /*02f0*/  F2FP.F16.F32.PACK_AB R0, RZ, R0 ;  /* 0x00000000ff00723e */ /* 0x001fc800000000ff */
[----:B------:R-:W-:Y:S01]  /*0300*/  PRMT R22, R0, 0x7610, R22 ;  /* 0x0000761000167816 */ /* 0x000fe20000000016 */
[----:B------:R-:W-:Y:S06]  /*0310*/  BRA `(.L_x_880) ;  /* 0x0000000c00947947 */ /* 0x000fec0003800000 */
.L_x_882:
[----:B------:R-:W2:Y:S02]  /*0320*/  LDG.E R2, desc[UR36][R2.64] ;  /* 0x0000002402027981 */ /* 0x000ea4000c1e1900 */
[----:B--2---:R-:W-:-:S04]  /*0330*/  I2FP.F32.S32 R0, R2 ;  /* 0x0000000200007245 */ /* 0x004fc80000201400 */
[----:B------:R-:W-:-:S04]  /*0340*/  F2FP.F16.F32.PACK_AB R0, RZ, R0 ;  /* 0x00000000ff00723e */ /* 0x000fc800000000ff */
[----:B------:R-:W-:Y:S01]  /*0350*/  PRMT R22, R0, 0x7610, R22 ;  /* 0x0000761000167816 */ /* 0x000fe20000000016 */
[----:B------:R-:W-:Y:S06]  /*0360*/  BRA `(.L_x_880) ;  /* 0x0000000c00807947 */ /* 0x000fec0003800000 */
.L_x_881:
[----:B------:R-:W2:Y:S02]  /*0370*/  LDG.E.U16 R2, desc[UR36][R2.64] ;  /* 0x0000002402027981 */ /* 0x000ea4000c1e1500 */
[----:B--2---:R-:W0:Y:S02]  /*0380*/  I2F.S16 R0, R2 ;  /* 0x0000000200007306 */ /* 0x004e240000101400 */
[----:B0-----:R-:W-:-:S04]  /*0390*/  F2FP.F16.F32.PACK_AB R0, RZ, R0 ;  /* 0x00000000ff00723e */ /* 0x001fc800000000ff */
[----:B------:R-:W-:Y:S01]  /*03a0*/  PRMT R22, R0, 0x7610, R22 ;  /* 0x0000761000167816 */ /* 0x000fe20000000016 */
[----:B------:R-:W-:Y:S06]  /*03b0*/  BRA `(.L_x_880) ;  /* 0x0000000c006c7947 */ /* 0x000fec0003800000 */
.L_x_876:
        /* <DEDUP_REMOVED lines=9> */
.L_x_884:
[----:B------:R1:W5:Y:S01]  /*0450*/  LDG.E.U16 R22, desc[UR36][R2.64] ;  /* 0x0000002402167981 */ /* 0x000362000c1e1500 */
[----:B------:R-:W-:Y:S05]  /*0460*/  BRA `(.L_x_880) ;  /* 0x0000000c00407947 */ /* 0x000fea0003800000 */
.L_x_883:
        /* <DEDUP_REMOVED lines=9> */
.L_x_886:
[----:B------:R0:W5:Y:S01]  /*0500*/  LDG.E.U16 R22, desc[UR36][R2.64] ;  /* 0x0000002402167981 */ /* 0x000162000c1e1500 */
[----:B------:R-:W-:Y:S05]  /*0510*/  BRA `(.L_x_880) ;  /* 0x0000000c00147947 */ /* 0x000fea0003800000 */
.L_x_885:
[----:B------:R-:W2:Y:S01]  /*0520*/  LDG.E.64 R2, desc[UR36][R2.64] ;  /* 0x0000002402027981 */ /* 0x000ea2000c1e1b00 */
[----:B------:R-:W-:Y:S01]  /*0530*/  UMOV UR4, 0xf0000000 ;  /* 0xf000000000047882 */ /* 0x000fe20000000000 */
[----:B------:R-:W-:Y:S01]  /*0540*/  UMOV UR5, 0x380fffff ;  /* 0x380fffff00057882 */ /* 0x000fe20000000000 */
[----:B--2---:R-:W0:Y:S01]  /*0550*/  F2F.F32.F64 R0, R2 ;  /* 0x0000000200007310 */ /* 0x004e220000301000 */
[----:B------:R-:W-:-:S14]  /*0560*/  DSETP.GEU.AND P0, PT, |R2|, UR4, PT ;  /* 0x0000000402007e2a */ /* 0x000fdc000bf0e200 */
[----:B0-----:R-:W-:-:S05]  /*0570*/  @!P0 FMUL R0, R0, 1.175494350822287508e-38 ;  /* 0x0080000000008820 */ /* 0x001fca0000400000 */
[----:B------:R-:W-:-:S04]  /*0580*/  F2FP.F16.F32.PACK_AB R0, RZ, R0 ;  /* 0x00000000ff00723e */ /* 0x000fc800000000ff */
[----:B------:R-:W-:Y:S01]  /*0590*/  PRMT R22, R0, 0x7610, R22 ;  /* 0x0000761000167816 */ /* 0x000fe20000000016 */
[----:B------:R-:W-:Y:S06]  /*05a0*/  BRA `(.L_x_880) ;  /* 0x0000000800f07947 */ /* 0x000fec0003800000 */
.L_x_875:
        /* <DEDUP_REMOVED lines=11> */
[----:B------:R-:W-:-:S04]  /*0660*/  F2FP.F16.F32.PACK_AB R0, RZ, R0 ;  /* 0x00000000ff00723e */ /* 0x000fc800000000ff */
[----:B------:R-:W-:Y:S01]  /*0670*/  PRMT R22, R0, 0x7610, R22 ;  /* 0x0000761000167816 */ /* 0x000fe20000000016 */
[----:B------:R-:W-:Y:S06]  /*0680*/  BRA `(.L_x_880) ;  /* 0x0000000800b87947 */ /* 0x000fec0003800000 */
.L_x_889:
        /* <DEDUP_REMOVED lines=9> */
.L_x_888:
        /* <DEDUP_REMOVED lines=28> */
.L_x_891:
[----:B------:R-:W2:Y:S02]  /*08e0*/  LDG.E.U8 R3, desc[UR36][R2.64] ;  /* 0x0000002402037981 */ /* 0x000ea4000c1e1100 */
[----:B--2---:R-:W-:-:S05]  /*08f0*/  IMAD.SHL.U32 R0, R3, 0x2000000, RZ ;  /* 0x0200000003007824 */ /* 0x004fca00078e00ff */
[----:B------:R-:W-:-:S13]  /*0900*/  ISETP.GE.U32.AND P0, PT, R0, 0x8000000, PT ;  /* 0x080000000000780c */ /* 0x000fda0003f06070 */
[C---:B------:R-:W-:Y:S02]  /*0910*/  @P0 IMAD.SHL.U32 R4, R3.reuse, 0x200000, RZ ;  /* 0x0020000003040824 */ /* 0x040fe400078e00ff */
[C---:B------:R-:W-:Y:S02]  /*0920*/  @!P0 IMAD.SHL.U32 R0, R3.reuse, 0x100, RZ ;  /* 0x0000010003008824 */ /* 0x040fe400078e00ff */
[----:B------:R-:W-:Y:S01]  /*0930*/  IMAD.SHL.U32 R3, R3, 0x1000000, RZ ;  /* 0x0100000003037824 */ /* 0x000fe200078e00ff */
[----:B------:R-:W-:Y:S02]  /*0940*/  @P0 LOP3.LUT R4, R4, 0xfe00000, RZ, 0xc0, !PT ;  /* 0x0fe0000004040812 */ /* 0x000fe400078ec0ff */
        /* <DEDUP_REMOVED lines=9> */
.L_x_890:
[----:B------:R-:W2:Y:S02]  /*09e0*/  LDG.E.U16 R0, desc[UR36][R2.64] ;  /* 0x0000002402007981 */ /* 0x000ea4000c1e1500 */
[----:B--2---:R-:W-:-:S05]  /*09f0*/  IMAD.U32 R0, R0, 0x10000, RZ ;  /* 0x0001000000007824 */ /* 0x004fca00078e00ff */
[----:B------:R-:W-:-:S04]  /*0a00*/  F2FP.F16.F32.PACK_AB R0, RZ, R0 ;  /* 0x00000000ff00723e */ /* 0x000fc800000000ff */
[----:B------:R-:W-:Y:S01]  /*0a10*/  PRMT R22, R0, 0x7610, R22 ;  /* 0x0000761000167816 */ /* 0x000fe20000000016 */
[----:B------:R-:W-:Y:S06]  /*0a20*/  BRA `(.L_x_880) ;  /* 0x0000000400d07947 */ /* 0x000fec0003800000 */
.L_x_887:
        /* <DEDUP_REMOVED lines=10> */
[----:B------:R-:W-:-:S04]  /*0ad0*/  F2FP.F16.F32.PACK_AB R0, RZ, R0 ;  /* 0x00000000ff00723e */ /* 0x000fc800000000ff */
[----:B------:R-:W-:Y:S01]  /*0ae0*/  PRMT R22, R0, 0x7610, R22 ;  /* 0x0000761000167816 */ /* 0x000fe20000000016 */
[----:B------:R-:W-:Y:S06]  /*0af0*/  BRA `(.L_x_880) ;  /* 0x00000004009c7947 */ /* 0x000fec0003800000 */
.L_x_894:
        /* <DEDUP_REMOVED lines=21> */
.L_x_898:
[----:B------:R-:W-:Y:S05]  /*0c50*/  BSYNC B1 ;  /* 0x0000000000017941 */ /* 0x000fea0003800000 */
.L_x_897:
[----:B------:R-:W-:Y:S01]  /*0c60*/  LEA R3, R0, 0x3b800000, 0x17 ;  /* 0x3b80000000037811 */ /* 0x000fe200078eb8ff */
[----:B------:R-:W-:-:S05]  /*0c70*/  IMAD.SHL.U32 R0, R2, 0x100000, RZ ;  /* 0x0010000002007824 */ /* 0x000fca00078e00ff */
[----:B------:R-:W-:-:S07]  /*0c80*/  LOP3.LUT R0, R3, R0, R4, 0xfe, !PT ;  /* 0x0000000003007212 */ /* 0x000fce00078efe04 */
.L_x_896:
[----:B------:R-:W-:Y:S05]  /*0c90*/  BSYNC B0 ;  /* 0x0000000000007941 */ /* 0x000fea0003800000 */
.L_x_895:
[----:B------:R-:W-:-:S04]  /*0ca0*/  F2FP.F16.F32.PACK_AB R0, RZ, R0 ;  /* 0x00000000ff00723e */ /* 0x000fc800000000ff */
[----:B------:R-:W-:Y:S01]  /*0cb0*/  PRMT R22, R0, 0x7610, R22 ;  /* 0x0000761000167816 */ /* 0x000fe20000000016 */
[----:B------:R-:W-:Y:S06]  /*0cc0*/  BRA `(.L_x_880) ;  /* 0x0000000400287947 */ /* 0x000fec0003800000 */
.L_x_893:
        /* <DEDUP_REMOVED lines=21> */
.L_x_902:
[----:B------:R-:W-:Y:S05]  /*0e20*/  BSYNC B1 ;  /* 0x0000000000017941 */ /* 0x000fea0003800000 */
.L_x_901:
[----:B------:R-:W-:Y:S01]  /*0e30*/  LEA R3, R0, 0x37800000, 0x17 ;  /* 0x3780000000037811 */ /* 0x000fe200078eb8ff */
[----:B------:R-:W-:-:S05]  /*0e40*/  IMAD.SHL.U32 R0, R2, 0x200000, RZ ;  /* 0x0020000002007824 */ /* 0x000fca00078e00ff */
[----:B------:R-:W-:-:S07]  /*0e50*/  LOP3.LUT R0, R3, R0, R4, 0xfe, !PT ;  /* 0x0000000003007212 */ /* 0x000fce00078efe04 */
.L_x_900:
[----:B------:R-:W-:Y:S05]  /*0e60*/  BSYNC B0 ;  /* 0x0000000000007941 */ /* 0x000fea0003800000 */
.L_x_899:
[----:B------:R-:W-:-:S04]  /*0e70*/  F2FP.F16.F32.PACK_AB R0, RZ, R0 ;  /* 0x00000000ff00723e */ /* 0x000fc800000000ff */
[----:B------:R-:W-:Y:S01]  /*0e80*/  PRMT R22, R0, 0x7610, R22 ;  /* 0x0000761000167816 */ /* 0x000fe20000000016 */
[----:B------:R-:W-:Y:S06]  /*0e90*/  BRA `(.L_x_880) ;  /* 0x0000000000b47947 */ /* 0x000fec0003800000 */
.L_x_892:
        /* <DEDUP_REMOVED lines=14> */
.L_x_906:
[----:B------:R-:W-:Y:S05]  /*0f80*/  BSYNC B0 ;  /* 0x0000000000007941 */ /* 0x000fea0003800000 */
.L_x_905:
[----:B------:R-:W-:-:S04]  /*0f90*/  F2FP.F16.F32.PACK_AB R0, RZ, R0 ;  /* 0x00000000ff00723e */ /* 0x000fc800000000ff */
[----:B------:R-:W-:Y:S01]  /*0fa0*/  PRMT R22, R0, 0x7610, R22 ;  /* 0x0000761000167816 */ /* 0x000fe20000000016 */
[----:B------:R-:W-:Y:S06]  /*0fb0*/  BRA `(.L_x_880) ;  /* 0x00000000006c7947 */ /* 0x000fec0003800000 */
.L_x_879:
        /* <DEDUP_REMOVED lines=16> */
.L_x_907:
[----:B------:R-:W-:Y:S01]  /*10c0*/  PRMT R22, RZ, 0x7610, R22 ;  /* 0x00007610ff167816 */ /* 0x000fe20000000016 */
[----:B------:R-:W-:Y:S06]  /*10d0*/  BRA `(.L_x_880) ;  /* 0x0000000000247947 */ /* 0x000fec0003800000 */
.L_x_904:
[----:B------:R-:W2:Y:S02]  /*10e0*/  LDG.E.64 R2, desc[UR36][R2.64] ;  /* 0x0000002402027981 */ /* 0x000ea4000c1e1b00 */
[----:B--2---:R-:W0:Y:S02]  /*10f0*/  I2F.U64 R0, R2 ;  /* 0x0000000200007312 */ /* 0x004e240000301000 */
[----:B0-----:R-:W-:-:S04]  /*1100*/  F2FP.F16.F32.PACK_AB R0, RZ, R0 ;  /* 0x00000000ff00723e */ /* 0x001fc800000000ff */
[----:B------:R-:W-:Y:S01]  /*1110*/  PRMT R22, R0, 0x7610, R22 ;  /* 0x0000761000167816 */ /* 0x000fe20000000016 */
[----:B------:R-:W-:Y:S06]  /*1120*/  BRA `(.L_x_880) ;  /* 0x0000000000107947 */ /* 0x000fec0003800000 */
.L_x_903:
[----:B------:R-:W2:Y:S02]  /*1130*/  LDG.E R2, desc[UR36][R2.64] ;  /* 0x0000002402027981 */ /* 0x000ea4000c1e1900 */
[----:B--2---:R-:W-:-:S04]  /*1140*/  I2FP.F32.U32 R0, R2 ;  /* 0x0000000200007245 */ /* 0x004fc80000201000 */
[----:B------:R-:W-:-:S04]  /*1150*/  F2FP.F16.F32.PACK_AB R0, RZ, R0 ;  /* 0x00000000ff00723e */ /* 0x000fc800000000ff */
[----:B------:R-:W-:-:S07]  /*1160*/  PRMT R22, R0, 0x7610, R22 ;  /* 0x0000761000167816 */ /* 0x000fce0000000016 */
.L_x_880:
[----:B------:R-:W2:Y:S02]  /*1170*/  S2R R19, SR_TID.X ;  /* 0x0000000000137919 */ /* 0x000ea40000002100 */
[----:B--2---:R-:W-:-:S07]  /*1180*/  VIADD R19, R19, 0x80 ;  /* 0x0000008013137836 */ /* 0x004fce0000000000 */
.L_x_874:
[----:B------:R-:W-:Y:S05]  /*1190*/  BSYNC B6 ;  /* 0x0000000000067941 */ /* 0x000fea0003800000 */
.L_x_873:
[----:B------:R-:W-:Y:S01]  /*11a0*/  ISETP.GE.AND P0, PT, R19, R16, PT ;  /* 0x000000101300720c */ /* 0x000fe20003f06270 */
[----:B------:R-:W-:-:S12]  /*11b0*/  BSSY B6, `(.L_x_908) ;  /* 0x000010e000067945 */ /* 0x000fd80003800000 */
[----:B------:R-:W-:Y:S05]  /*11c0*/  @P0 BRA `(.L_x_909) ;  /* 0x0000001000300947 */ /* 0x000fea0003800000 */
[----:B01----:R-:W0:Y:S01]  /*11d0*/  LDC.64 R2, c[0x0][0x220] ;  /* 0x00008800ff027b82 */ /* 0x003e220000000a00 */
        /* <DEDUP_REMOVED lines=22> */
.L_x_913:
[----:B------:R-:W2:Y:S02]  /*1340*/  LDG.E.U8 R2, desc[UR36][R2.64] ;  /* 0x0000002402027981 */ /* 0x000ea4000c1e1100 */
[----:B--2---:R-:W-:-:S04]  /*1350*/  I2FP.F32.U32 R0, R2 ;  /* 0x0000000200007245 */ /* 0x004fc80000201000 */
[----:B------:R-:W-:-:S04]  /*1360*/  F2FP.F16.F32.PACK_AB R0, RZ, R0 ;  /* 0x00000000ff00723e */ /* 0x000fc800000000ff */
[----:B------:R-:W-:Y:S01]  /*1370*/  PRMT R23, R0, 0x7610, R23 ;  /* 0x0000761000177816 */ /* 0x000fe20000000017 */
[----:B------:R-:W-:Y:S06]  /*1380*/  BRA `(.L_x_915) ;  /* 0x0000000c00bc7947 */ /* 0x000fec0003800000 */
.L_x_912:
        /* <DEDUP_REMOVED lines=11> */
.L_x_917:
[----:B------:R-:W2:Y:S02]  /*1440*/  LDG.E R2, desc[UR36][R2.64] ;  /* 0x0000002402027981 */ /* 0x000ea4000c1e1900 */
[----:B--2---:R-:W-:-:S04]  /*1450*/  I2FP.F32.S32 R0, R2 ;  /* 0x0000000200007245 */ /* 0x004fc80000201400 */
[----:B------:R-:W-:-:S04]  /*1460*/  F2FP.F16.F32.PACK_AB R0, RZ, R0 ;  /* 0x00000000ff00723e */ /* 0x000fc800000000ff */
[----:B------:R-:W-:Y:S01]  /*1470*/  PRMT R23, R0, 0x7610, R23 ;  /* 0x0000761000177816 */ /* 0x000fe20000000017 */
[----:B------:R-:W-:Y:S06]  /*1480*/  BRA `(.L_x_915) ;  /* 0x0000000c007c7947 */ /* 0x000fec0003800000 */
.L_x_916:
[----:B------:R-:W2:Y:S02]  /*1490*/  LDG.E.U16 R2, desc[UR36][R2.64] ;  /* 0x0000002402027981 */ /* 0x000ea4000c1e1500 */
[----:B--2---:R-:W0:Y:S02]  /*14a0*/  I2F.S16 R0, R2 ;  /* 0x0000000200007306 */ /* 0x004e240000101400 */
[----:B0-----:R-:W-:-:S04]  /*14b0*/  F2FP.F16.F32.PACK_AB R0, RZ, R0 ;  /* 0x00000000ff00723e */ /* 0x001fc800000000ff */
[----:B------:R-:W-:Y:S01]  /*14c0*/  PRMT R23, R0, 0x7610, R23 ;  /* 0x0000761000177816 */ /* 0x000fe20000000017 */
[----:B------:R-:W-:Y:S06]  /*14d0*/  BRA `(.L_x_915) ;  /* 0x0000000c00687947 */ /* 0x000fec0003800000 */
.L_x_911:
        /* <DEDUP_REMOVED lines=9> */
.L_x_919:
[----:B------:R0:W5:Y:S01]  /*1570*/  LDG.E.U16 R23, desc[UR36][R2.64] ;  /* 0x0000002402177981 */ /* 0x000162000c1e1500 */
[----:B------:R-:W-:Y:S05]  /*1580*/  BRA `(.L_x_915) ;  /* 0x0000000c003c7947 */ /* 0x000fea0003800000 */
.L_x_918:
        /* <DEDUP_REMOVED lines=9> */
.L_x_921:
[----:B------:R1:W5:Y:S01]  /*1620*/  LDG.E.U16 R23, desc[UR36][R2.64] ;  /* 0x0000002402177981 */ /* 0x000362000c1e1500 */
[----:B------:R-:W-:Y:S05]  /*1630*/  BRA `(.L_x_915) ;  /* 0x0000000c00107947 */ /* 0x000fea0003800000 */
.L_x_920:
        /* <DEDUP_REMOVED lines=9> */
.L_x_910:
        /* <DEDUP_REMOVED lines=14> */
.L_x_924:
        /* <DEDUP_REMOVED lines=9> */
.L_x_923:
        /* <DEDUP_REMOVED lines=28> */
.L_x_926:
        /* <DEDUP_REMOVED lines=15> */
.L_x_925:
[----:B------:R-:W2:Y:S02]  /*1af0*/  LDG.E.U16 R0, desc[UR36][R2.64] ;  /* 0x0000002402007981 */ /* 0x000ea4000c1e1500 */
[----:B--2---:R-:W-:-:S05]  /*1b00*/  IMAD.U32 R0, R0, 0x10000, RZ ;  /* 0x0001000000007824 */ /* 0x004fca00078e00ff */
[----:B------:R-:W-:-:S04]  /*1b10*/  F2FP.F16.F32.PACK_AB R0, RZ, R0 ;  /* 0x00000000ff00723e */ /* 0x000fc800000000ff */
[----:B------:R-:W-:Y:S01]  /*1b20*/  PRMT R23, R0, 0x7610, R23 ;  /* 0x0000761000177816 */ /* 0x000fe20000000017 */
[----:B------:R-:W-:Y:S06]  /*1b30*/  BRA `(.L_x_915) ;  /* 0x0000000400d07947 */ /* 0x000fec0003800000 */
.L_x_922:
        /* <DEDUP_REMOVED lines=13> */
.L_x_929:
        /* <DEDUP_REMOVED lines=21> */
.L_x_933:
[----:B------:R-:W-:Y:S05]  /*1d60*/  BSYNC B1 ;  /* 0x0000000000017941 */ /* 0x000fea0003800000 */
.L_x_932:
[----:B------:R-:W-:Y:S01]  /*1d70*/  LEA R3, R0, 0x3b800000, 0x17 ;  /* 0x3b80000000037811 */ /* 0x000fe200078eb8ff */
[----:B------:R-:W-:-:S05]  /*1d80*/  IMAD.SHL.U32 R0, R2, 0x100000, RZ ;  /* 0x0010000002007824 */ /* 0x000fca00078e00ff */
[----:B------:R-:W-:-:S07]  /*1d90*/  LOP3.LUT R0, R3, R0, R4, 0xfe, !PT ;  /* 0x0000000003007212 */ /* 0x000fce00078efe04 */
.L_x_931:
[----:B------:R-:W-:Y:S05]  /*1da0*/  BSYNC B0 ;  /* 0x0000000000007941 */ /* 0x000fea0003800000 */
.L_x_930:
[----:B------:R-:W-:-:S04]  /*1db0*/  F2FP.F16.F32.PACK_AB R0, RZ, R0 ;  /* 0x00000000ff00723e */ /* 0x000fc800000000ff */
[----:B------:R-:W-:Y:S01]  /*1dc0*/  PRMT R23, R0, 0x7610, R23 ;  /* 0x0000761000177816 */ /* 0x000fe20000000017 */
[----:B------:R-:W-:Y:S06]  /*1dd0*/  BRA `(.L_x_915) ;  /* 0x0000000400287947 */ /* 0x000fec0003800000 */
.L_x_928:
        /* <DEDUP_REMOVED lines=21> */
.L_x_937:
[----:B------:R-:W-:Y:S05]  /*1f30*/  BSYNC B1 ;  /* 0x0000000000017941 */ /* 0x000fea0003800000 */
.L_x_936:
[----:B------:R-:W-:Y:S01]  /*1f40*/  LEA R3, R0, 0x37800000, 0x17 ;  /* 0x3780000000037811 */ /* 0x000fe200078eb8ff */
[----:B------:R-:W-:-:S05]  /*1f50*/  IMAD.SHL.U32 R0, R2, 0x200000, RZ ;  /* 0x0020000002007824 */ /* 0x000fca00078e00ff */
[----:B------:R-:W-:-:S07]  /*1f60*/  LOP3.LUT R0, R3, R0, R4, 0xfe, !PT ;  /* 0x0000000003007212 */ /* 0x000fce00078efe04 */
.L_x_935:
[----:B------:R-:W-:Y:S05]  /*1f70*/  BSYNC B0 ;  /* 0x0000000000007941 */ /* 0x000fea0003800000 */
.L_x_934:
[----:B------:R-:W-:-:S04]  /*1f80*/  F2FP.F16.F32.PACK_AB R0, RZ, R0 ;  /* 0x00000000ff00723e */ /* 0x000fc800000000ff */
[----:B------:R-:W-:Y:S01]  /*1f90*/  PRMT R23, R0, 0x7610, R23 ;  /* 0x0000761000177816 */ /* 0x000fe20000000017 */
[----:B------:R-:W-:Y:S06]  /*1fa0*/  BRA `(.L_x_915) ;  /* 0x0000000000b47947 */ /* 0x000fec0003800000 */
.L_x_927:
        /* <DEDUP_REMOVED lines=14> */
.L_x_941:
[----:B------:R-:W-:Y:S05]  /*2090*/  BSYNC B0 ;  /* 0x0000000000007941 */ /* 0x000fea0003800000 */
.L_x_940:
[----:B------:R-:W-:-:S04]  /*20a0*/  F2FP.F16.F32.PACK_AB R0, RZ, R0 ;  /* 0x00000000ff00723e */ /* 0x000fc800000000ff */
[----:B------:R-:W-:Y:S01]  /*20b0*/  PRMT R23, R0, 0x7610, R23 ;  /* 0x0000761000177816 */ /* 0x000fe20000000017 */
[----:B------:R-:W-:Y:S06]  /*20c0*/  BRA `(.L_x_915) ;  /* 0x00000000006c7947 */ /* 0x000fec0003800000 */
.L_x_914:
        /* <DEDUP_REMOVED lines=16> */
.L_x_942:
[----:B------:R-:W-:Y:S01]  /*21d0*/  PRMT R23, RZ, 0x7610, R23 ;  /* 0x00007610ff177816 */ /* 0x000fe20000000017 */
[----:B------:R-:W-:Y:S06]  /*21e0*/  BRA `(.L_x_915) ;  /* 0x0000000000247947 */ /* 0x000fec0003800000 */
.L_x_939:
[----:B------:R-:W2:Y:S02]  /*21f0*/  LDG.E.64 R2, desc[UR36][R2.64] ;  /* 0x0000002402027981 */ /* 0x000ea4000c1e1b00 */
[----:B--2---:R-:W0:Y:S02]  /*2200*/  I2F.U64 R0, R2 ;  /* 0x0000000200007312 */ /* 0x004e240000301000 */
[----:B0-----:R-:W-:-:S04]  /*2210*/  F2FP.F16.F32.PACK_AB R0, RZ, R0 ;  /* 0x00000000ff00723e */ /* 0x001fc800000000ff */
[----:B------:R-:W-:Y:S01]  /*2220*/  PRMT R23, R0, 0x7610, R23 ;  /* 0x0000761000177816 */ /* 0x000fe20000000017 */
[----:B------:R-:W-:Y:S06]  /*2230*/  BRA `(.L_x_915) ;  /* 0x0000000000107947 */ /* 0x000fec0003800000 */
.L_x_938:
[----:B------:R-:W2:Y:S02]  /*2240*/  LDG.E R2, desc[UR36][R2.64] ;  /* 0x0000002402027981 */ /* 0x000ea4000c1e1900 */
[----:B--2---:R-:W-:-:S04]  /*2250*/  I2FP.F32.U32 R0, R2 ;  /* 0x0000000200007245 */ /* 0x004fc80000201000 */
[----:B------:R-:W-:-:S04]  /*2260*/  F2FP.F16.F32.PACK_AB R0, RZ, R0 ;  /* 0x00000000ff00723e */ /* 0x000fc800000000ff */
[----:B------:R-:W-:-:S07]  /*2270*/  PRMT R23, R0, 0x7610, R23 ;  /* 0x0000761000177816 */ /* 0x000fce0000000017 */
.L_x_915:
[----:B------:R-:W-:-:S07]  /*2280*/  VIADD R19, R19, 0x80 ;  /* 0x0000008013137836 */ /* 0x000fce0000000000 */
.L_x_909:
[----:B------:R-:W-:Y:S05]  /*2290*/  BSYNC B6 ;  /* 0x0000000000067941 */ /* 0x000fea0003800000 */
.L_x_908:
[----:B------:R-:W-:Y:S01]  /*22a0*/  ISETP.GE.AND P0, PT, R19, R16, PT ;  /* 0x000000101300720c */ /* 0x000fe20003f06270 */
[----:B------:R-:W-:Y:S01]  /*22b0*/  BSSY B6, `(.L_x_943) ;  /* 0x0000110000067945 */ /* 0x000fe20003800000 */
[----:B------:R-:W-:Y:S02]  /*22c0*/  PRMT R24, RZ, 0x7610, R24 ;  /* 0x00007610ff187816 */ /* 0x000fe40000000018 */
[----:B------:R-:W-:-:S09]  /*22d0*/  PRMT R25, RZ, 0x7610, R25 ;  /* 0x00007610ff197816 */ /* 0x000fd20000000019 */
        /* <DEDUP_REMOVED lines=24> */
.L_x_948:
[----:B------:R-:W2:Y:S02]  /*2460*/  LDG.E.U8 R2, desc[UR36][R2.64] ;  /* 0x0000002402027981 */ /* 0x000ea4000c1e1100 */
[----:B--2---:R-:W-:-:S04]  /*2470*/  I2FP.F32.U32 R0, R2 ;  /* 0x0000000200007245 */ /* 0x004fc80000201000 */
[----:B------:R-:W-:-:S04]  /*2480*/  F2FP.F16.F32.PACK_AB R0, RZ, R0 ;  /* 0x00000000ff00723e */ /* 0x000fc800000000ff */
[----:B------:R-:W-:Y:S01]  /*2490*/  PRMT R25, R0, 0x7610, R25 ;  /* 0x0000761000197816 */ /* 0x000fe20000000019 */
[----:B------:R-:W-:Y:S06]  /*24a0*/  BRA `(.L_x_950) ;  /* 0x0000000c00bc7947 */ /* 0x000fec0003800000 */
.L_x_947:
        /* <DEDUP_REMOVED lines=11> */
.L_x_952:
[----:B------:R-:W2:Y:S02]  /*2560*/  LDG.E R2, desc[UR36][R2.64] ;  /* 0x0000002402027981 */ /* 0x000ea4000c1e1900 */
[----:B--2---:R-:W-:-:S04]  /*2570*/  I2FP.F32.S32 R0, R2 ;  /* 0x0000000200007245 */ /* 0x004fc80000201400 */
[----:B------:R-:W-:-:S04]  /*2580*/  F2FP.F16.F32.PACK_AB R0, RZ, R0 ;  /* 0x00000000ff00723e */ /* 0x000fc800000000ff */
[----:B------:R-:W-:Y:S01]  /*2590*/  PRMT R25, R0, 0x7610, R25 ;  /* 0x0000761000197816 */ /* 0x000fe20000000019 */
[----:B------:R-:W-:Y:S06]  /*25a0*/  BRA `(.L_x_950) ;  /* 0x0000000c007c7947 */ /* 0x000fec0003800000 */
.L_x_951:
[----:B------:R-:W2:Y:S02]  /*25b0*/  LDG.E.U16 R2, desc[UR36][R2.64] ;  /* 0x0000002402027981 */ /* 0x000ea4000c1e1500 */
[----:B--2---:R-:W0:Y:S02]  /*25c0*/  I2F.S16 R0, R2 ;  /* 0x0000000200007306 */ /* 0x004e240000101400 */
[----:B0-----:R-:W-:-:S04]  /*25d0*/  F2FP.F16.F32.PACK_AB R0, RZ, R0 ;  /* 0x00000000ff00723e */ /* 0x001fc800000000ff */
[----:B------:R-:W-:Y:S01]  /*25e0*/  PRMT R25, R0, 0x7610, R25 ;  /* 0x0000761000197816 */ /* 0x000fe20000000019 */
[----:B------:R-:W-:Y:S06]  /*25f0*/  BRA `(.L_x_950) ;  /* 0x0000000c00687947 */ /* 0x000fec0003800000 */
.L_x_946:
        /* <DEDUP_REMOVED lines=9> */
.L_x_954:
[----:B------:R0:W5:Y:S01]  /*2690*/  LDG.E.U16 R25, desc[UR36][R2.64] ;  /* 0x0000002402197981 */ /* 0x000162000c1e1500 */
[----:B------:R-:W-:Y:S05]  /*26a0*/  BRA `(.L_x_950) ;  /* 0x0000000c003c7947 */ /* 0x000fea0003800000 */
.L_x_953:
        /* <DEDUP_REMOVED lines=9> */
.L_x_956:
[----:B------:R1:W5:Y:S01]  /*2740*/  LDG.E.U16 R25, desc[UR36][R2.64] ;  /* 0x0000002402197981 */ /* 0x000362000c1e1500 */
[----:B------:R-:W-:Y:S05]  /*2750*/  BRA `(.L_x_950) ;  /* 0x0000000c00107947 */ /* 0x000fea0003800000 */
.L_x_955:
        /* <DEDUP_REMOVED lines=9> */
.L_x_945:
        /* <DEDUP_REMOVED lines=14> */
.L_x_959:
        /* <DEDUP_REMOVED lines=9> */
.L_x_958:
        /* <DEDUP_REMOVED lines=28> */
.L_x_961:
        /* <DEDUP_REMOVED lines=15> */
.L_x_960:
[----:B------:R-:W2:Y:S02]  /*2c10*/  LDG.E.U16 R0, desc[UR36][R2.64] ;  /* 0x0000002402007981 */ /* 0x000ea4000c1e1500 */
[----:B--2---:R-:W-:-:S05]  /*2c20*/  IMAD.U32 R0, R0, 0x10000, RZ ;  /* 0x0001000000007824 */ /* 0x004fca00078e00ff */
[----:B------:R-:W-:-:S04]  /*2c30*/  F2FP.F16.F32.PACK_AB R0, RZ, R0 ;  /* 0x00000000ff00723e */ /* 0x000fc800000000ff */
[----:B------:R-:W-:Y:S01]  /*2c40*/  PRMT R25, R0, 0x7610, R25 ;  /* 0x0000761000197816 */ /* 0x000fe20000000019 */
[----:B------:R-:W-:Y:S06]  /*2c50*/  BRA `(.L_x_950) ;  /* 0x0000000400d07947 */ /* 0x000fec0003800000 */
.L_x_957:
        /* <DEDUP_REMOVED lines=13> */
.L_x_964:
        /* <DEDUP_REMOVED lines=21> */
.L_x_968:
[----:B------:R-:W-:Y:S05]  /*2e80*/  BSYNC B1 ;  /* 0x0000000000017941 */ /* 0x000fea0003800000 */
.L_x_967:
[----:B------:R-:W-:Y:S01]  /*2e90*/  LEA R3, R0, 0x3b800000, 0x17 ;  /* 0x3b80000000037811 */ /* 0x000fe200078eb8ff */
[----:B------:R-:W-:-:S05]  /*2ea0*/  IMAD.SHL.U32 R0, R2, 0x100000, RZ ;  /* 0x0010000002007824 */ /* 0x000fca00078e00ff */
[----:B------:R-:W-:-:S07]  /*2eb0*/  LOP3.LUT R0, R3, R0, R4, 0xfe, !PT ;  /* 0x0000000003007212 */ /* 0x000fce00078efe04 */
.L_x_966:
[----:B------:R-:W-:Y:S05]  /*2ec0*/  BSYNC B0 ;  /* 0x0000000000007941 */ /* 0x000fea0003800000 */
.L_x_965:
[----:B------:R-:W-:-:S04]  /*2ed0*/  F2FP.F16.F32.PACK_AB R0, RZ, R0 ;  /* 0x00000000ff00723e */ /* 0x000fc800000000ff */
[----:B------:R-:W-:Y:S01]  /*2ee0*/  PRMT R25, R0, 0x7610, R25 ;  /* 0x0000761000197816 */ /* 0x000fe20000000019 */
[----:B------:R-:W-:Y:S06]  /*2ef0*/  BRA `(.L_x_950) ;  /* 0x0000000400287947 */ /* 0x000fec0003800000 */
.L_x_963:
        /* <DEDUP_REMOVED lines=21> */
.L_x_972:
[----:B------:R-:W-:Y:S05]  /*3050*/  BSYNC B1 ;  /* 0x0000000000017941 */ /* 0x000fea0003800000 */
.L_x_971:
[----:B------:R-:W-:Y:S01]  /*3060*/  LEA R3, R0, 0x37800000, 0x17 ;  /* 0x3780000000037811 */ /* 0x000fe200078eb8ff */
[----:B------:R-:W-:-:S05]  /*3070*/  IMAD.SHL.U32 R0, R2, 0x200000, RZ ;  /* 0x0020000002007824 */ /* 0x000fca00078e00ff */
[----:B------:R-:W-:-:S07]  /*3080*/  LOP3.LUT R0, R3, R0, R4, 0xfe, !PT ;  /* 0x0000000003007212 */ /* 0x000fce00078efe04 */
.L_x_970:
[----:B------:R-:W-:Y:S05]  /*3090*/  BSYNC B0 ;  /* 0x0000000000007941 */ /* 0x000fea0003800000 */
.L_x_969:
[----:B------:R-:W-:-:S04]  /*30a0*/  F2FP.F16.F32.PACK_AB R0, RZ, R0 ;  /* 0x00000000ff00723e */ /* 0x000fc800000000ff */
[----:B------:R-:W-:Y:S01]  /*30b0*/  PRMT R25, R0, 0x7610, R25 ;  /* 0x0000761000197816 */ /* 0x000fe20000000019 */
[----:B------:R-:W-:Y:S06]  /*30c0*/  BRA `(.L_x_950) ;  /* 0x0000000000b47947 */ /* 0x000fec0003800000 */
.L_x_962:
        /* <DEDUP_REMOVED lines=14> */
.L_x_976:
[----:B------:R-:W-:Y:S05]  /*31b0*/  BSYNC B0 ;  /* 0x0000000000007941 */ /* 0x000fea0003800000 */
.L_x_975:
[----:B------:R-:W-:-:S04]  /*31c0*/  F2FP.F16.F32.PACK_AB R0, RZ, R0 ;  /* 0x00000000ff00723e */ /* 0x000fc800000000ff */
[----:B------:R-:W-:Y:S01]  /*31d0*/  PRMT R25, R0, 0x7610, R25 ;  /* 0x0000761000197816 */ /* 0x000fe20000000019 */
[----:B------:R-:W-:Y:S06]  /*31e0*/  BRA `(.L_x_950) ;  /* 0x00000000006c7947 */ /* 0x000fec0003800000 */
.L_x_949:
        /* <DEDUP_REMOVED lines=16> */
.L_x_977:
[----:B------:R-:W-:Y:S01]  /*32f0*/  PRMT R25, RZ, 0x7610, R25 ;  /* 0x00007610ff197816 */ /* 0x000fe20000000019 */
[----:B------:R-:W-:Y:S06]  /*3300*/  BRA `(.L_x_950) ;  /* 0x0000000000247947 */ /* 0x000fec0003800000 */
.L_x_974:
[----:B------:R-:W2:Y:S02]  /*3310*/  LDG.E.64 R2, desc[UR36][R2.64] ;  /* 0x0000002402027981 */ /* 0x000ea4000c1e1b00 */
[----:B--2---:R-:W0:Y:S02]  /*3320*/  I2F.U64 R0, R2 ;  /* 0x0000000200007312 */ /* 0x004e240000301000 */
[----:B0-----:R-:W-:-:S04]  /*3330*/  F2FP.F16.F32.PACK_AB R0, RZ, R0 ;  /* 0x00000000ff00723e */ /* 0x001fc800000000ff */
[----:B------:R-:W-:Y:S01]  /*3340*/  PRMT R25, R0, 0x7610, R25 ;  /* 0x0000761000197816 */ /* 0x000fe20000000019 */
[----:B------:R-:W-:Y:S06]  /*3350*/  BRA `(.L_x_950) ;  /* 0x0000000000107947 */ /* 0x000fec0003800000 */
.L_x_973:
[----:B------:R-:W2:Y:S02]  /*3360*/  LDG.E R2, desc[UR36][R2.64] ;  /* 0x0000002402027981 */ /* 0x000ea4000c1e1900 */
[----:B--2---:R-:W-:-:S04]  /*3370*/  I2FP.F32.U32 R0, R2 ;  /* 0x0000000200007245 */ /* 0x004fc80000201000 */
[----:B------:R-:W-:-:S04]  /*3380*/  F2FP.F16.F32.PACK_AB R0, RZ, R0 ;  /* 0x00000000ff00723e */ /* 0x000fc800000000ff */
[----:B------:R-:W-:-:S07]  /*3390*/  PRMT R25, R0, 0x7610, R25 ;  /* 0x0000761000197816 */ /* 0x000fce0000000019 */
.L_x_950:
[----:B------:R-:W-:-:S07]  /*33a0*/  VIADD R19, R19, 0x80 ;  /* 0x0000008013137836 */ /* 0x000fce0000000000 */
.L_x_944:
[----:B------:R-:W-:Y:S05]  /*33b0*/  BSYNC B6 ;  /* 0x0000000000067941 */ /* 0x000fea0003800000 */
.L_x_943:
[----:B------:R-:W-:Y:S01]  /*33c0*/  ISETP.GE.AND P0, PT, R19, R16, PT ;  /* 0x000000101300720c */ /* 0x000fe20003f06270 */
[----:B------:R-:W-:-:S12]  /*33d0*/  BSSY B6, `(.L_x_978) ;  /* 0x000010c000067945 */ /* 0x000fd80003800000 */
[----:B------:R-:W-:Y:S05]  /*33e0*/  @P0 BRA `(.L_x_979) ;  /* 0x0000001000280947 */ /* 0x000fea0003800000 */
[----:B01----:R-:W0:Y:S01]  /*33f0*/  LDC.64 R2, c[0x0][0x220] ;  /* 0x00008800ff027b82 */ /* 0x003e220000000a00 */
        /* <DEDUP_REMOVED lines=21> */
.L_x_983:
[----:B------:R-:W2:Y:S02]  /*3550*/  LDG.E.U8 R2, desc[UR36][R2.64] ;  /* 0x0000002402027981 */ /* 0x000ea4000c1e1100 */
[----:B--2---:R-:W-:-:S04]  /*3560*/  I2FP.F32.U32 R0, R2 ;  /* 0x0000000200007245 */ /* 0x004fc80000201000 */
[----:B------:R-:W-:-:S04]  /*3570*/  F2FP.F16.F32.PACK_AB R0, RZ, R0 ;  /* 0x00000000ff00723e */ /* 0x000fc800000000ff */
[----:B------:R-:W-:Y:S01]  /*3580*/  PRMT R24, R0, 0x7610, R24 ;  /* 0x0000761000187816 */ /* 0x000fe20000000018 */
[----:B------:R-:W-:Y:S06]  /*3590*/  BRA `(.L_x_979) ;  /* 0x0000000c00bc7947 */ /* 0x000fec0003800000 */
.L_x_982:
        /* <DEDUP_REMOVED lines=11> */
.L_x_986:
[----:B------:R-:W2:Y:S02]  /*3650*/  LDG.E R2, desc[UR36][R2.64] ;  /* 0x0000002402027981 */ /* 0x000ea4000c1e1900 */
[----:B--2---:R-:W-:-:S04]  /*3660*/  I2FP.F32.S32 R0, R2 ;  /* 0x0000000200007245 */ /* 0x004fc80000201400 */
[----:B------:R-:W-:-:S04]  /*3670*/  F2FP.F16.F32.PACK_AB R0, RZ, R0 ;  /* 0x00000000ff00723e */ /* 0x000fc800000000ff */
[----:B------:R-:W-:Y:S01]  /*3680*/  PRMT R24, R0, 0x7610, R24 ;  /* 0x0000761000187816 */ /* 0x000fe20000000018 */
[----:B------:R-:W-:Y:S06]  /*3690*/  BRA `(.L_x_979) ;  /* 0x0000000c007c7947 */ /* 0x000fec0003800000 */
.L_x_985:
[----:B------:R-:W2:Y:S02]  /*36a0*/  LDG.E.U16 R2, desc[UR36][R2.64] ;  /* 0x0000002402027981 */ /* 0x000ea4000c1e1500 */
[----:B--2---:R-:W0:Y:S02]  /*36b0*/  I2F.S16 R0, R2 ;  /* 0x0000000200007306 */ /* 0x004e240000101400 */
[----:B0-----:R-:W-:-:S04]  /*36c0*/  F2FP.F16.F32.PACK_AB R0, RZ, R0 ;  /* 0x00000000ff00723e */ /* 0x001fc800000000ff */
[----:B------:R-:W-:Y:S01]  /*36d0*/  PRMT R24, R0, 0x7610, R24 ;  /* 0x0000761000187816 */ /* 0x000fe20000000018 */
[----:B------:R-:W-:Y:S06]  /*36e0*/  BRA `(.L_x_979) ;  /* 0x0000000c00687947 */ /* 0x000fec0003800000 */
.L_x_981:
        /* <DEDUP_REMOVED lines=9> */
.L_x_988:
[----:B------:R2:W5:Y:S01]  /*3780*/  LDG.E.U16 R24, desc[UR36][R2.64] ;  /* 0x0000002402187981 */ /* 0x000562000c1e1500 */
[----:B------:R-:W-:Y:S05]  /*3790*/  BRA `(.L_x_979) ;  /* 0x0000000c003c7947 */ /* 0x000fea0003800000 */
.L_x_987:
        /* <DEDUP_REMOVED lines=9> */
.L_x_990:
[----:B------:R3:W5:Y:S01]  /*3830*/  LDG.E.U16 R24, desc[UR36][R2.64] ;  /* 0x0000002402187981 */ /* 0x000762000c1e1500 */
[----:B------:R-:W-:Y:S05]  /*3840*/  BRA `(.L_x_979) ;  /* 0x0000000c00107947 */ /* 0x000fea0003800000 */
.L_x_989:
        /* <DEDUP_REMOVED lines=9> */
.L_x_980:
        /* <DEDUP_REMOVED lines=14> */
.L_x_993:
        /* <DEDUP_REMOVED lines=9> */
.L_x_992:
        /* <DEDUP_REMOVED lines=28> */
.L_x_995:
        /* <DEDUP_REMOVED lines=15> */
.L_x_994:
[----:B------:R-:W2:Y:S02]  /*3d00*/  LDG.E.U16 R0, desc[UR36][R2.64] ;  /* 0x0000002402007981 */ /* 0x000ea4000c1e1500 */
[----:B--2---:R-:W-:-:S05]  /*3d10*/  IMAD.U32 R0, R0, 0x10000, RZ ;  /* 0x0001000000007824 */ /* 0x004fca00078e00ff */
[----:B------:R-:W-:-:S04]  /*3d20*/  F2FP.F16.F32.PACK_AB R0, RZ, R0 ;  /* 0x00000000ff00723e */ /* 0x000fc800000000ff */
[----:B------:R-:W-:Y:S01]  /*3d30*/  PRMT R24, R0, 0x7610, R24 ;  /* 0x0000761000187816 */ /* 0x000fe20000000018 */
[----:B------:R-:W-:Y:S06]  /*3d40*/  BRA `(.L_x_979) ;  /* 0x0000000400d07947 */ /* 0x000fec0003800000 */
.L_x_991:
        /* <DEDUP_REMOVED lines=13> */
.L_x_998:
        /* <DEDUP_REMOVED lines=21> */
.L_x_1002:
[----:B------:R-:W-:Y:S05]  /*3f70*/  BSYNC B1 ;  /* 0x0000000000017941 */ /* 0x000fea0003800000 */
.L_x_1001:
[----:B------:R-:W-:Y:S01]  /*3f80*/  LEA R3, R0, 0x3b800000, 0x17 ;  /* 0x3b80000000037811 */ /* 0x000fe200078eb8ff */
[----:B------:R-:W-:-:S05]  /*3f90*/  IMAD.SHL.U32 R0, R2, 0x100000, RZ ;  /* 0x0010000002007824 */ /* 0x000fca00078e00ff */
[----:B------:R-:W-:-:S07]  /*3fa0*/  LOP3.LUT R0, R3, R0, R4, 0xfe, !PT ;  /* 0x0000000003007212 */ /* 0x000fce00078efe04 */
.L_x_1000:
[----:B------:R-:W-:Y:S05]  /*3fb0*/  BSYNC B0 ;  /* 0x0000000000007941 */ /* 0x000fea0003800000 */
.L_x_999:
[----:B------:R-:W-:-:S04]  /*3fc0*/  F2FP.F16.F32.PACK_AB R0, RZ, R0 ;  /* 0x00000000ff00723e */ /* 0x000fc800000000ff */
[----:B------:R-:W-:Y:S01]  /*3fd0*/  PRMT R24, R0, 0x7610, R24 ;  /* 0x0000761000187816 */ /* 0x000fe20000000018 */
[----:B------:R-:W-:Y:S06]  /*3fe0*/  BRA `(.L_x_979) ;  /* 0x0000000400287947 */ /* 0x000fec0003800000 */
.L_x_997:
        /* <DEDUP_REMOVED lines=21> */
.L_x_1006:
[----:B------:R-:W-:Y:S05]  /*4140*/  BSYNC B1 ;  /* 0x0000000000017941 */ /* 0x000fea0003800000 */
.L_x_1005:
[----:B------:R-:W-:Y:S01]  /*4150*/  LEA R3, R0, 0x37800000, 0x17 ;  /* 0x3780000000037811 */ /* 0x000fe200078eb8ff */
[----:B------:R-:W-:-:S05]  /*4160*/  IMAD.SHL.U32 R0, R2, 0x200000, RZ ;  /* 0x0020000002007824 */ /* 0x000fca00078e00ff */
[----:B------:R-:W-:-:S07]  /*4170*/  LOP3.LUT R0, R3, R0, R4, 0xfe, !PT ;  /* 0x0000000003007212 */ /* 0x000fce00078efe04 */
.L_x_1004:
[----:B------:R-:W-:Y:S05]  /*4180*/  BSYNC B0 ;  /* 0x0000000000007941 */ /* 0x000fea0003800000 */
.L_x_1003:
[----:B------:R-:W-:-:S04]  /*4190*/  F2FP.F16.F32.PACK_AB R0, RZ, R0 ;  /* 0x00000000ff00723e */ /* 0x000fc800000000ff */
[----:B------:R-:W-:Y:S01]  /*41a0*/  PRMT R24, R0, 0x7610, R24 ;  /* 0x0000761000187816 */ /* 0x000fe20000000018 */
[----:B------:R-:W-:Y:S06]  /*41b0*/  BRA `(.L_x_979) ;  /* 0x0000000000b47947 */ /* 0x000fec0003800000 */
.L_x_996:
        /* <DEDUP_REMOVED lines=14> */
.L_x_1010:
[----:B------:R-:W-:Y:S05]  /*42a0*/  BSYNC B0 ;  /* 0x0000000000007941 */ /* 0x000fea0003800000 */
.L_x_1009:
[----:B------:R-:W-:-:S04]  /*42b0*/  F2FP.F16.F32.PACK_AB R0, RZ, R0 ;  /* 0x00000000ff00723e */ /* 0x000fc800000000ff */
[----:B------:R-:W-:Y:S01]  /*42c0*/  PRMT R24, R0, 0x7610, R24 ;  /* 0x0000761000187816 */ /* 0x000fe20000000018 */
[----:B------:R-:W-:Y:S06]  /*42d0*/  BRA `(.L_x_979) ;  /* 0x00000000006c7947 */ /* 0x000fec0003800000 */
.L_x_984:
        /* <DEDUP_REMOVED lines=16> */
.L_x_1011:
[----:B------:R-:W-:Y:S01]  /*43e0*/  PRMT R24, RZ, 0x7610, R24 ;  /* 0x00007610ff187816 */ /* 0x000fe20000000018 */
[----:B------:R-:W-:Y:S06]  /*43f0*/  BRA `(.L_x_979) ;  /* 0x0000000000247947 */ /* 0x000fec0003800000 */
.L_x_1008:
[----:B------:R-:W2:Y:S02]  /*4400*/  LDG.E.64 R2, desc[UR36][R2.64] ;  /* 0x0000002402027981 */ /* 0x000ea4000c1e1b00 */
[----:B--2---:R-:W0:Y:S02]  /*4410*/  I2F.U64 R0, R2 ;  /* 0x0000000200007312 */ /* 0x004e240000301000 */
[----:B0-----:R-:W-:-:S04]  /*4420*/  F2FP.F16.F32.PACK_AB R0, RZ, R0 ;  /* 0x00000000ff00723e */ /* 0x001fc800000000ff */
[----:B------:R-:W-:Y:S01]  /*4430*/  PRMT R24, R0, 0x7610, R24 ;  /* 0x0000761000187816 */ /* 0x000fe20000000018 */
[----:B------:R-:W-:Y:S06]  /*4440*/  BRA `(.L_x_979) ;  /* 0x0000000000107947 */ /* 0x000fec0003800000 */
.L_x_1007:
[----:B------:R-:W2:Y:S02]  /*4450*/  LDG.E R2, desc[UR36][R2.64] ;  /* 0x0000002402027981 */ /* 0x000ea4000c1e1900 */
[----:B--2---:R-:W-:-:S04]  /*4460*/  I2FP.F32.U32 R0, R2 ;  /* 0x0000000200007245 */ /* 0x004fc80000201000 */
[----:B------:R-:W-:-:S04]  /*4470*/  F2FP.F16.F32.PACK_AB R0, RZ, R0 ;  /* 0x00000000ff00723e */ /* 0x000fc800000000ff */
[----:B------:R-:W-:-:S07]  /*4480*/  PRMT R24, R0, 0x7610, R24 ;  /* 0x0000761000187816 */ /* 0x000fce0000000018 */
.L_x_979:
[----:B------:R-:W-:Y:S05]  /*4490*/  BSYNC B6 ;  /* 0x0000000000067941 */ /* 0x000fea0003800000 */
.L_x_978:
[----:B------:R-:W0:Y:S01]  /*44a0*/  S2R R17, SR_TID.X ;  /* 0x0000000000117919 */ /* 0x000e220000002100 */
[----:B------:R-:W4:Y:S01]  /*44b0*/  LDC.U8 R19, c[0x0][0x234] ;  /* 0x00008d00ff137b82 */ /* 0x000f220000000000 */
[----:B------:R-:W-:Y:S01]  /*44c0*/  BSSY B6, `(.L_x_1012) ;  /* 0x0000135000067945 */ /* 0x000fe20003800000 */
[C---:B0123--:R-:W-:Y:S01]  /*44d0*/  VIADD R3, R17.reuse, 0x100 ;  /* 0x0000010011037836 */ /* 0x04ffe20000000000 */
[C---:B------:R-:W-:Y:S01]  /*44e0*/  ISETP.GE.AND P3, PT, R17.reuse, R16, PT ;  /* 0x000000101100720c */ /* 0x040fe20003f66270 */
[----:B------:R-:W-:-:S03]  /*44f0*/  VIADD R27, R17, 0x80 ;  /* 0x00000080111b7836 */ /* 0x000fc60000000000 */
[-C--:B------:R-:W-:Y:S01]  /*4500*/  ISETP.GE.AND P1, PT, R3, R16.reuse, PT ;  /* 0x000000100300720c */ /* 0x080fe20003f26270 */
[----:B------:R-:W-:Y:S01]  /*4510*/  VIADD R3, R17, 0x180 ;  /* 0x0000018011037836 */ /* 0x000fe20000000000 */
[----:B------:R-:W-:-:S04]  /*4520*/  ISETP.GE.AND P0, PT, R27, R16, PT ;  /* 0x000000101b00720c */ /* 0x000fc80003f06270 */
[----:B------:R-:W-:-:S03]  /*4530*/  ISETP.GE.AND P2, PT, R3, R16, PT ;  /* 0x000000100300720c */ /* 0x000fc60003f46270 */
[----:B-----5:R-:W-:-:S04]  /*4540*/  @!P3 HADD2.F32 R2, -RZ, R22.H0_H0 ;  /* 0x20000016ff02b230 */ /* 0x020fc80000004100 */
[----:B------:R-:W-:Y:S02]  /*4550*/  @!P1 HADD2.F32 R25, -RZ, R25.H0_H0 ;  /* 0x20000019ff199230 */ /* 0x000fe40000004100 */
[----:B------:R-:W-:Y:S01]  /*4560*/  @!P3 FMUL.RZ R10, R2, 0.15915493667125701904 ;  /* 0x3e22f983020ab820 */ /* 0x000fe2000040c000 */
[----:B------:R-:W-:Y:S02]  /*4570*/  @!P0 HADD2.F32 R2, -RZ, R23.H0_H0 ;  /* 0x20000017ff028230 */ /* 0x000fe40000004100 */
[----:B------:R-:W-:Y:S01]  /*4580*/  @!P1 FMUL.RZ R25, R25, 0.15915493667125701904 ;  /* 0x3e22f98319199820 */ /* 0x000fe2000040c000 */
[----:B------:R-:W-:Y:S02]  /*4590*/  @!P2 HADD2.F32 R4, -RZ, R24.H0_H0 ;  /* 0x20000018ff04a230 */ /* 0x000fe40000004100 */
[----:B------:R-:W-:Y:S01]  /*45a0*/  @!P0 FMUL.RZ R11, R2, 0.15915493667125701904 ;  /* 0x3e22f983020b8820 */ /* 0x000fe2000040c000 */
[----:B------:R-:W0:Y:S02]  /*45b0*/  @!P3 MUFU.COS R3, R10 ;  /* 0x0000000a0003b308 */ /* 0x000e240000000000 */
[----:B------:R-:W-:-:S06]  /*45c0*/  @!P2 FMUL.RZ R12, R4, 0.15915493667125701904 ;  /* 0x3e22f983040ca820 */ /* 0x000fcc000040c000 */
[----:B------:R-:W-:Y:S08]  /*45d0*/  @!P1 MUFU.COS R7, R25 ;  /* 0x0000001900079308 */ /* 0x000ff00000000000 */
[----:B------:R-:W-:Y:S08]  /*45e0*/  @!P2 MUFU.COS R9, R12 ;  /* 0x0000000c0009a308 */ /* 0x000ff00000000000 */
[----:B------:R-:W-:Y:S08]  /*45f0*/  @!P0 MUFU.COS R5, R11 ;  /* 0x0000000b00058308 */ /* 0x000ff00000000000 */
[----:B------:R-:W-:Y:S08]  /*4600*/  @!P3 MUFU.SIN R2, R10 ;  /* 0x0000000a0002b308 */ /* 0x000ff00000000400 */
[----:B0-----:R-:W0:Y:S08]  /*4610*/  @!P3 MUFU.RCP R3, R3 ;  /* 0x000000030003b308 */ /* 0x001e300000001000 */
[----:B------:R-:W-:Y:S08]  /*4620*/  @!P1 MUFU.SIN R6, R25 ;  /* 0x0000001900069308 */ /* 0x000ff00000000400 */
[----:B------:R-:W-:Y:S01]  /*4630*/  @!P2 MUFU.SIN R8, R12 ;  /* 0x0000000c0008a308 */ /* 0x000fe20000000400 */
[----:B0-----:R-:W-:-:S05]  /*4640*/  @!P3 FMUL.FTZ R2, R2, R3 ;  /* 0x000000030202b220 */ /* 0x001fca0000410000 */
[----:B------:R-:W-:Y:S02]  /*4650*/  @!P3 F2FP.F16.F32.PACK_AB R0, RZ, R2 ;  /* 0x00000002ff00b23e */ /* 0x000fe400000000ff */
[----:B------:R-:W-:Y:S08]  /*4660*/  @!P0 MUFU.SIN R4, R11 ;  /* 0x0000000b00048308 */ /* 0x000ff00000000400 */
[----:B------:R-:W0:Y:S08]  /*4670*/  @!P1 MUFU.RCP R7, R7 ;  /* 0x0000000700079308 */ /* 0x000e300000001000 */
[----:B------:R-:W1:Y:S08]  /*4680*/  @!P2 MUFU.RCP R9, R9 ;  /* 0x000000090009a308 */ /* 0x000e700000001000 */
[----:B------:R-:W2:Y:S01]  /*4690*/  @!P0 MUFU.RCP R5, R5 ;  /* 0x0000000500058308 */ /* 0x000ea20000001000 */
[----:B0-----:R-:W-:-:S05]  /*46a0*/  @!P1 FMUL.FTZ R6, R6, R7 ;  /* 0x0000000706069220 */ /* 0x001fca0000410000 */
[----:B------:R-:W-:Y:S01]  /*46b0*/  @!P1 F2FP.F16.F32.PACK_AB R23, RZ, R6 ;  /* 0x00000006ff17923e */ /* 0x000fe200000000ff */
[----:B-1----:R-:W-:-:S05]  /*46c0*/  @!P2 FMUL.FTZ R8, R8, R9 ;  /* 0x000000090808a220 */ /* 0x002fca0000410000 */
[----:B------:R-:W-:Y:S01]  /*46d0*/  @!P2 F2FP.F16.F32.PACK_AB R22, RZ, R8 ;  /* 0x00000008ff16a23e */ /* 0x000fe200000000ff */
[----:B--2---:R-:W-:-:S05]  /*46e0*/  @!P0 FMUL.FTZ R4, R4, R5 ;  /* 0x0000000504048220 */ /* 0x004fca0000410000 */
[----:B------:R-:W-:Y:S01]  /*46f0*/  @!P0 F2FP.F16.F32.PACK_AB R24, RZ, R4 ;  /* 0x00000004ff18823e */ /* 0x000fe200000000ff */
[----:B----4-:R-:W-:Y:S06]  /*4700*/  @P3 BRA `(.L_x_1013) ;  /* 0x0000001000403947 */ /* 0x010fec0003800000 */
        /* <DEDUP_REMOVED lines=17> */
[----:B------:R-:W-:Y:S02]  /*4820*/  HADD2.F32 R0, -RZ, R0.H0_H0 ;  /* 0x20000000ff007230 */ /* 0x000fe40000004100 */
[----:B------:R-:W-:Y:S02]  /*4830*/  IMAD.MOV.U32 R17, RZ, RZ, R27 ;  /* 0x000000ffff117224 */ /* 0x000fe400078e001b */
[----:B------:R-:W0:Y:S02]  /*4840*/  F2I.FTZ.TRUNC.NTZ R5, R0 ;  /* 0x0000000000057305 */ /* 0x000e24000021f100 */
[----:B0-----:R0:W-:Y:S01]  /*4850*/  STG.E.U8 desc[UR36][R2.64], R5 ;  /* 0x0000000502007986 */ /* 0x0011e2000c101124 */
[----:B------:R-:W-:Y:S05]  /*4860*/  BRA `(.L_x_1013) ;  /* 0x0000000c00e87947 */ /* 0x000fea0003800000 */
.L_x_1017:
[----:B------:R-:W-:Y:S02]  /*4870*/  HADD2.F32 R5, -RZ, R0.H0_H0 ;  /* 0x20000000ff057230 */ /* 0x000fe40000004100 */
[----:B------:R-:W-:-:S04]  /*4880*/  IMAD.MOV.U32 R17, RZ, RZ, R27 ;  /* 0x000000ffff117224 */ /* 0x000fc800078e001b */
[----:B------:R-:W0:Y:S02]  /*4890*/  F2I.S64.TRUNC R4, R5 ;  /* 0x0000000500047311 */ /* 0x000e24000020d900 */
[----:B0-----:R0:W-:Y:S01]  /*48a0*/  STG.E.U8 desc[UR36][R2.64], R4 ;  /* 0x0000000402007986 */ /* 0x0011e2000c101124 */
[----:B------:R-:W-:Y:S05]  /*48b0*/  BRA `(.L_x_1013) ;  /* 0x0000000c00d47947 */ /* 0x000fea0003800000 */
.L_x_1016:
[----:B------:R-:W-:-:S13]  /*48c0*/  ISETP.NE.AND P0, PT, R4, 0x2, PT ;  /* 0x000000020400780c */ /* 0x000fda0003f05270 */
[----:B------:R-:W-:Y:S05]  /*48d0*/  @!P0 BRA `(.L_x_1019) ;  /* 0x0000000000388947 */ /* 0x000fea0003800000 */
[----:B------:R-:W-:-:S13]  /*48e0*/  ISETP.NE.AND P0, PT, R4, 0x3, PT ;  /* 0x000000030400780c */ /* 0x000fda0003f05270 */
[----:B------:R-:W-:Y:S05]  /*48f0*/  @!P0 BRA `(.L_x_1020) ;  /* 0x00000000001c8947 */ /* 0x000fea0003800000 */
[----:B------:R-:W-:-:S13]  /*4900*/  ISETP.NE.AND P0, PT, R4, 0x4, PT ;  /* 0x000000040400780c */ /* 0x000fda0003f05270 */
[----:B------:R-:W-:Y:S05]  /*4910*/  @P0 BRA `(.L_x_1018) ;  /* 0x0000000c00500947 */ /* 0x000fea0003800000 */
[----:B------:R-:W-:Y:S02]  /*4920*/  HADD2.F32 R4, -RZ, R0.H0_H0 ;  /* 0x20000000ff047230 */ /* 0x000fe40000004100 */
[----:B------:R-:W-:-:S04]  /*4930*/  IMAD.MOV.U32 R17, RZ, RZ, R27 ;  /* 0x000000ffff117224 */ /* 0x000fc800078e001b */
[----:B------:R-:W0:Y:S02]  /*4940*/  F2I.S64.TRUNC R4, R4 ;  /* 0x0000000400047311 */ /* 0x000e24000020d900 */
[----:B0-----:R0:W-:Y:S01]  /*4950*/  STG.E.64 desc[UR36][R2.64], R4 ;  /* 0x0000000402007986 */ /* 0x0011e2000c101b24 */
[----:B------:R-:W-:Y:S05]  /*4960*/  BRA `(.L_x_1013) ;  /* 0x0000000c00a87947 */ /* 0x000fea0003800000 */
.L_x_1020:
[----:B------:R-:W-:Y:S02]  /*4970*/  HADD2.F32 R0, -RZ, R0.H0_H0 ;  /* 0x20000000ff007230 */ /* 0x000fe40000004100 */
[----:B------:R-:W-:Y:S02]  /*4980*/  IMAD.MOV.U32 R17, RZ, RZ, R27 ;  /* 0x000000ffff117224 */ /* 0x000fe400078e001b */
[----:B------:R-:W0:Y:S02]  /*4990*/  F2I.FTZ.TRUNC.NTZ R5, R0 ;  /* 0x0000000000057305 */ /* 0x000e24000021f100 */
[----:B0-----:R0:W-:Y:S01]  /*49a0*/  STG.E desc[UR36][R2.64], R5 ;  /* 0x0000000502007986 */ /* 0x0011e2000c101924 */
[----:B------:R-:W-:Y:S05]  /*49b0*/  BRA `(.L_x_1013) ;  /* 0x0000000c00947947 */ /* 0x000fea0003800000 */
.L_x_1019:
[----:B------:R-:W-:Y:S02]  /*49c0*/  HADD2.F32 R0, -RZ, R0.H0_H0 ;  /* 0x20000000ff007230 */ /* 0x000fe40000004100 */
[----:B------:R-:W-:Y:S02]  /*49d0*/  IMAD.MOV.U32 R17, RZ, RZ, R27 ;  /* 0x000000ffff117224 */ /* 0x000fe400078e001b */
[----:B------:R-:W0:Y:S02]  /*49e0*/  F2I.FTZ.TRUNC.NTZ R5, R0 ;  /* 0x0000000000057305 */ /* 0x000e24000021f100 */
[----:B0-----:R0:W-:Y:S01]  /*49f0*/  STG.E.U16 desc[UR36][R2.64], R5 ;  /* 0x0000000502007986 */ /* 0x0011e2000c101524 */
[----:B------:R-:W-:Y:S05]  /*4a00*/  BRA `(.L_x_1013) ;  /* 0x0000000c00807947 */ /* 0x000fea0003800000 */
.L_x_1015:
[----:B------:R-:W-:-:S13]  /*4a10*/  ISETP.GT.AND P0, PT, R4, 0x6, PT ;  /* 0x000000060400780c */ /* 0x000fda0003f04270 */
[----:B------:R-:W-:Y:S05]  /*4a20*/  @P0 BRA `(.L_x_1021) ;  /* 0x00000000002c0947 */ /* 0x000fea0003800000 */
[----:B------:R-:W-:-:S13]  /*4a30*/  ISETP.NE.AND P0, PT, R4, 0x5, PT ;  /* 0x000000050400780c */ /* 0x000fda0003f05270 */
[----:B------:R-:W-:Y:S05]  /*4a40*/  @!P0 BRA `(.L_x_1022) ;  /* 0x0000000000188947 */ /* 0x000fea0003800000 */
[----:B------:R-:W-:-:S13]  /*4a50*/  ISETP.NE.AND P0, PT, R4, 0x6, PT ;  /* 0x000000060400780c */ /* 0x000fda0003f05270 */
[----:B------:R-:W-:Y:S05]  /*4a60*/  @P0 BRA `(.L_x_1018) ;  /* 0x0000000800fc0947 */ /* 0x000fea0003800000 */
[----:B------:R-:W-:Y:S02]  /*4a70*/  HADD2.F32 R5, -RZ, R0.H0_H0 ;  /* 0x20000000ff057230 */ /* 0x000fe40000004100 */
[----:B------:R-:W-:-:S03]  /*4a80*/  IMAD.MOV.U32 R17, RZ, RZ, R27 ;  /* 0x000000ffff117224 */ /* 0x000fc600078e001b */
[----:B------:R0:W-:Y:S01]  /*4a90*/  STG.E desc[UR36][R2.64], R5 ;  /* 0x0000000502007986 */ /* 0x0001e2000c101924 */
[----:B------:R-:W-:Y:S05]  /*4aa0*/  BRA `(.L_x_1013) ;  /* 0x0000000c00587947 */ /* 0x000fea0003800000 */
.L_x_1022:
[----:B------:R0:W-:Y:S01]  /*4ab0*/  STG.E.U16 desc[UR36][R2.64], R0 ;  /* 0x0000000002007986 */ /* 0x0001e2000c101524 */
[----:B------:R-:W-:Y:S01]  /*4ac0*/  IMAD.MOV.U32 R17, RZ, RZ, R27 ;  /* 0x000000ffff117224 */ /* 0x000fe200078e001b */
[----:B------:R-:W-:Y:S06]  /*4ad0*/  BRA `(.L_x_1013) ;  /* 0x0000000c004c7947 */ /* 0x000fec0003800000 */
.L_x_1021:
[----:B------:R-:W-:-:S13]  /*4ae0*/  ISETP.NE.AND P0, PT, R4, 0x7, PT ;  /* 0x000000070400780c */ /* 0x000fda0003f05270 */
[----:B------:R-:W-:Y:S05]  /*4af0*/  @!P0 BRA `(.L_x_1023) ;  /* 0x00000000003c8947 */ /* 0x000fea0003800000 */
[----:B------:R-:W-:-:S13]  /*4b00*/  ISETP.NE.AND P0, PT, R4, 0x8, PT ;  /* 0x000000080400780c */ /* 0x000fda0003f05270 */
[----:B------:R-:W-:Y:S05]  /*4b10*/  @!P0 BRA `(.L_x_1024) ;  /* 0x00000000001c8947 */ /* 0x000fea0003800000 */
[----:B------:R-:W-:-:S13]  /*4b20*/  ISETP.NE.AND P0, PT, R4, 0x9, PT ;  /* 0x000000090400780c */ /* 0x000fda0003f05270 */
[----:B------:R-:W-:Y:S05]  /*4b30*/  @P0 BRA `(.L_x_1018) ;  /* 0x0000000800c80947 */ /* 0x000fea0003800000 */
[----:B------:R-:W-:Y:S02]  /*4b40*/  HADD2.F32 R4, -RZ, R0.H0_H0 ;  /* 0x20000000ff047230 */ /* 0x000fe40000004100 */
[----:B------:R-:W-:Y:S02]  /*4b50*/  IMAD.MOV.U32 R5, RZ, RZ, RZ ;  /* 0x000000ffff057224 */ /* 0x000fe400078e00ff */
[----:B------:R-:W-:-:S03]  /*4b60*/  IMAD.MOV.U32 R17, RZ, RZ, R27 ;  /* 0x000000ffff117224 */ /* 0x000fc600078e001b */
[----:B------:R0:W-:Y:S01]  /*4b70*/  STG.E.64 desc[UR36][R2.64], R4 ;  /* 0x0000000402007986 */ /* 0x0001e2000c101b24 */
[----:B------:R-:W-:Y:S05]  /*4b80*/  BRA `(.L_x_1013) ;  /* 0x0000000c00207947 */ /* 0x000fea0003800000 */
.L_x_1024:
[----:B------:R-:W-:Y:S02]  /*4b90*/  HADD2.F32 R0, -RZ, R0.H0_H0 ;  /* 0x20000000ff007230 */ /* 0x000fe40000004100 */
[----:B------:R-:W-:-:S03]  /*4ba0*/  IMAD.MOV.U32 R17, RZ, RZ, R27 ;  /* 0x000000ffff117224 */ /* 0x000fc600078e001b */
[----:B------:R-:W-:-:S04]  /*4bb0*/  F2FP.F16.F32.PACK_AB R0, RZ, R0 ;  /* 0x00000000ff00723e */ /* 0x000fc800000000ff */
[----:B------:R-:W-:-:S05]  /*4bc0*/  PRMT R0, R0, 0x5410, RZ ;  /* 0x0000541000007816 */ /* 0x000fca00000000ff */
[----:B------:R0:W-:Y:S01]  /*4bd0*/  STG.E desc[UR36][R2.64], R0 ;  /* 0x0000000002007986 */ /* 0x0001e2000c101924 */
[----:B------:R-:W-:Y:S05]  /*4be0*/  BRA `(.L_x_1013) ;  /* 0x0000000c00087947 */ /* 0x000fea0003800000 */
.L_x_1023:
[----:B------:R-:W-:Y:S02]  /*4bf0*/  HADD2.F32 R4, -RZ, R0.H0_H0 ;  /* 0x20000000ff047230 */ /* 0x000fe40000004100 */
[----:B------:R-:W-:-:S03]  /*4c00*/  IMAD.MOV.U32 R17, RZ, RZ, R27 ;  /* 0x000000ffff117224 */ /* 0x000fc600078e001b */
[----:B------:R-:W-:-:S06]  /*4c10*/  FMUL.FTZ R4, R4, 1 ;  /* 0x3f80000004047820 */ /* 0x000fcc0000410000 */
[----:B------:R-:W0:Y:S02]  /*4c20*/  F2F.F64.F32 R4, R4 ;  /* 0x0000000400047310 */ /* 0x000e240000201800 */
[----:B0-----:R0:W-:Y:S01]  /*4c30*/  STG.E.64 desc[UR36][R2.64], R4 ;  /* 0x0000000402007986 */ /* 0x0011e2000c101b24 */
[----:B------:R-:W-:Y:S05]  /*4c40*/  BRA `(.L_x_1013) ;  /* 0x0000000800f07947 */ /* 0x000fea0003800000 */
.L_x_1014:
        /* <DEDUP_REMOVED lines=10> */
[----:B------:R-:W-:-:S04]  /*4cf0*/  FSETP.NEU.FTZ.AND P0, PT, R0, RZ, PT ;  /* 0x000000ff0000720b */ /* 0x000fc80003f1d000 */
[----:B------:R-:W-:-:S05]  /*4d00*/  SEL R5, RZ, 0x1, !P0 ;  /* 0x00000001ff057807 */ /* 0x000fca0004000000 */
[----:B------:R0:W-:Y:S01]  /*4d10*/  STG.E.U8 desc[UR36][R2.64], R5 ;  /* 0x0000000502007986 */ /* 0x0001e2000c101124 */
[----:B------:R-:W-:Y:S05]  /*4d20*/  BRA `(.L_x_1013) ;  /* 0x0000000800b87947 */ /* 0x000fea0003800000 */
.L_x_1027:
[----:B------:R-:W-:Y:S01]  /*4d30*/  HADD2.F32 R0, -RZ, R0.H0_H0 ;  /* 0x20000000ff007230 */ /* 0x000fe20000004100 */
[----:B------:R-:W-:Y:S01]  /*4d40*/  CS2R R6, SRZ ;  /* 0x0000000000067805 */ /* 0x000fe2000001ff00 */
[----:B------:R-:W-:-:S03]  /*4d50*/  IMAD.MOV.U32 R17, RZ, RZ, R27 ;  /* 0x000000ffff117224 */ /* 0x000fc600078e001b */
[----:B------:R-:W-:-:S04]  /*4d60*/  FMUL.FTZ R0, R0, 1 ;  /* 0x3f80000000007820 */ /* 0x000fc80000410000 */
[----:B------:R-:W0:Y:S02]  /*4d70*/  F2F.F64.F32 R4, R0 ;  /* 0x0000000000047310 */ /* 0x000e240000201800 */
[----:B0-----:R0:W-:Y:S01]  /*4d80*/  STG.E.128 desc[UR36][R2.64], R4 ;  /* 0x0000000402007986 */ /* 0x0011e2000c101d24 */
[----:B------:R-:W-:Y:S05]  /*4d90*/  BRA `(.L_x_1013) ;  /* 0x00000008009c7947 */ /* 0x000fea0003800000 */
.L_x_1026:
        /* <DEDUP_REMOVED lines=21> */
.L_x_1031:
[----:B------:R-:W-:Y:S05]  /*4ef0*/  BSYNC B0 ;  /* 0x0000000000007941 */ /* 0x000fea0003800000 */
.L_x_1030:
[----:B------:R-:W-:Y:S01]  /*4f00*/  LOP3.LUT R5, R0, R5, RZ, 0xfc, !PT ;  /* 0x0000000500057212 */ /* 0x000fe200078efcff */
[----:B------:R-:W-:-:S04]  /*4f10*/  IMAD.MOV.U32 R17, RZ, RZ, R27 ;  /* 0x000000ffff117224 */ /* 0x000fc800078e001b */
[----:B------:R0:W-:Y:S01]  /*4f20*/  STG.E.U8 desc[UR36][R2.64], R5 ;  /* 0x0000000502007986 */ /* 0x0001e2000c101124 */
[----:B------:R-:W-:Y:S05]  /*4f30*/  BRA `(.L_x_1013) ;  /* 0x0000000800347947 */ /* 0x000fea0003800000 */
.L_x_1029:
        /* <DEDUP_REMOVED lines=13> */
.L_x_1033:
[----:B------:R-:W-:Y:S01]  /*5010*/  IMAD.MOV.U32 R0, RZ, RZ, 0x7f ;  /* 0x0000007fff007424 */ /* 0x000fe200078e00ff */
[----:B------:R-:W-:-:S04]  /*5020*/  ISETP.GT.U32.AND P0, PT, R4, 0x7f800000, PT ;  /* 0x7f8000000400780c */ /* 0x000fc80003f04070 */
[----:B------:R-:W-:-:S09]  /*5030*/  SEL R0, R0, 0x7c, P0 ;  /* 0x0000007c00007807 */ /* 0x000fd20000000000 */
.L_x_1034:
[----:B------:R-:W-:Y:S05]  /*5040*/  BSYNC B0 ;  /* 0x0000000000007941 */ /* 0x000fea0003800000 */
.L_x_1032:
[----:B------:R-:W-:Y:S01]  /*5050*/  LOP3.LUT R4, R5, 0x80000000, RZ, 0xc0, !PT ;  /* 0x8000000005047812 */ /* 0x000fe200078ec0ff */
[----:B------:R-:W-:-:S03]  /*5060*/  IMAD.MOV.U32 R17, RZ, RZ, R27 ;  /* 0x000000ffff117224 */ /* 0x000fc600078e001b */
[----:B------:R-:W-:-:S04]  /*5070*/  SHF.R.U32.HI R5, RZ, 0x18, R4 ;  /* 0x00000018ff057819 */ /* 0x000fc80000011604 */
[----:B------:R-:W-:-:S05]  /*5080*/  LOP3.LUT R5, R0, R5, RZ, 0xfc, !PT ;  /* 0x0000000500057212 */ /* 0x000fca00078efcff */
[----:B------:R0:W-:Y:S01]  /*5090*/  STG.E.U8 desc[UR36][R2.64], R5 ;  /* 0x0000000502007986 */ /* 0x0001e2000c101124 */
[----:B------:R-:W-:Y:S05]  /*50a0*/  BRA `(.L_x_1013) ;  /* 0x0000000400d87947 */ /* 0x000fea0003800000 */
.L_x_1028:
[----:B------:R-:W-:Y:S02]  /*50b0*/  HADD2.F32 R0, -RZ, R0.H0_H0 ;  /* 0x20000000ff007230 */ /* 0x000fe40000004100 */
[----:B------:R-:W-:-:S03]  /*50c0*/  IMAD.MOV.U32 R17, RZ, RZ, R27 ;  /* 0x000000ffff117224 */ /* 0x000fc600078e001b */
[----:B------:R-:W-:-:S05]  /*50d0*/  F2FP.BF16.F32.PACK_AB R0, RZ, R0 ;  /* 0x00000000ff00723e */ /* 0x000fca00000010ff */
[----:B------:R0:W-:Y:S01]  /*50e0*/  STG.E.U16 desc[UR36][R2.64], R0 ;  /* 0x0000000002007986 */ /* 0x0001e2000c101524 */
[----:B------:R-:W-:Y:S05]  /*50f0*/  BRA `(.L_x_1013) ;  /* 0x0000000400c47947 */ /* 0x000fea0003800000 */
.L_x_1025:
        /* <DEDUP_REMOVED lines=10> */
[----:B------:R-:W0:Y:S02]  /*51a0*/  F2I.FTZ.U32.TRUNC.NTZ R5, R5 ;  /* 0x0000000500057305 */ /* 0x000e24000021f000 */
[----:B0-----:R4:W-:Y:S01]  /*51b0*/  STG.E.U16 desc[UR36][R2.64], R5 ;  /* 0x0000000502007986 */ /* 0x0019e2000c101524 */
[----:B------:R-:W-:Y:S05]  /*51c0*/  BRA `(.L_x_1013) ;  /* 0x0000000400907947 */ /* 0x000fea0003800000 */
.L_x_1037:
        /* <DEDUP_REMOVED lines=17> */
.L_x_1040:
[----:B------:R-:W-:-:S04]  /*52e0*/  LOP3.LUT R0, R7, 0x80000000, RZ, 0xc0, !PT ;  /* 0x8000000007007812 */ /* 0x000fc800078ec0ff */
[----:B------:R-:W-:-:S04]  /*52f0*/  SHF.R.U32.HI R5, RZ, 0x18, R0 ;  /* 0x00000018ff057819 */ /* 0x000fc80000011600 */
[----:B------:R-:W-:-:S04]  /*5300*/  LOP3.LUT R4, R4, R5, RZ, 0xfc, !PT ;  /* 0x0000000504047212 */ /* 0x000fc800078efcff */
[----:B------:R-:W-:-:S07]  /*5310*/  PRMT R0, R4, 0x7610, R0 ;  /* 0x0000761004007816 */ /* 0x000fce0000000000 */
.L_x_1039:
[----:B------:R-:W-:Y:S05]  /*5320*/  BSYNC B0 ;  /* 0x0000000000007941 */ /* 0x000fea0003800000 */
.L_x_1038:
[----:B------:R3:W-:Y:S01]  /*5330*/  STG.E.U8 desc[UR36][R2.64], R0 ;  /* 0x0000000002007986 */ /* 0x0007e2000c101124 */
[----:B------:R-:W-:Y:S01]  /*5340*/  IMAD.MOV.U32 R17, RZ, RZ, R27 ;  /* 0x000000ffff117224 */ /* 0x000fe200078e001b */
[----:B------:R-:W-:Y:S06]  /*5350*/  BRA `(.L_x_1013) ;  /* 0x00000004002c7947 */ /* 0x000fec0003800000 */
.L_x_1036:
        /* <DEDUP_REMOVED lines=17> */
.L_x_1043:
[----:B------:R-:W-:-:S04]  /*5470*/  LOP3.LUT R0, R7, 0x80000000, RZ, 0xc0, !PT ;  /* 0x8000000007007812 */ /* 0x000fc800078ec0ff */
[----:B------:R-:W-:-:S04]  /*5480*/  SHF.R.U32.HI R5, RZ, 0x18, R0 ;  /* 0x00000018ff057819 */ /* 0x000fc80000011600 */
[----:B------:R-:W-:-:S04]  /*5490*/  LOP3.LUT R4, R4, R5, RZ, 0xfc, !PT ;  /* 0x0000000504047212 */ /* 0x000fc800078efcff */
[----:B------:R-:W-:-:S07]  /*54a0*/  PRMT R0, R4, 0x7610, R0 ;  /* 0x0000761004007816 */ /* 0x000fce0000000000 */
.L_x_1042:
[----:B------:R-:W-:Y:S05]  /*54b0*/  BSYNC B0 ;  /* 0x0000000000007941 */ /* 0x000fea0003800000 */
.L_x_1041:
[----:B------:R0:W-:Y:S01]  /*54c0*/  STG.E.U8 desc[UR36][R2.64], R0 ;  /* 0x0000000002007986 */ /* 0x0001e2000c101124 */
[----:B------:R-:W-:Y:S01]  /*54d0*/  IMAD.MOV.U32 R17, RZ, RZ, R27 ;  /* 0x000000ffff117224 */ /* 0x000fe200078e001b */
[----:B------:R-:W-:Y:S06]  /*54e0*/  BRA `(.L_x_1013) ;  /* 0x0000000000c87947 */ /* 0x000fec0003800000 */
.L_x_1035:
[----:B------:R-:W-:-:S13]  /*54f0*/  ISETP.NE.AND P0, PT, R4, 0x1c, PT ;  /* 0x0000001c0400780c */ /* 0x000fda0003f05270 */
[----:B------:R-:W-:Y:S05]  /*5500*/  @!P0 BRA `(.L_x_1044) ;  /* 0x0000000000b08947 */ /* 0x000fea0003800000 */
[----:B------:R-:W-:-:S13]  /*5510*/  ISETP.NE.AND P0, PT, R4, 0x1d, PT ;  /* 0x0000001d0400780c */ /* 0x000fda0003f05270 */
[----:B------:R-:W-:Y:S05]  /*5520*/  @!P0 BRA `(.L_x_1045) ;  /* 0x0000000000948947 */ /* 0x000fea0003800000 */
[----:B------:R-:W-:-:S13]  /*5530*/  ISETP.NE.AND P0, PT, R4, 0x2c, PT ;  /* 0x0000002c0400780c */ /* 0x000fda0003f05270 */
[----:B------:R-:W-:Y:S05]  /*5540*/  @P0 BRA `(.L_x_1018) ;  /* 0x0000000000440947 */ /* 0x000fea0003800000 */
[----:B------:R-:W-:Y:S02]  /*5550*/  HADD2.F32 R5, -RZ, R0.H0_H0 ;  /* 0x20000000ff057230 */ /* 0x000fe40000004100 */
        /* <DEDUP_REMOVED lines=16> */
.L_x_1018:
        /* <DEDUP_REMOVED lines=16> */
.L_x_1046:
[----:B------:R-:W-:Y:S01]  /*5760*/  IMAD.MOV.U32 R17, RZ, RZ, R27 ;  /* 0x000000ffff117224 */ /* 0x000fe200078e001b */
[----:B------:R-:W-:Y:S06]  /*5770*/  BRA `(.L_x_1013) ;  /* 0x0000000000247947 */ /* 0x000fec0003800000 */
.L_x_1045:
[----:B------:R-:W-:Y:S02]  /*5780*/  HADD2.F32 R4, -RZ, R0.H0_H0 ;  /* 0x20000000ff047230 */ /* 0x000fe40000004100 */
[----:B------:R-:W-:-:S04]  /*5790*/  IMAD.MOV.U32 R17, RZ, RZ, R27 ;  /* 0x000000ffff117224 */ /* 0x000fc800078e001b */
[----:B------:R-:W0:Y:S02]  /*57a0*/  F2I.U64.TRUNC R4, R4 ;  /* 0x0000000400047311 */ /* 0x000e24000020d800 */
[----:B0-----:R2:W-:Y:S01]  /*57b0*/  STG.E.64 desc[UR36][R2.64], R4 ;  /* 0x0000000402007986 */ /* 0x0015e2000c101b24 */
[----:B------:R-:W-:Y:S05]  /*57c0*/  BRA `(.L_x_1013) ;  /* 0x0000000000107947 */ /* 0x000fea0003800000 */
.L_x_1044:
[----:B------:R-:W-:Y:S02]  /*57d0*/  HADD2.F32 R0, -RZ, R0.H0_H0 ;  /* 0x20000000ff007230 */ /* 0x000fe40000004100 */
[----:B------:R-:W-:Y:S02]  /*57e0*/  IMAD.MOV.U32 R17, RZ, RZ, R27 ;  /* 0x000000ffff117224 */ /* 0x000fe400078e001b */
[----:B------:R-:W0:Y:S02]  /*57f0*/  F2I.FTZ.U32.TRUNC.NTZ R5, R0 ;  /* 0x0000000000057305 */ /* 0x000e24000021f000 */
[----:B0-----:R0:W-:Y:S03]  /*5800*/  STG.E desc[UR36][R2.64], R5 ;  /* 0x0000000502007986 */ /* 0x0011e6000c101924 */
.L_x_1013:
[----:B------:R-:W-:Y:S05]  /*5810*/  BSYNC B6 ;  /* 0x0000000000067941 */ /* 0x000fea0003800000 */
.L_x_1012:
[----:B------:R-:W-:Y:S01]  /*5820*/  ISETP.GE.AND P0, PT, R17, R16, PT ;  /* 0x000000101100720c */ /* 0x000fe20003f06270 */
[----:B------:R-:W-:-:S12]  /*5830*/  BSSY B6, `(.L_x_1047) ;  /* 0x00001fc000067945 */ /* 0x000fd80003800000 */
[----:B------:R-:W-:Y:S05]  /*5840*/  @P0 BRA `(.L_x_1048) ;  /* 0x0000001c00e80947 */ /* 0x000fea0003800000 */
[----:B01234-:R-:W0:Y:S01]  /*5850*/  LDC.64 R2, c[0x0][0x218] ;  /* 0x00008600ff027b82 */ /* 0x01fe220000000a00 */
        /* <DEDUP_REMOVED lines=21> */
.L_x_1052:
[----:B------:R-:W-:-:S06]  /*59b0*/  HADD2.F32 R5, -RZ, R24.H0_H0 ;  /* 0x20000018ff057230 */ /* 0x000fcc0000004100 */
[----:B------:R-:W0:Y:S02]  /*59c0*/  F2I.S64.TRUNC R4, R5 ;  /* 0x0000000500047311 */ /* 0x000e24000020d900 */
[----:B0-----:R0:W-:Y:S01]  /*59d0*/  STG.E.U8 desc[UR36][R2.64], R4 ;  /* 0x0000000402007986 */ /* 0x0011e2000c101124 */
[----:B------:R-:W-:Y:S05]  /*59e0*/  BRA `(.L_x_1054) ;  /* 0x0000000c00847947 */ /* 0x000fea0003800000 */
.L_x_1051:
        /* <DEDUP_REMOVED lines=10> */
.L_x_1056:
[----:B------:R-:W-:-:S04]  /*5a90*/  HADD2.F32 R24, -RZ, R24.H0_H0 ;  /* 0x20000018ff187230 */ /* 0x000fc80000004100 */
[----:B------:R-:W0:Y:S02]  /*5aa0*/  F2I.FTZ.TRUNC.NTZ R5, R24 ;  /* 0x0000001800057305 */ /* 0x000e24000021f100 */
[----:B0-----:R0:W-:Y:S01]  /*5ab0*/  STG.E desc[UR36][R2.64], R5 ;  /* 0x0000000502007986 */ /* 0x0011e2000c101924 */
[----:B------:R-:W-:Y:S05]  /*5ac0*/  BRA `(.L_x_1054) ;  /* 0x0000000c004c7947 */ /* 0x000fea0003800000 */
.L_x_1055:
[----:B------:R-:W-:-:S04]  /*5ad0*/  HADD2.F32 R24, -RZ, R24.H0_H0 ;  /* 0x20000018ff187230 */ /* 0x000fc80000004100 */
[----:B------:R-:W0:Y:S02]  /*5ae0*/  F2I.FTZ.TRUNC.NTZ R5, R24 ;  /* 0x0000001800057305 */ /* 0x000e24000021f100 */
[----:B0-----:R0:W-:Y:S01]  /*5af0*/  STG.E.U16 desc[UR36][R2.64], R5 ;  /* 0x0000000502007986 */ /* 0x0011e2000c101524 */
[----:B------:R-:W-:Y:S05]  /*5b00*/  BRA `(.L_x_1054) ;  /* 0x0000000c003c7947 */ /* 0x000fea0003800000 */
.L_x_1050:
        /* <DEDUP_REMOVED lines=9> */
.L_x_1058:
[----:B------:R0:W-:Y:S01]  /*5ba0*/  STG.E.U16 desc[UR36][R2.64], R24 ;  /* 0x0000001802007986 */ /* 0x0001e2000c101524 */
[----:B------:R-:W-:Y:S05]  /*5bb0*/  BRA `(.L_x_1054) ;  /* 0x0000000c00107947 */ /* 0x000fea0003800000 */
.L_x_1057:
        /* <DEDUP_REMOVED lines=10> */
.L_x_1060:
[----:B------:R-:W-:-:S05]  /*5c60*/  HADD2.F32 R0, -RZ, R24.H0_H0 ;  /* 0x20000018ff007230 */ /* 0x000fca0000004100 */
[----:B------:R-:W-:-:S04]  /*5c70*/  F2FP.F16.F32.PACK_AB R0, RZ, R0 ;  /* 0x00000000ff00723e */ /* 0x000fc800000000ff */
[----:B------:R-:W-:-:S05]  /*5c80*/  PRMT R0, R0, 0x5410, RZ ;  /* 0x0000541000007816 */ /* 0x000fca00000000ff */
[----:B------:R0:W-:Y:S01]  /*5c90*/  STG.E desc[UR36][R2.64], R0 ;  /* 0x0000000002007986 */ /* 0x0001e2000c101924 */
[----:B------:R-:W-:Y:S05]  /*5ca0*/  BRA `(.L_x_1054) ;  /* 0x0000000800d47947 */ /* 0x000fea0003800000 */
.L_x_1059:
[----:B------:R-:W-:-:S05]  /*5cb0*/  HADD2.F32 R4, -RZ, R24.H0_H0 ;  /* 0x20000018ff047230 */ /* 0x000fca0000004100 */
[----:B------:R-:W-:-:S06]  /*5cc0*/  FMUL.FTZ R4, R4, 1 ;  /* 0x3f80000004047820 */ /* 0x000fcc0000410000 */
[----:B------:R-:W0:Y:S02]  /*5cd0*/  F2F.F64.F32 R4, R4 ;  /* 0x0000000400047310 */ /* 0x000e240000201800 */
[----:B0-----:R0:W-:Y:S01]  /*5ce0*/  STG.E.64 desc[UR36][R2.64], R4 ;  /* 0x0000000402007986 */ /* 0x0011e2000c101b24 */
[----:B------:R-:W-:Y:S05]  /*5cf0*/  BRA `(.L_x_1054) ;  /* 0x0000000800c07947 */ /* 0x000fea0003800000 */
.L_x_1049:
        /* <DEDUP_REMOVED lines=13> */
.L_x_1063:
[----:B------:R-:W-:Y:S01]  /*5dd0*/  HADD2.F32 R24, -RZ, R24.H0_H0 ;  /* 0x20000018ff187230 */ /* 0x000fe20000004100 */
[----:B------:R-:W-:-:S04]  /*5de0*/  CS2R R6, SRZ ;  /* 0x0000000000067805 */ /* 0x000fc8000001ff00 */
[----:B------:R-:W-:-:S06]  /*5df0*/  FMUL.FTZ R4, R24, 1 ;  /* 0x3f80000018047820 */ /* 0x000fcc0000410000 */
[----:B------:R-:W0:Y:S02]  /*5e00*/  F2F.F64.F32 R4, R4 ;  /* 0x0000000400047310 */ /* 0x000e240000201800 */
[----:B0-----:R0:W-:Y:S01]  /*5e10*/  STG.E.128 desc[UR36][R2.64], R4 ;  /* 0x0000000402007986 */ /* 0x0011e2000c101d24 */
[----:B------:R-:W-:Y:S05]  /*5e20*/  BRA `(.L_x_1054) ;  /* 0x0000000800747947 */ /* 0x000fea0003800000 */
.L_x_1062:
        /* <DEDUP_REMOVED lines=21> */
.L_x_1067:
[----:B------:R-:W-:Y:S05]  /*5f80*/  BSYNC B0 ;  /* 0x0000000000007941 */ /* 0x000fea0003800000 */
.L_x_1066:
[----:B------:R-:W-:-:S05]  /*5f90*/  LOP3.LUT R5, R0, R5, RZ, 0xfc, !PT ;  /* 0x0000000500057212 */ /* 0x000fca00078efcff */
[----:B------:R0:W-:Y:S01]  /*5fa0*/  STG.E.U8 desc[UR36][R2.64], R5 ;  /* 0x0000000502007986 */ /* 0x0001e2000c101124 */
[----:B------:R-:W-:Y:S05]  /*5fb0*/  BRA `(.L_x_1054) ;  /* 0x0000000800107947 */ /* 0x000fea0003800000 */
.L_x_1065:
        /* <DEDUP_REMOVED lines=13> */
.L_x_1069:
[----:B------:R-:W-:Y:S01]  /*6090*/  IMAD.MOV.U32 R0, RZ, RZ, 0x7f ;  /* 0x0000007fff007424 */ /* 0x000fe200078e00ff */
[----:B------:R-:W-:-:S04]  /*60a0*/  ISETP.GT.U32.AND P0, PT, R4, 0x7f800000, PT ;  /* 0x7f8000000400780c */ /* 0x000fc80003f04070 */
[----:B------:R-:W-:-:S09]  /*60b0*/  SEL R0, R0, 0x7c, P0 ;  /* 0x0000007c00007807 */ /* 0x000fd20000000000 */
.L_x_1070:
[----:B------:R-:W-:Y:S05]  /*60c0*/  BSYNC B0 ;  /* 0x0000000000007941 */ /* 0x000fea0003800000 */
.L_x_1068:
[----:B------:R-:W-:-:S04]  /*60d0*/  LOP3.LUT R4, R5, 0x80000000, RZ, 0xc0, !PT ;  /* 0x8000000005047812 */ /* 0x000fc800078ec0ff */
[----:B------:R-:W-:-:S04]  /*60e0*/  SHF.R.U32.HI R5, RZ, 0x18, R4 ;  /* 0x00000018ff057819 */ /* 0x000fc80000011604 */
[----:B------:R-:W-:-:S05]  /*60f0*/  LOP3.LUT R5, R0, R5, RZ, 0xfc, !PT ;  /* 0x0000000500057212 */ /* 0x000fca00078efcff */
[----:B------:R0:W-:Y:S01]  /*6100*/  STG.E.U8 desc[UR36][R2.64], R5 ;  /* 0x0000000502007986 */ /* 0x0001e2000c101124 */
[----:B------:R-:W-:Y:S05]  /*6110*/  BRA `(.L_x_1054) ;  /* 0x0000000400b87947 */ /* 0x000fea0003800000 */
.L_x_1064:
[----:B------:R-:W-:-:S05]  /*6120*/  HADD2.F32 R0, -RZ, R24.H0_H0 ;  /* 0x20000018ff007230 */ /* 0x000fca0000004100 */
[----:B------:R-:W-:-:S05]  /*6130*/  F2FP.BF16.F32.PACK_AB R0, RZ, R0 ;  /* 0x00000000ff00723e */ /* 0x000fca00000010ff */
[----:B------:R0:W-:Y:S01]  /*6140*/  STG.E.U16 desc[UR36][R2.64], R0 ;  /* 0x0000000002007986 */ /* 0x0001e2000c101524 */
[----:B------:R-:W-:Y:S05]  /*6150*/  BRA `(.L_x_1054) ;  /* 0x0000000400a87947 */ /* 0x000fea0003800000 */
.L_x_1061:
        /* <DEDUP_REMOVED lines=12> */
.L_x_1073:
        /* <DEDUP_REMOVED lines=17> */
.L_x_1076:
[----:B------:R-:W-:-:S04]  /*6330*/  LOP3.LUT R0, R7, 0x80000000, RZ, 0xc0, !PT ;  /* 0x8000000007007812 */ /* 0x000fc800078ec0ff */
[----:B------:R-:W-:-:S04]  /*6340*/  SHF.R.U32.HI R5, RZ, 0x18, R0 ;  /* 0x00000018ff057819 */ /* 0x000fc80000011600 */
[----:B------:R-:W-:-:S04]  /*6350*/  LOP3.LUT R4, R4, R5, RZ, 0xfc, !PT ;  /* 0x0000000504047212 */ /* 0x000fc800078efcff */
[----:B------:R-:W-:-:S07]  /*6360*/  PRMT R0, R4, 0x7610, R0 ;  /* 0x0000761004007816 */ /* 0x000fce0000000000 */
.L_x_1075:
[----:B------:R-:W-:Y:S05]  /*6370*/  BSYNC B0 ;  /* 0x0000000000007941 */ /* 0x000fea0003800000 */
.L_x_1074:
[----:B------:R3:W-:Y:S01]  /*6380*/  STG.E.U8 desc[UR36][R2.64], R0 ;  /* 0x0000000002007986 */ /* 0x0007e2000c101124 */
[----:B------:R-:W-:Y:S05]  /*6390*/  BRA `(.L_x_1054) ;  /* 0x0000000400187947 */ /* 0x000fea0003800000 */
.L_x_1072:
        /* <DEDUP_REMOVED lines=17> */
.L_x_1079:
[----:B------:R-:W-:-:S04]  /*64b0*/  LOP3.LUT R0, R7, 0x80000000, RZ, 0xc0, !PT ;  /* 0x8000000007007812 */ /* 0x000fc800078ec0ff */
[----:B------:R-:W-:-:S04]  /*64c0*/  SHF.R.U32.HI R5, RZ, 0x18, R0 ;  /* 0x00000018ff057819 */ /* 0x000fc80000011600 */
[----:B------:R-:W-:-:S04]  /*64d0*/  LOP3.LUT R4, R4, R5, RZ, 0xfc, !PT ;  /* 0x0000000504047212 */ /* 0x000fc800078efcff */
[----:B------:R-:W-:-:S07]  /*64e0*/  PRMT R0, R4, 0x7610, R0 ;  /* 0x0000761004007816 */ /* 0x000fce0000000000 */
.L_x_1078:
[----:B------:R-:W-:Y:S05]  /*64f0*/  BSYNC B0 ;  /* 0x0000000000007941 */ /* 0x000fea0003800000 */
.L_x_1077:
[----:B------:R0:W-:Y:S01]  /*6500*/  STG.E.U8 desc[UR36][R2.64], R0 ;  /* 0x0000000002007986 */ /* 0x0001e2000c101124 */
[----:B------:R-:W-:Y:S05]  /*6510*/  BRA `(.L_x_1054) ;  /* 0x0000000000b87947 */ /* 0x000fea0003800000 */
.L_x_1071:
        /* <DEDUP_REMOVED lines=22> */
.L_x_1053:
        /* <DEDUP_REMOVED lines=16> */
.L_x_1082:
[----:B------:R-:W-:Y:S05]  /*6780*/  BRA `(.L_x_1054) ;  /* 0x00000000001c7947 */ /* 0x000fea0003800000 */
.L_x_1081:
[----:B------:R-:W-:-:S06]  /*6790*/  HADD2.F32 R4, -RZ, R24.H0_H0 ;  /* 0x20000018ff047230 */ /* 0x000fcc0000004100 */
[----:B------:R-:W0:Y:S02]  /*67a0*/  F2I.U64.TRUNC R4, R4 ;  /* 0x0000000400047311 */ /* 0x000e24000020d800 */
[----:B0-----:R2:W-:Y:S01]  /*67b0*/  STG.E.64 desc[UR36][R2.64], R4 ;  /* 0x0000000402007986 */ /* 0x0015e2000c101b24 */
[----:B------:R-:W-:Y:S05]  /*67c0*/  BRA `(.L_x_1054) ;  /* 0x00000000000c7947 */ /* 0x000fea0003800000 */
.L_x_1080:
[----:B------:R-:W-:-:S04]  /*67d0*/  HADD2.F32 R24, -RZ, R24.H0_H0 ;  /* 0x20000018ff187230 */ /* 0x000fc80000004100 */
[----:B------:R-:W0:Y:S02]  /*67e0*/  F2I.FTZ.U32.TRUNC.NTZ R5, R24 ;  /* 0x0000001800057305 */ /* 0x000e24000021f000 */
[----:B0-----:R0:W-:Y:S02]  /*67f0*/  STG.E desc[UR36][R2.64], R5 ;  /* 0x0000000502007986 */ /* 0x0011e4000c101924 */
.L_x_1054:
[----:B------:R-:W-:-:S05]  /*6800*/  VIADD R17, R17, 0x80 ;  /* 0x0000008011117836 */ /* 0x000fca0000000000 */
[----:B------:R-:W-:-:S13]  /*6810*/  ISETP.GE.AND P0, PT, R17, R16, PT ;  /* 0x000000101100720c */ /* 0x000fda0003f06270 */
        /* <DEDUP_REMOVED lines=19> */
[----:B------:R-:W-:-:S06]  /*6950*/  HADD2.F32 R23, -RZ, R23.H0_H0 ;  /* 0x20000017ff177230 */ /* 0x000fcc0000004100 */
[----:B------:R-:W0:Y:S02]  /*6960*/  F2I.FTZ.TRUNC.NTZ R23, R23 ;  /* 0x0000001700177305 */ /* 0x000e24000021f100 */
[----:B0-----:R4:W-:Y:S01]  /*6970*/  STG.E.U8 desc[UR36][R2.64], R23 ;  /* 0x0000001702007986 */ /* 0x0019e2000c101124 */
[----:B------:R-:W-:Y:S05]  /*6980*/  BRA `(.L_x_1088) ;  /* 0x0000000c00947947 */ /* 0x000fea0003800000 */
.L_x_1086:
[----:B------:R-:W-:-:S06]  /*6990*/  HADD2.F32 R5, -RZ, R23.H0_H0 ;  /* 0x20000017ff057230 */ /* 0x000fcc0000004100 */
[----:B------:R-:W0:Y:S02]  /*69a0*/  F2I.S64.TRUNC R4, R5 ;  /* 0x0000000500047311 */ /* 0x000e24000020d900 */
[----:B0-----:R3:W-:Y:S01]  /*69b0*/  STG.E.U8 desc[UR36][R2.64], R4 ;  /* 0x0000000402007986 */ /* 0x0017e2000c101124 */
[----:B------:R-:W-:Y:S05]  /*69c0*/  BRA `(.L_x_1088) ;  /* 0x0000000c00847947 */ /* 0x000fea0003800000 */
.L_x_1085:
        /* <DEDUP_REMOVED lines=10> */
.L_x_1090:
[----:B------:R-:W-:-:S06]  /*6a70*/  HADD2.F32 R23, -RZ, R23.H0_H0 ;  /* 0x20000017ff177230 */ /* 0x000fcc0000004100 */
[----:B------:R-:W0:Y:S02]  /*6a80*/  F2I.FTZ.TRUNC.NTZ R23, R23 ;  /* 0x0000001700177305 */ /* 0x000e24000021f100 */
[----:B0-----:R2:W-:Y:S01]  /*6a90*/  STG.E desc[UR36][R2.64], R23 ;  /* 0x0000001702007986 */ /* 0x0015e2000c101924 */
[----:B------:R-:W-:Y:S05]  /*6aa0*/  BRA `(.L_x_1088) ;  /* 0x0000000c004c7947 */ /* 0x000fea0003800000 */
.L_x_1089:
[----:B------:R-:W-:-:S06]  /*6ab0*/  HADD2.F32 R23, -RZ, R23.H0_H0 ;  /* 0x20000017ff177230 */ /* 0x000fcc0000004100 */
[----:B------:R-:W0:Y:S02]  /*6ac0*/  F2I.FTZ.TRUNC.NTZ R23, R23 ;  /* 0x0000001700177305 */ /* 0x000e24000021f100 */
[----:B0-----:R0:W-:Y:S01]  /*6ad0*/  STG.E.U16 desc[UR36][R2.64], R23 ;  /* 0x0000001702007986 */ /* 0x0011e2000c101524 */
[----:B------:R-:W-:Y:S05]  /*6ae0*/  BRA `(.L_x_1088) ;  /* 0x0000000c003c7947 */ /* 0x000fea0003800000 */
.L_x_1084:
        /* <DEDUP_REMOVED lines=9> */
.L_x_1092:
[----:B------:R0:W-:Y:S01]  /*6b80*/  STG.E.U16 desc[UR36][R2.64], R23 ;  /* 0x0000001702007986 */ /* 0x0001e2000c101524 */
[----:B------:R-:W-:Y:S05]  /*6b90*/  BRA `(.L_x_1088) ;  /* 0x0000000c00107947 */ /* 0x000fea0003800000 */
.L_x_1091:
        /* <DEDUP_REMOVED lines=10> */
.L_x_1094:
[----:B------:R-:W-:-:S05]  /*6c40*/  HADD2.F32 R0, -RZ, R23.H0_H0 ;  /* 0x20000017ff007230 */ /* 0x000fca0000004100 */
[----:B------:R-:W-:-:S04]  /*6c50*/  F2FP.F16.F32.PACK_AB R0, RZ, R0 ;  /* 0x00000000ff00723e */ /* 0x000fc800000000ff */
[----:B------:R-:W-:-:S05]  /*6c60*/  PRMT R0, R0, 0x5410, RZ ;  /* 0x0000541000007816 */ /* 0x000fca00000000ff */
[----:B------:R0:W-:Y:S01]  /*6c70*/  STG.E desc[UR36][R2.64], R0 ;  /* 0x0000000002007986 */ /* 0x0001e2000c101924 */
[----:B------:R-:W-:Y:S05]  /*6c80*/  BRA `(.L_x_1088) ;  /* 0x0000000800d47947 */ /* 0x000fea0003800000 */
.L_x_1093:
[----:B------:R-:W-:-:S05]  /*6c90*/  HADD2.F32 R4, -RZ, R23.H0_H0 ;  /* 0x20000017ff047230 */ /* 0x000fca0000004100 */
[----:B------:R-:W-:-:S06]  /*6ca0*/  FMUL.FTZ R4, R4, 1 ;  /* 0x3f80000004047820 */ /* 0x000fcc0000410000 */
[----:B------:R-:W0:Y:S02]  /*6cb0*/  F2F.F64.F32 R4, R4 ;  /* 0x0000000400047310 */ /* 0x000e240000201800 */
[----:B0-----:R0:W-:Y:S01]  /*6cc0*/  STG.E.64 desc[UR36][R2.64], R4 ;  /* 0x0000000402007986 */ /* 0x0011e2000c101b24 */
[----:B------:R-:W-:Y:S05]  /*6cd0*/  BRA `(.L_x_1088) ;  /* 0x0000000800c07947 */ /* 0x000fea0003800000 */
.L_x_1083:
        /* <DEDUP_REMOVED lines=13> */
.L_x_1097:
[----:B------:R-:W-:Y:S01]  /*6db0*/  HADD2.F32 R23, -RZ, R23.H0_H0 ;  /* 0x20000017ff177230 */ /* 0x000fe20000004100 */
[----:B------:R-:W-:-:S04]  /*6dc0*/  CS2R R6, SRZ ;  /* 0x0000000000067805 */ /* 0x000fc8000001ff00 */
[----:B------:R-:W-:-:S06]  /*6dd0*/  FMUL.FTZ R4, R23, 1 ;  /* 0x3f80000017047820 */ /* 0x000fcc0000410000 */
[----:B------:R-:W0:Y:S02]  /*6de0*/  F2F.F64.F32 R4, R4 ;  /* 0x0000000400047310 */ /* 0x000e240000201800 */
[----:B0-----:R0:W-:Y:S01]  /*6df0*/  STG.E.128 desc[UR36][R2.64], R4 ;  /* 0x0000000402007986 */ /* 0x0011e2000c101d24 */
[----:B------:R-:W-:Y:S05]  /*6e00*/  BRA `(.L_x_1088) ;  /* 0x0000000800747947 */ /* 0x000fea0003800000 */
.L_x_1096:
        /* <DEDUP_REMOVED lines=21> */
.L_x_1101:
[----:B------:R-:W-:Y:S05]  /*6f60*/  BSYNC B0 ;  /* 0x0000000000007941 */ /* 0x000fea0003800000 */
.L_x_1100:
[----:B------:R-:W-:-:S05]  /*6f70*/  LOP3.LUT R5, R0, R5, RZ, 0xfc, !PT ;  /* 0x0000000500057212 */ /* 0x000fca00078efcff */
[----:B------:R0:W-:Y:S01]  /*6f80*/  STG.E.U8 desc[UR36][R2.64], R5 ;  /* 0x0000000502007986 */ /* 0x0001e2000c101124 */
[----:B------:R-:W-:Y:S05]  /*6f90*/  BRA `(.L_x_1088) ;  /* 0x0000000800107947 */ /* 0x000fea0003800000 */
.L_x_1099:
        /* <DEDUP_REMOVED lines=13> */
.L_x_1103:
[----:B------:R-:W-:Y:S01]  /*7070*/  IMAD.MOV.U32 R0, RZ, RZ, 0x7f ;  /* 0x0000007fff007424 */ /* 0x000fe200078e00ff */
[----:B------:R-:W-:-:S04]  /*7080*/  ISETP.GT.U32.AND P0, PT, R4, 0x7f800000, PT ;  /* 0x7f8000000400780c */ /* 0x000fc80003f04070 */
[----:B------:R-:W-:-:S09]  /*7090*/  SEL R0, R0, 0x7c, P0 ;  /* 0x0000007c00007807 */ /* 0x000fd20000000000 */
.L_x_1104:
[----:B------:R-:W-:Y:S05]  /*70a0*/  BSYNC B0 ;  /* 0x0000000000007941 */ /* 0x000fea0003800000 */
.L_x_1102:
[----:B------:R-:W-:-:S04]  /*70b0*/  LOP3.LUT R4, R23, 0x80000000, RZ, 0xc0, !PT ;  /* 0x8000000017047812 */ /* 0x000fc800078ec0ff */
[----:B------:R-:W-:-:S04]  /*70c0*/  SHF.R.U32.HI R5, RZ, 0x18, R4 ;  /* 0x00000018ff057819 */ /* 0x000fc80000011604 */
[----:B------:R-:W-:-:S05]  /*70d0*/  LOP3.LUT R5, R0, R5, RZ, 0xfc, !PT ;  /* 0x0000000500057212 */ /* 0x000fca00078efcff */
[----:B------:R0:W-:Y:S01]  /*70e0*/  STG.E.U8 desc[UR36][R2.64], R5 ;  /* 0x0000000502007986 */ /* 0x0001e2000c101124 */
[----:B------:R-:W-:Y:S05]  /*70f0*/  BRA `(.L_x_1088) ;  /* 0x0000000400b87947 */ /* 0x000fea0003800000 */
.L_x_1098:
[----:B------:R-:W-:-:S05]  /*7100*/  HADD2.F32 R0, -RZ, R23.H0_H0 ;  /* 0x20000017ff007230 */ /* 0x000fca0000004100 */
[----:B------:R-:W-:-:S05]  /*7110*/  F2FP.BF16.F32.PACK_AB R0, RZ, R0 ;  /* 0x00000000ff00723e */ /* 0x000fca00000010ff */
[----:B------:R0:W-:Y:S01]  /*7120*/  STG.E.U16 desc[UR36][R2.64], R0 ;  /* 0x0000000002007986 */ /* 0x0001e2000c101524 */
[----:B------:R-:W-:Y:S05]  /*7130*/  BRA `(.L_x_1088) ;  /* 0x0000000400a87947 */ /* 0x000fea0003800000 */
.L_x_1095:
        /* <DEDUP_REMOVED lines=12> */
.L_x_1107:
        /* <DEDUP_REMOVED lines=17> */
.L_x_1110:
[----:B------:R-:W-:-:S04]  /*7310*/  LOP3.LUT R0, R23, 0x80000000, RZ, 0xc0, !PT ;  /* 0x8000000017007812 */ /* 0x000fc800078ec0ff */
[----:B------:R-:W-:-:S04]  /*7320*/  SHF.R.U32.HI R5, RZ, 0x18, R0 ;  /* 0x00000018ff057819 */ /* 0x000fc80000011600 */
[----:B------:R-:W-:-:S04]  /*7330*/  LOP3.LUT R4, R4, R5, RZ, 0xfc, !PT ;  /* 0x0000000504047212 */ /* 0x000fc800078efcff */
[----:B------:R-:W-:-:S07]  /*7340*/  PRMT R0, R4, 0x7610, R0 ;  /* 0x0000761004007816 */ /* 0x000fce0000000000 */
.L_x_1109:
[----:B------:R-:W-:Y:S05]  /*7350*/  BSYNC B0 ;  /* 0x0000000000007941 */ /* 0x000fea0003800000 */
.L_x_1108:
[----:B------:R0:W-:Y:S01]  /*7360*/  STG.E.U8 desc[UR36][R2.64], R0 ;  /* 0x0000000002007986 */ /* 0x0001e2000c101124 */
[----:B------:R-:W-:Y:S05]  /*7370*/  BRA `(.L_x_1088) ;  /* 0x0000000400187947 */ /* 0x000fea0003800000 */
.L_x_1106:
        /* <DEDUP_REMOVED lines=17> */
.L_x_1113:
[----:B------:R-:W-:-:S04]  /*7490*/  LOP3.LUT R0, R23, 0x80000000, RZ, 0xc0, !PT ;  /* 0x8000000017007812 */ /* 0x000fc800078ec0ff */
[----:B------:R-:W-:-:S04]  /*74a0*/  SHF.R.U32.HI R5, RZ, 0x18, R0 ;  /* 0x00000018ff057819 */ /* 0x000fc80000011600 */
[----:B------:R-:W-:-:S04]  /*74b0*/  LOP3.LUT R4, R4, R5, RZ, 0xfc, !PT ;  /* 0x0000000504047212 */ /* 0x000fc800078efcff */
[----:B------:R-:W-:-:S07]  /*74c0*/  PRMT R0, R4, 0x7610, R0 ;  /* 0x0000761004007816 */ /* 0x000fce0000000000 */
.L_x_1112:
[----:B------:R-:W-:Y:S05]  /*74d0*/  BSYNC B0 ;  /* 0x0000000000007941 */ /* 0x000fea0003800000 */
.L_x_1111:
[----:B------:R0:W-:Y:S01]  /*74e0*/  STG.E.U8 desc[UR36][R2.64], R0 ;  /* 0x0000000002007986 */ /* 0x0001e2000c101124 */
[----:B------:R-:W-:Y:S05]  /*74f0*/  BRA `(.L_x_1088) ;  /* 0x0000000000b87947 */ /* 0x000fea0003800000 */
.L_x_1105:
[----:B------:R-:W-:-:S13]  /*7500*/  ISETP.NE.AND P0, PT, R0, 0x1c, PT ;  /* 0x0000001c0000780c */ /* 0x000fda0003f05270 */
[----:B------:R-:W-:Y:S05]  /*7510*/  @!P0 BRA `(.L_x_1114) ;  /* 0x0000000000a48947 */ /* 0x000fea0003800000 */
[----:B------:R-:W-:-:S13]  /*7520*/  ISETP.NE.AND P0, PT, R0, 0x1d, PT ;  /* 0x0000001d0000780c */ /* 0x000fda0003f05270 */
[----:B------:R-:W-:Y:S05]  /*7530*/  @!P0 BRA `(.L_x_1115) ;  /* 0x00000000008c8947 */ /* 0x000fea0003800000 */
[----:B------:R-:W-:-:S13]  /*7540*/  ISETP.NE.AND P0, PT, R0, 0x2c, PT ;  /* 0x0000002c0000780c */ /* 0x000fda0003f05270 */
[----:B------:R-:W-:Y:S05]  /*7550*/  @P0 BRA `(.L_x_1087) ;  /* 0x0000000000400947 */ /* 0x000fea0003800000 */
[----:B------:R-:W-:Y:S02]  /*7560*/  HADD2.F32 R23, -RZ, R23.H0_H0 ;  /* 0x20000017ff177230 */ /* 0x000fe40000004100 */
        /* <DEDUP_REMOVED lines=15> */
.L_x_1087:
        /* <DEDUP_REMOVED lines=16> */
.L_x_1116:
[----:B------:R-:W-:Y:S05]  /*7760*/  BRA `(.L_x_1088) ;  /* 0x00000000001c7947 */ /* 0x000fea0003800000 */
.L_x_1115:
[----:B------:R-:W-:-:S06]  /*7770*/  HADD2.F32 R4, -RZ, R23.H0_H0 ;  /* 0x20000017ff047230 */ /* 0x000fcc0000004100 */
[----:B------:R-:W0:Y:S02]  /*7780*/  F2I.U64.TRUNC R4, R4 ;  /* 0x0000000400047311 */ /* 0x000e24000020d800 */
[----:B0-----:R0:W-:Y:S01]  /*7790*/  STG.E.64 desc[UR36][R2.64], R4 ;  /* 0x0000000402007986 */ /* 0x0011e2000c101b24 */
[----:B------:R-:W-:Y:S05]  /*77a0*/  BRA `(.L_x_1088) ;  /* 0x00000000000c7947 */ /* 0x000fea0003800000 */
.L_x_1114:
[----:B------:R-:W-:-:S06]  /*77b0*/  HADD2.F32 R23, -RZ, R23.H0_H0 ;  /* 0x20000017ff177230 */ /* 0x000fcc0000004100 */
[----:B------:R-:W0:Y:S02]  /*77c0*/  F2I.FTZ.U32.TRUNC.NTZ R23, R23 ;  /* 0x0000001700177305 */ /* 0x000e24000021f000 */
[----:B0-----:R0:W-:Y:S02]  /*77d0*/  STG.E desc[UR36][R2.64], R23 ;  /* 0x0000001702007986 */ /* 0x0011e4000c101924 */
.L_x_1088:
[----:B------:R-:W-:-:S07]  /*77e0*/  VIADD R17, R17, 0x80 ;  /* 0x0000008011117836 */ /* 0x000fce0000000000 */
.L_x_1048:
[----:B------:R-:W-:Y:S05]  /*77f0*/  BSYNC B6 ;  /* 0x0000000000067941 */ /* 0x000fea0003800000 */
.L_x_1047:
[----:B------:R-:W-:-:S13]  /*7800*/  ISETP.GE.AND P0, PT, R17, R16, PT ;  /* 0x000000101100720c */ /* 0x000fda0003f06270 */
[----:B------:R-:W-:Y:S05]  /*7810*/  @P0 EXIT ;  /* 0x000000000000094d */ /* 0x000fea0003800000 */
[----:B01234-:R-:W0:Y:S01]  /*7820*/  LDC.64 R2, c[0x0][0x218] ;  /* 0x00008600ff027b82 */ /* 0x01fe220000000a00 */
        /* <DEDUP_REMOVED lines=20> */
.L_x_1120:
[----:B------:R-:W-:-:S06]  /*7970*/  HADD2.F32 R5, -RZ, R22.H0_H0 ;  /* 0x20000016ff057230 */ /* 0x000fcc0000004100 */
[----:B------:R-:W0:Y:S02]  /*7980*/  F2I.S64.TRUNC R4, R5 ;  /* 0x0000000500047311 */ /* 0x000e24000020d900 */
[----:B0-----:R-:W-:Y:S01]  /*7990*/  STG.E.U8 desc[UR36][R2.64], R4 ;  /* 0x0000000402007986 */ /* 0x001fe2000c101124 */
[----:B------:R-:W-:Y:S05]  /*79a0*/  EXIT ;  /* 0x000000000000794d */ /* 0x000fea0003800000 */
.L_x_1119:
        /* <DEDUP_REMOVED lines=10> */
.L_x_1123:
[----:B------:R-:W-:-:S04]  /*7a50*/  HADD2.F32 R22, -RZ, R22.H0_H0 ;  /* 0x20000016ff167230 */ /* 0x000fc80000004100 */
[----:B------:R-:W0:Y:S02]  /*7a60*/  F2I.FTZ.TRUNC.NTZ R5, R22 ;  /* 0x0000001600057305 */ /* 0x000e24000021f100 */
[----:B0-----:R-:W-:Y:S01]  /*7a70*/  STG.E desc[UR36][R2.64], R5 ;  /* 0x0000000502007986 */ /* 0x001fe2000c101924 */
[----:B------:R-:W-:Y:S05]  /*7a80*/  EXIT ;  /* 0x000000000000794d */ /* 0x000fea0003800000 */
.L_x_1122:
[----:B------:R-:W-:-:S04]  /*7a90*/  HADD2.F32 R22, -RZ, R22.H0_H0 ;  /* 0x20000016ff167230 */ /* 0x000fc80000004100 */
[----:B------:R-:W0:Y:S02]  /*7aa0*/  F2I.FTZ.TRUNC.NTZ R5, R22 ;  /* 0x0000001600057305 */ /* 0x000e24000021f100 */
[----:B0-----:R-:W-:Y:S01]  /*7ab0*/  STG.E.U16 desc[UR36][R2.64], R5 ;  /* 0x0000000502007986 */ /* 0x001fe2000c101524 */
[----:B------:R-:W-:Y:S05]  /*7ac0*/  EXIT ;  /* 0x000000000000794d */ /* 0x000fea0003800000 */
.L_x_1118:
        /* <DEDUP_REMOVED lines=9> */
.L_x_1125:
[----:B------:R-:W-:Y:S01]  /*7b60*/  STG.E.U16 desc[UR36][R2.64], R22 ;  /* 0x0000001602007986 */ /* 0x000fe2000c101524 */
[----:B------:R-:W-:Y:S05]  /*7b70*/  EXIT ;  /* 0x000000000000794d */ /* 0x000fea0003800000 */
.L_x_1124:
        /* <DEDUP_REMOVED lines=10> */
.L_x_1127:
[----:B------:R-:W-:-:S05]  /*7c20*/  HADD2.F32 R0, -RZ, R22.H0_H0 ;  /* 0x20000016ff007230 */ /* 0x000fca0000004100 */
[----:B------:R-:W-:-:S04]  /*7c30*/  F2FP.F16.F32.PACK_AB R0, RZ, R0 ;  /* 0x00000000ff00723e */ /* 0x000fc800000000ff */
[----:B------:R-:W-:-:S05]  /*7c40*/  PRMT R0, R0, 0x5410, RZ ;  /* 0x0000541000007816 */ /* 0x000fca00000000ff */
[----:B------:R-:W-:Y:S01]  /*7c50*/  STG.E desc[UR36][R2.64], R0 ;  /* 0x0000000002007986 */ /* 0x000fe2000c101924 */
[----:B------:R-:W-:Y:S05]  /*7c60*/  EXIT ;  /* 0x000000000000794d */ /* 0x000fea0003800000 */
.L_x_1126:
[----:B------:R-:W-:-:S05]  /*7c70*/  HADD2.F32 R4, -RZ, R22.H0_H0 ;  /* 0x20000016ff047230 */ /* 0x000fca0000004100 */
[----:B------:R-:W-:-:S06]  /*7c80*/  FMUL.FTZ R4, R4, 1 ;  /* 0x3f80000004047820 */ /* 0x000fcc0000410000 */
[----:B------:R-:W0:Y:S02]  /*7c90*/  F2F.F64.F32 R4, R4 ;  /* 0x0000000400047310 */ /* 0x000e240000201800 */
[----:B0-----:R-:W-:Y:S01]  /*7ca0*/  STG.E.64 desc[UR36][R2.64], R4 ;  /* 0x0000000402007986 */ /* 0x001fe2000c101b24 */
[----:B------:R-:W-:Y:S05]  /*7cb0*/  EXIT ;  /* 0x000000000000794d */ /* 0x000fea0003800000 */
.L_x_1117:
        /* <DEDUP_REMOVED lines=13> */
.L_x_1130:
[----:B------:R-:W-:Y:S01]  /*7d90*/  HADD2.F32 R22, -RZ, R22.H0_H0 ;  /* 0x20000016ff167230 */ /* 0x000fe20000004100 */
[----:B------:R-:W-:-:S04]  /*7da0*/  CS2R R6, SRZ ;  /* 0x0000000000067805 */ /* 0x000fc8000001ff00 */
[----:B------:R-:W-:-:S06]  /*7db0*/  FMUL.FTZ R4, R22, 1 ;  /* 0x3f80000016047820 */ /* 0x000fcc0000410000 */
[----:B------:R-:W0:Y:S02]  /*7dc0*/  F2F.F64.F32 R4, R4 ;  /* 0x0000000400047310 */ /* 0x000e240000201800 */
[----:B0-----:R-:W-:Y:S01]  /*7dd0*/  STG.E.128 desc[UR36][R2.64], R4 ;  /* 0x0000000402007986 */ /* 0x001fe2000c101d24 */
[----:B------:R-:W-:Y:S05]  /*7de0*/  EXIT ;  /* 0x000000000000794d */ /* 0x000fea0003800000 */
.L_x_1129:
        /* <DEDUP_REMOVED lines=21> */
.L_x_1134:
[----:B------:R-:W-:Y:S05]  /*7f40*/  BSYNC B0 ;  /* 0x0000000000007941 */ /* 0x000fea0003800000 */
.L_x_1133:
[----:B------:R-:W-:-:S05]  /*7f50*/  LOP3.LUT R5, R0, R5, RZ, 0xfc, !PT ;  /* 0x0000000500057212 */ /* 0x000fca00078efcff */
[----:B------:R-:W-:Y:S01]  /*7f60*/  STG.E.U8 desc[UR36][R2.64], R5 ;  /* 0x0000000502007986 */ /* 0x000fe2000c101124 */
[----:B------:R-:W-:Y:S05]  /*7f70*/  EXIT ;  /* 0x000000000000794d */ /* 0x000fea0003800000 */
.L_x_1132:
        /* <DEDUP_REMOVED lines=13> */
.L_x_1136:
[----:B------:R-:W-:Y:S01]  /*8050*/  IMAD.MOV.U32 R0, RZ, RZ, 0x7f ;  /* 0x0000007fff007424 */ /* 0x000fe200078e00ff */
[----:B------:R-:W-:-:S04]  /*8060*/  ISETP.GT.U32.AND P0, PT, R4, 0x7f800000, PT ;  /* 0x7f8000000400780c */ /* 0x000fc80003f04070 */
[----:B------:R-:W-:-:S09]  /*8070*/  SEL R0, R0, 0x7c, P0 ;  /* 0x0000007c00007807 */ /* 0x000fd20000000000 */
.L_x_1137:
[----:B------:R-:W-:Y:S05]  /*8080*/  BSYNC B0 ;  /* 0x0000000000007941 */ /* 0x000fea0003800000 */
.L_x_1135:
[----:B------:R-:W-:-:S04]  /*8090*/  LOP3.LUT R4, R5, 0x80000000, RZ, 0xc0, !PT ;  /* 0x8000000005047812 */ /* 0x000fc800078ec0ff */
[----:B------:R-:W-:-:S04]  /*80a0*/  SHF.R.U32.HI R5, RZ, 0x18, R4 ;  /* 0x00000018ff057819 */ /* 0x000fc80000011604 */
[----:B------:R-:W-:-:S05]  /*80b0*/  LOP3.LUT R5, R0, R5, RZ, 0xfc, !PT ;  /* 0x0000000500057212 */ /* 0x000fca00078efcff */
[----:B------:R-:W-:Y:S01]  /*80c0*/  STG.E.U8 desc[UR36][R2.64], R5 ;  /* 0x0000000502007986 */ /* 0x000fe2000c101124 */
[----:B------:R-:W-:Y:S05]  /*80d0*/  EXIT ;  /* 0x000000000000794d */ /* 0x000fea0003800000 */
.L_x_1131:
[----:B------:R-:W-:-:S05]  /*80e0*/  HADD2.F32 R0, -RZ, R22.H0_H0 ;  /* 0x20000016ff007230 */ /* 0x000fca0000004100 */
[----:B------:R-:W-:-:S05]  /*80f0*/  F2FP.BF16.F32.PACK_AB R0, RZ, R0 ;  /* 0x00000000ff00723e */ /* 0x000fca00000010ff */
[----:B------:R-:W-:Y:S01]  /*8100*/  STG.E.U16 desc[UR36][R2.64], R0 ;  /* 0x0000000002007986 */ /* 0x000fe2000c101524 */
[----:B------:R-:W-:Y:S05]  /*8110*/  EXIT ;  /* 0x000000000000794d */ /* 0x000fea0003800000 */
.L_x_1128:
        /* <DEDUP_REMOVED lines=12> */
.L_x_1140:
        /* <DEDUP_REMOVED lines=17> */
.L_x_1143:
[----:B------:R-:W-:-:S04]  /*82f0*/  LOP3.LUT R0, R7, 0x80000000, RZ, 0xc0, !PT ;  /* 0x8000000007007812 */ /* 0x000fc800078ec0ff */
[----:B------:R-:W-:-:S04]  /*8300*/  SHF.R.U32.HI R5, RZ, 0x18, R0 ;  /* 0x00000018ff057819 */ /* 0x000fc80000011600 */
[----:B------:R-:W-:-:S04]  /*8310*/  LOP3.LUT R4, R4, R5, RZ, 0xfc, !PT ;  /* 0x0000000504047212 */ /* 0x000fc800078efcff */
[----:B------:R-:W-:-:S07]  /*8320*/  PRMT R0, R4, 0x7610, R0 ;  /* 0x0000761004007816 */ /* 0x000fce0000000000 */
.L_x_1142:
[----:B------:R-:W-:Y:S05]  /*8330*/  BSYNC B0 ;  /* 0x0000000000007941 */ /* 0x000fea0003800000 */
.L_x_1141:
[----:B------:R-:W-:Y:S01]  /*8340*/  STG.E.U8 desc[UR36][R2.64], R0 ;  /* 0x0000000002007986 */ /* 0x000fe2000c101124 */
[----:B------:R-:W-:Y:S05]  /*8350*/  EXIT ;  /* 0x000000000000794d */ /* 0x000fea0003800000 */
.L_x_1139:
        /* <DEDUP_REMOVED lines=17> */
.L_x_1146:
[----:B------:R-:W-:-:S04]  /*8470*/  LOP3.LUT R0, R7, 0x80000000, RZ, 0xc0, !PT ;  /* 0x8000000007007812 */ /* 0x000fc800078ec0ff */
[----:B------:R-:W-:-:S04]  /*8480*/  SHF.R.U32.HI R5, RZ, 0x18, R0 ;  /* 0x00000018ff057819 */ /* 0x000fc80000011600 */
[----:B------:R-:W-:-:S04]  /*8490*/  LOP3.LUT R4, R4, R5, RZ, 0xfc, !PT ;  /* 0x0000000504047212 */ /* 0x000fc800078efcff */
[----:B------:R-:W-:-:S07]  /*84a0*/  PRMT R0, R4, 0x7610, R0 ;  /* 0x0000761004007816 */ /* 0x000fce0000000000 */
.L_x_1145:
[----:B------:R-:W-:Y:S05]  /*84b0*/  BSYNC B0 ;  /* 0x0000000000007941 */ /* 0x000fea0003800000 */
.L_x_1144:
[----:B------:R-:W-:Y:S01]  /*84c0*/  STG.E.U8 desc[UR36][R2.64], R0 ;  /* 0x0000000002007986 */ /* 0x000fe2000c101124 */
[----:B------:R-:W-:Y:S05]  /*84d0*/  EXIT ;  /* 0x000000000000794d */ /* 0x000fea0003800000 */
.L_x_1138:
        /* <DEDUP_REMOVED lines=22> */
.L_x_1121:
        /* <DEDUP_REMOVED lines=16> */
.L_x_1149:
[----:B------:R-:W-:Y:S05]  /*8740*/  EXIT ;  /* 0x000000000000794d */ /* 0x000fea0003800000 */
.L_x_1148:
[----:B------:R-:W-:-:S06]  /*8750*/  HADD2.F32 R4, -RZ, R22.H0_H0 ;  /* 0x20000016ff047230 */ /* 0x000fcc0000004100 */
[----:B------:R-:W0:Y:S02]  /*8760*/  F2I.U64.TRUNC R4, R4 ;  /* 0x0000000400047311 */ /* 0x000e24000020d800 */
[----:B0-----:R-:W-:Y:S01]  /*8770*/  STG.E.64 desc[UR36][R2.64], R4 ;  /* 0x0000000402007986 */ /* 0x001fe2000c101b24 */
[----:B------:R-:W-:Y:S05]  /*8780*/  EXIT ;  /* 0x000000000000794d */ /* 0x000fea0003800000 */
.L_x_1147:
[----:B------:R-:W-:-:S04]  /*8790*/  HADD2.F32 R22, -RZ, R22.H0_H0 ;  /* 0x20000016ff167230 */ /* 0x000fc80000004100 */
[----:B------:R-:W0:Y:S02]  /*87a0*/  F2I.FTZ.U32.TRUNC.NTZ R5, R22 ;  /* 0x0000001600057305 */ /* 0x000e24000021f000 */
[----:B0-----:R-:W-:Y:S01]  /*87b0*/  STG.E desc[UR36][R2.64], R5 ;  /* 0x0000000502007986 */ /* 0x001fe2000c101924 */
[----:B------:R-:W-:Y:S05]  /*87c0*/  EXIT ;  /* 0x000000000000794d */ /* 0x000fea0003800000 */
.L_x_1150:
        /* <DEDUP_REMOVED lines=11> */
.L_x_7530:


//--------------------- .text._ZN2at6native18elementwise_kernelILi128ELi4EZNS0_22gpu_kernel_impl_nocastIZZZNS0_15tan_kernel_cudaERNS_18TensorIteratorBaseEENKUlvE0_clEvENKUlvE1_clEvEUlN3c104HalfEE_EEvS4_RKT_EUliE_EEviT1_ --------------------------
	.section	.text._ZN2at6native18elementwise_kernelILi128ELi4EZNS0_22gpu_kernel_impl_nocastIZZZNS0_15tan_kernel_cudaERNS_18TensorIteratorBaseEENKUlvE0_clEvENKUlvE1_clEvEUlN3c104HalfEE_EEvS4_RKT_EUliE_EEviT1_,"ax",@progbits
	.align	128
        .global         _ZN2at6native18elementwise_kernelILi128ELi4EZNS0_22gpu_kernel_impl_nocastIZZZNS0_15tan_kernel_cudaERNS_18TensorIteratorBaseEENKUlvE0_clEvENKUlvE1_clEvEUlN3c104HalfEE_EEvS4_RKT_EUliE_EEviT1_
        .type           _ZN2at6native18elementwise_kernelILi128ELi4EZNS0_22gpu_kernel_impl_nocastIZZZNS0_15tan_kernel_cudaERNS_18TensorIteratorBaseEENKUlvE0_clEvENKUlvE1_clEvEUlN3c104HalfEE_EEvS4_RKT_EUliE_EEviT1_,@function
        .size           _ZN2at6native18elementwise_kernelILi128ELi4EZNS0_22gpu_kernel_impl_nocastIZZZNS0_15tan_kernel_cudaERNS_18TensorIteratorBaseEENKUlvE0_clEvENKUlvE1_clEvEUlN3c104HalfEE_EEvS4_RKT_EUliE_EEviT1_,(.L_x_7531 - _ZN2at6native18elementwise_kernelILi128ELi4EZNS0_22gpu_kernel_impl_nocastIZZZNS0_15tan_kernel_cudaERNS_18TensorIteratorBaseEENKUlvE0_clEvENKUlvE1_clEvEUlN3c104HalfEE_EEvS4_RKT_EUliE_EEviT1_)
        .other          _ZN2at6native18elementwise_kernelILi128ELi4EZNS0_22gpu_kernel_impl_nocastIZZZNS0_15tan_kernel_cudaERNS_18TensorIteratorBaseEENKUlvE0_clEvENKUlvE1_clEvEUlN3c104HalfEE_EEvS4_RKT_EUliE_EEviT1_,@"STO_CUDA_ENTRY STV_DEFAULT"
_ZN2at6native18elementwise_kernelILi128ELi4EZNS0_22gpu_kernel_impl_nocastIZZZNS0_15tan_kernel_cudaERNS_18TensorIteratorBaseEENKUlvE0_clEvENKUlvE1_clEvEUlN3c104HalfEE_EEvS4_RKT_EUliE_EEviT1_:
.text._ZN2at6native18elementwise_kernelILi128ELi4EZNS0_22gpu_kernel_impl_nocastIZZZNS0_15tan_kernel_cudaERNS_18TensorIteratorBaseEENKUlvE0_clEvENKUlvE1_clEvEUlN3c104HalfEE_EEvS4_RKT_EUliE_EEviT1_:
        /* <DEDUP_REMOVED lines=291> */
[----:B------:R-:W-:Y:S01]  /*1230*/  HFMA2.MMA R4, -RZ, RZ, 0, 0 ;  /* 0x00000000ff047435 */ /* 0x000fe200000001ff */
[----:B------:R-:W-:Y:S01]  /*1240*/  ULDC.64 UR8, c[0x0][0x330] ;  /* 0x0000cc0000087ab9 */ /* 0x000fe20000000a00 */
[----:B------:R-:W-:-:S08]  /*1250*/  ULDC UR7, c[0x0][0x338] ;  /* 0x0000ce0000077ab9 */ /* 0x000fd00000000800 */
[----:B------:R-:W-:Y:S02]  /*1260*/  IMAD.HI.U32 R8, R5, UR9, R4 ;  /* 0x0000000905087c27 */ /* 0x000fe4000f8e0004 */
[----:B------:R-:W0:Y:S03]  /*1270*/  @P0 LDC.64 R12, c[0x0][0x340] ;  /* 0x0000d000ff0c0b82 */ /* 0x000e260000000a00 */
[----:B------:R-:W-:Y:S01]  /*1280*/  SHF.R.U32.HI R9, RZ, UR7, R8 ;  /* 0x00000007ff097c19 */ /* 0x000fe20008011608 */
[----:B------:R-:W-:-:S03]  /*1290*/  @P0 IMAD.MOV.U32 R8, RZ, RZ, RZ ;  /* 0x000000ffff080224 */ /* 0x000fc600078e00ff */
[C---:B------:R-:W-:Y:S01]  /*12a0*/  IADD3 R11, -R9.reuse, RZ, RZ ;  /* 0x000000ff090b7210 */ /* 0x040fe20007ffe1ff */
        /* <DEDUP_REMOVED lines=12> */
.L_x_1153:
[----:B------:R-:W-:Y:S02]  /*1370*/  ULDC.64 UR8, c[0x0][0x418] ;  /* 0x0001060000087ab9 */ /* 0x000fe40000000a00 */
[----:B------:R-:W-:-:S04]  /*1380*/  IADD3 R4, P0, R2, UR8, RZ ;  /* 0x0000000802047c10 */ /* 0x000fc8000ff1e0ff */
[----:B------:R-:W-:Y:S01]  /*1390*/  IADD3.X R5, RZ, UR9, RZ, P0, !PT ;  /* 0x00000009ff057c10 */ /* 0x000fe200087fe4ff */
[----:B------:R-:W-:-:S04]  /*13a0*/  ULDC.64 UR8, c[0x0][0x410] ;  /* 0x0001040000087ab9 */ /* 0x000fc80000000a00 */
[----:B------:R-:W2:Y:S01]  /*13b0*/  LDG.E.U16 R4, desc[UR4][R4.64] ;  /* 0x0000000404047981 */ /* 0x000ea2000c1e1500 */
[----:B------:R-:W-:Y:S01]  /*13c0*/  IADD3 R0, R0, 0x80, RZ ;  /* 0x0000008000007810 */ /* 0x000fe20007ffe0ff */
[----:B--2---:R-:W-:-:S05]  /*13d0*/  HADD2.F32 R2, -RZ, R4.H0_H0 ;  /* 0x20000004ff027230 */ /* 0x004fca0000004100 */
[----:B------:R-:W-:-:S04]  /*13e0*/  FMUL.RZ R8, R2, 0.15915493667125701904 ;  /* 0x3e22f98302087820 */ /* 0x000fc8000040c000 */
[----:B------:R-:W0:Y:S08]  /*13f0*/  MUFU.COS R6, R8 ;  /* 0x0000000800067308 */ /* 0x000e300000000000 */
[----:B------:R-:W-:Y:S08]  /*1400*/  MUFU.SIN R2, R8 ;  /* 0x0000000800027308 */ /* 0x000ff00000000400 */
[----:B0-----:R-:W0:Y:S02]  /*1410*/  MUFU.RCP R7, R6 ;  /* 0x0000000600077308 */ /* 0x001e240000001000 */
[----:B0-----:R-:W-:Y:S01]  /*1420*/  FMUL.FTZ R7, R2, R7 ;  /* 0x0000000702077220 */ /* 0x001fe20000410000 */
[----:B------:R-:W-:-:S04]  /*1430*/  IADD3 R2, P0, R3, UR8, RZ ;  /* 0x0000000803027c10 */ /* 0x000fc8000ff1e0ff */
[----:B------:R-:W-:Y:S02]  /*1440*/  F2FP.F16.F32.PACK_AB R7, RZ, R7 ;  /* 0x00000007ff07723e */ /* 0x000fe400000000ff */
[----:B------:R-:W-:-:S05]  /*1450*/  IADD3.X R3, RZ, UR9, RZ, P0, !PT ;  /* 0x00000009ff037c10 */ /* 0x000fca00087fe4ff */
[----:B------:R0:W-:Y:S02]  /*1460*/  STG.E.U16 desc[UR4][R2.64], R7 ;  /* 0x0000000702007986 */ /* 0x0001e4000c101504 */
.L_x_1152:
[----:B------:R-:W-:Y:S05]  /*1470*/  BSYNC B0 ;  /* 0x0000000000007941 */ /* 0x000fea0003800000 */
.L_x_1151:
        /* <DEDUP_REMOVED lines=305> */
.L_x_1156:
        /* <DEDUP_REMOVED lines=305> */
[----:B------:R-:W-:Y:S02]  /*3aa0*/  SHF.R.U32.HI R9, RZ, UR7, R8 ;  /* 0x00000007ff097c19 */ /* 0x000fe40008011608 */
[----:B------:R-:W-:Y:S02]  /*3ab0*/  @P0 MOV R8, RZ ;  /* 0x000000ff00080202 */ /* 0x000fe40000000f00 */
        /* <DEDUP_REMOVED lines=13> */
.L_x_1157:
        /* <DEDUP_REMOVED lines=16> */
.L_x_1155:
[----:B------:R-:W-:Y:S05]  /*3c90*/  BSYNC B0 ;  /* 0x0000000000007941 */ /* 0x000fea0003800000 */
.L_x_1154:
[----:B------:R-:W-:-:S13]  /*3ca0*/  ISETP.GE.AND P0, PT, R0, UR6, PT ;  /* 0x0000000600007c0c */ /* 0x000fda000bf06270 */
[----:B------:R-:W-:Y:S05]  /*3cb0*/  @P0 EXIT ;  /* 0x000000000000094d */ /* 0x000fea0003800000 */
[----:B------:R-:W3:Y:S01]  /*3cc0*/  LDC R8, c[0x0][0x218] ;  /* 0x00008600ff087b82 */ /* 0x000ee20000000800 */
[----:B012---:R-:W-:Y:S02]  /*3cd0*/  CS2R R2, SRZ ;  /* 0x0000000000027805 */ /* 0x007fe4000001ff00 */
[----:B---3--:R-:W-:-:S13]  /*3ce0*/  ISETP.NE.AND P0, PT, R8, RZ, PT ;  /* 0x000000ff0800720c */ /* 0x008fda0003f05270 */
[----:B------:R-:W-:Y:S05]  /*3cf0*/  @!P0 BRA `(.L_x_1158) ;  /* 0x0000001000a88947 */ /* 0x000fea0003800000 */
[----:B------:R-:W-:Y:S01]  /*3d00*/  HFMA2.MMA R2, -RZ, RZ, 0, 0 ;  /* 0x00000000ff027435 */ /* 0x000fe200000001ff */
[----:B------:R-:W-:Y:S01]  /*3d10*/  MOV R3, R0 ;  /* 0x0000000000037202 */ /* 0x000fe20000000f00 */
[----:B------:R-:W-:Y:S01]  /*3d20*/  ULDC.64 UR6, c[0x0][0x220] ;  /* 0x0000880000067ab9 */ /* 0x000fe20000000a00 */
[----:B------:R-:W-:-:S07]  /*3d30*/  ISETP.NE.AND P0, PT, R8, 0x1, PT ;  /* 0x000000010800780c */ /* 0x000fce0003f05270 */
        /* <DEDUP_REMOVED lines=280> */
[----:B------:R-:W-:Y:S01]  /*4ec0*/  ULDC.64 UR6, c[0x0][0x400] ;  /* 0x0001000000067ab9 */ /* 0x000fe20000000a00 */
[----:B------:R-:W-:Y:S02]  /*4ed0*/  @P0 MOV R6, RZ ;  /* 0x000000ff00060202 */ /* 0x000fe40000000f00 */
[----:B------:R-:W-:Y:S01]  /*4ee0*/  IADD3 R4, -R7, RZ, RZ ;  /* 0x000000ff07047210 */ /* 0x000fe20007ffe1ff */
[----:B------:R-:W1:Y:S04]  /*4ef0*/  @P0 LDC R11, c[0x0][0x33c] ;  /* 0x0000cf00ff0b0b82 */ /* 0x000e680000000800 */
[----:B------:R-:W-:-:S04]  /*4f00*/  IMAD R4, R4, UR8, R5 ;  /* 0x0000000804047c24 */ /* 0x000fc8000f8e0205 */
[----:B------:R-:W2:Y:S01]  /*4f10*/  @P0 LDC.64 R12, c[0x0][0x408] ;  /* 0x00010200ff0c0b82 */ /* 0x000ea20000000a00 */
[C---:B------:R-:W-:Y:S02]  /*4f20*/  IMAD R3, R4.reuse, UR6, R3 ;  /* 0x0000000604037c24 */ /* 0x040fe4000f8e0203 */
[----:B------:R-:W-:Y:S02]  /*4f30*/  IMAD R2, R4, UR7, R2 ;  /* 0x0000000704027c24 */ /* 0x000fe4000f8e0202 */
[----:B0-----:R-:W-:-:S05]  /*4f40*/  @P0 IMAD.HI.U32 R0, R7, R8, R6 ;  /* 0x0000000807000227 */ /* 0x001fca00078e0006 */
[----:B------:R-:W-:-:S04]  /*4f50*/  @P0 SHF.R.U32.HI R0, RZ, R9, R0 ;  /* 0x00000009ff000219 */ /* 0x000fc80000011600 */
[----:B------:R-:W-:-:S05]  /*4f60*/  @P0 IADD3 R6, -R0, RZ, RZ ;  /* 0x000000ff00060210 */ /* 0x000fca0007ffe1ff */
[----:B-1----:R-:W-:-:S04]  /*4f70*/  @P0 IMAD R6, R11, R6, R7 ;  /* 0x000000060b060224 */ /* 0x002fc800078e0207 */
[C---:B--2---:R-:W-:Y:S02]  /*4f80*/  @P0 IMAD R3, R6.reuse, R12, R3 ;  /* 0x0000000c06030224 */ /* 0x044fe400078e0203 */
[----:B------:R-:W-:-:S07]  /*4f90*/  @P0 IMAD R2, R6, R13, R2 ;  /* 0x0000000d06020224 */ /* 0x000fce00078e0202 */
.L_x_1158:
[----:B------:R-:W-:Y:S02]  /*4fa0*/  ULDC.64 UR6, c[0x0][0x418] ;  /* 0x0001060000067ab9 */ /* 0x000fe40000000a00 */
[----:B------:R-:W-:-:S04]  /*4fb0*/  IADD3 R4, P0, R2, UR6, RZ ;  /* 0x0000000602047c10 */ /* 0x000fc8000ff1e0ff */
[----:B------:R-:W-:Y:S01]  /*4fc0*/  IADD3.X R5, RZ, UR7, RZ, P0, !PT ;  /* 0x00000007ff057c10 */ /* 0x000fe200087fe4ff */
[----:B------:R-:W-:-:S04]  /*4fd0*/  ULDC.64 UR6, c[0x0][0x410] ;  /* 0x0001040000067ab9 */ /* 0x000fc80000000a00 */
[----:B------:R-:W2:Y:S01]  /*4fe0*/  LDG.E.U16 R4, desc[UR4][R4.64] ;  /* 0x0000000404047981 */ /* 0x000ea2000c1e1500 */
[----:B------:R-:W-:-:S04]  /*4ff0*/  IADD3 R2, P0, R3, UR6, RZ ;  /* 0x0000000603027c10 */ /* 0x000fc8000ff1e0ff */
[----:B------:R-:W-:Y:S01]  /*5000*/  IADD3.X R3, RZ, UR7, RZ, P0, !PT ;  /* 0x00000007ff037c10 */ /* 0x000fe200087fe4ff */
[----:B--2---:R-:W-:-:S05]  /*5010*/  HADD2.F32 R0, -RZ, R4.H0_H0 ;  /* 0x20000004ff007230 */ /* 0x004fca0000004100 */
[----:B------:R-:W-:-:S04]  /*5020*/  FMUL.RZ R8, R0, 0.15915493667125701904 ;  /* 0x3e22f98300087820 */ /* 0x000fc8000040c000 */
[----:B------:R-:W0:Y:S08]  /*5030*/  MUFU.COS R6, R8 ;  /* 0x0000000800067308 */ /* 0x000e300000000000 */
[----:B------:R-:W-:Y:S08]  /*5040*/  MUFU.SIN R0, R8 ;  /* 0x0000000800007308 */ /* 0x000ff00000000400 */
[----:B0-----:R-:W0:Y:S02]  /*5050*/  MUFU.RCP R7, R6 ;  /* 0x0000000600077308 */ /* 0x001e240000001000 */
[----:B0-----:R-:W-:-:S05]  /*5060*/  FMUL.FTZ R0, R0, R7 ;  /* 0x0000000700007220 */ /* 0x001fca0000410000 */
[----:B------:R-:W-:-:S05]  /*5070*/  F2FP.F16.F32.PACK_AB R0, RZ, R0 ;  /* 0x00000000ff00723e */ /* 0x000fca00000000ff */
[----:B------:R-:W-:Y:S01]  /*5080*/  STG.E.U16 desc[UR4][R2.64], R0 ;  /* 0x0000000002007986 */ /* 0x000fe2000c101504 */
[----:B------:R-:W-:Y:S05]  /*5090*/  EXIT ;  /* 0x000000000000794d */ /* 0x000fea0003800000 */
.L_x_1159:
        /* <DEDUP_REMOVED lines=14> */
.L_x_7531:


//--------------------- .text._ZN2at6native27unrolled_elementwise_kernelIZZZNS0_15tan_kernel_cudaERNS_18TensorIteratorBaseEENKUlvE0_clEvENKUlvE1_clEvEUlN3c104HalfEE_St5arrayIPcLm2EELi4E23TrivialOffsetCalculatorILi1EjESD_NS0_6memory15LoadWithoutCastENSE_16StoreWithoutCastEEEviT_T0_T2_T3_T4_T5_ --------------------------
	.section	.text._ZN2at6native27unrolled_elementwise_kernelIZZZNS0_15tan_kernel_cudaERNS_18TensorIteratorBaseEENKUlvE0_clEvENKUlvE1_clEvEUlN3c104HalfEE_St5arrayIPcLm2EELi4E23TrivialOffsetCalculatorILi1EjESD_NS0_6memory15LoadWithoutCastENSE_16StoreWithoutCastEEEviT_T0_T2_T3_T4_T5_,"ax",@progbits
	.align	128
        .global         _ZN2at6native27unrolled_elementwise_kernelIZZZNS0_15tan_kernel_cudaERNS_18TensorIteratorBaseEENKUlvE0_clEvENKUlvE1_clEvEUlN3c104HalfEE_St5arrayIPcLm2EELi4E23TrivialOffsetCalculatorILi1EjESD_NS0_6memory15LoadWithoutCastENSE_16StoreWithoutCastEEEviT_T0_T2_T3_T4_T5_
        .type           _ZN2at6native27unrolled_elementwise_kernelIZZZNS0_15tan_kernel_cudaERNS_18TensorIteratorBaseEENKUlvE0_clEvENKUlvE1_clEvEUlN3c104HalfEE_St5arrayIPcLm2EELi4E23TrivialOffsetCalculatorILi1EjESD_NS0_6memory15LoadWithoutCastENSE_16StoreWithoutCastEEEviT_T0_T2_T3_T4_T5_,@function
        .size           _ZN2at6native27unrolled_elementwise_kernelIZZZNS0_15tan_kernel_cudaERNS_18TensorIteratorBaseEENKUlvE0_clEvENKUlvE1_clEvEUlN3c104HalfEE_St5arrayIPcLm2EELi4E23TrivialOffsetCalculatorILi1EjESD_NS0_6memory15LoadWithoutCastENSE_16StoreWithoutCastEEEviT_T0_T2_T3_T4_T5_,(.L_x_7532 - _ZN2at6native27unrolled_elementwise_kernelIZZZNS0_15tan_kernel_cudaERNS_18TensorIteratorBaseEENKUlvE0_clEvENKUlvE1_clEvEUlN3c104HalfEE_St5arrayIPcLm2EELi4E23TrivialOffsetCalculatorILi1EjESD_NS0_6memory15LoadWithoutCastENSE_16StoreWithoutCastEEEviT_T0_T2_T3_T4_T5_)
        .other          _ZN2at6native27unrolled_elementwise_kernelIZZZNS0_15tan_kernel_cudaERNS_18TensorIteratorBaseEENKUlvE0_clEvENKUlvE1_clEvEUlN3c104HalfEE_St5arrayIPcLm2EELi4E23TrivialOffsetCalculatorILi1EjESD_NS0_6memory15LoadWithoutCastENSE_16StoreWithoutCastEEEviT_T0_T2_T3_T4_T5_,@"STO_CUDA_ENTRY STV_DEFAULT"
_ZN2at6native27unrolled_elementwise_kernelIZZZNS0_15tan_kernel_cudaERNS_18TensorIteratorBaseEENKUlvE0_clEvENKUlvE1_clEvEUlN3c104HalfEE_St5arrayIPcLm2EELi4E23TrivialOffsetCalculatorILi1EjESD_NS0_6memory15LoadWithoutCastENSE_16StoreWithoutCastEEEviT_T0_T2_T3_T4_T5_:
.text._ZN2at6native27unrolled_elementwise_kernelIZZZNS0_15tan_kernel_cudaERNS_18TensorIteratorBaseEENKUlvE0_clEvENKUlvE1_clEvEUlN3c104HalfEE_St5arrayIPcLm2EELi4E23TrivialOffsetCalculatorILi1EjESD_NS0_6memory15LoadWithoutCastENSE_16StoreWithoutCastEEEviT_T0_T2_T3_T4_T5_:
[----:B------:R-:W-:Y:S01]  /*0000*/  LDC R1, c[0x0][0x28] ;  /* 0x00000a00ff017b82 */ /* 0x000fe20000000800 */
[----:B------:R-:W0:Y:S07]  /*0010*/  S2R R0, SR_CTAID.X ;  /* 0x0000000000007919 */ /* 0x000e2e0000002500 */
[----:B------:R-:W0:Y:S01]  /*0020*/  LDC R9, c[0x0][0x210] ;  /* 0x00008400ff097b82 */ /* 0x000e220000000800 */
[----:B------:R-:W-:Y:S01]  /*0030*/  PRMT R20, RZ, 0x7610, R20 ;  /* 0x00007610ff147816 */ /* 0x000fe20000000014 */
[----:B------:R-:W-:Y:S01]  /*0040*/  ULDC.64 UR4, c[0x0][0x208] ;  /* 0x0000820000047ab9 */ /* 0x000fe20000000a00 */
[----:B------:R-:W1:Y:S01]  /*0050*/  S2R R7, SR_TID.X ;  /* 0x0000000000077919 */ /* 0x000e620000002100 */
[----:B0-----:R-:W-:Y:S01]  /*0060*/  IMAD R2, R0, -0x200, R9 ;  /* 0xfffffe0000027824 */ /* 0x001fe200078e0209 */
[----:B-1----:R-:W-:-:S04]  /*0070*/  MOV R13, R7 ;  /* 0x00000007000d7202 */ /* 0x002fc80000000f00 */
        /* <DEDUP_REMOVED lines=26> */
[C---:B0-----:R-:W-:Y:S01]  /*0220*/  VIADD R15, R7.reuse, 0x100 ;  /* 0x00000100070f7836 */ /* 0x041fe20000000000 */
[----:B------:R-:W-:Y:S01]  /*0230*/  IADD3 R11, R7, 0x80, RZ ;  /* 0x00000080070b7810 */ /* 0x000fe20007ffe0ff */
[----:B------:R-:W-:Y:S03]  /*0240*/  BSSY B0, `(.L_x_1160) ;  /* 0x000002f000007945 */ /* 0x000fe60003800000 */
[-C--:B------:R-:W-:Y:S02]  /*0250*/  ISETP.GE.AND P2, PT, R11, R2.reuse, PT ;  /* 0x000000020b00720c */ /* 0x080fe40003f46270 */
[----:B------:R-:W-:Y:S02]  /*0260*/  ISETP.GE.AND P3, PT, R15, R2, PT ;  /* 0x000000020f00720c */ /* 0x000fe40003f66270 */
[----:B-1----:R-:W-:-:S04]  /*0270*/  IADD3 R9, R7, 0x180, RZ ;  /* 0x0000018007097810 */ /* 0x002fc80007ffe0ff */
[----:B------:R-:W-:Y:S02]  /*0280*/  ISETP.GE.AND P1, PT, R9, R2, PT ;  /* 0x000000020900720c */ /* 0x000fe40003f26270 */
[----:B------:R-:W0:Y:S01]  /*0290*/  @!P0 LDC.64 R8, c[0x0][0x218] ;  /* 0x00008600ff088b82 */ /* 0x000e220000000a00 */
[----:B--2---:R-:W-:-:S05]  /*02a0*/  @!P0 HADD2.F32 R20, -RZ, R20.H0_H0 ;  /* 0x20000014ff148230 */ /* 0x004fca0000004100 */
[----:B------:R-:W-:-:S04]  /*02b0*/  @!P0 FMUL.RZ R20, R20, 0.15915493667125701904 ;  /* 0x3e22f98314148820 */ /* 0x000fc8000040c000 */
[----:B------:R-:W1:Y:S08]  /*02c0*/  @!P0 MUFU.COS R13, R20 ;  /* 0x00000014000d8308 */ /* 0x000e700000000000 */
[----:B------:R-:W-:Y:S01]  /*02d0*/  @!P0 MUFU.SIN R10, R20 ;  /* 0x00000014000a8308 */ /* 0x000fe20000000400 */
[----:B----4-:R-:W-:-:S05]  /*02e0*/  @!P2 HADD2.F32 R12, -RZ, R12.H0_H0 ;  /* 0x2000000cff0ca230 */ /* 0x010fca0000004100 */
[----:B------:R-:W-:Y:S02]  /*02f0*/  @!P2 FMUL.RZ R18, R12, 0.15915493667125701904 ;  /* 0x3e22f9830c12a820 */ /* 0x000fe4000040c000 */
[----:B-1----:R-:W1:Y:S08]  /*0300*/  @!P0 MUFU.RCP R17, R13 ;  /* 0x0000000d00118308 */ /* 0x002e700000001000 */
[----:B------:R-:W2:Y:S01]  /*0310*/  @!P2 MUFU.COS R14, R18 ;  /* 0x00000012000ea308 */ /* 0x000ea20000000000 */
[----:B---3--:R-:W-:-:S05]  /*0320*/  @!P3 HADD2.F32 R21, -RZ, R21.H0_H0 ;  /* 0x20000015ff15b230 */ /* 0x008fca0000004100 */
[----:B------:R-:W-:Y:S02]  /*0330*/  @!P3 FMUL.RZ R21, R21, 0.15915493667125701904 ;  /* 0x3e22f9831515b820 */ /* 0x000fe4000040c000 */
[----:B------:R-:W-:Y:S01]  /*0340*/  @!P2 MUFU.SIN R12, R18 ;  /* 0x00000012000ca308 */ /* 0x000fe20000000400 */
[----:B-1----:R-:W-:Y:S01]  /*0350*/  @!P0 FMUL.FTZ R10, R10, R17 ;  /* 0x000000110a0a8220 */ /* 0x002fe20000410000 */
[----:B------:R-:W-:Y:S01]  /*0360*/  @!P0 LEA R17, R0, R7, 0x9 ;  /* 0x0000000700118211 */ /* 0x000fe200078e48ff */
[----:B------:R-:W-:-:S03]  /*0370*/  @!P0 IMAD.MOV.U32 R7, RZ, RZ, R11 ;  /* 0x000000ffff078224 */ /* 0x000fc600078e000b */
[----:B------:R-:W-:Y:S01]  /*0380*/  @!P0 F2FP.F16.F32.PACK_AB R5, RZ, R10 ;  /* 0x0000000aff05823e */ /* 0x000fe200000000ff */
[----:B0-----:R-:W-:Y:S01]  /*0390*/  @!P0 IMAD.WIDE.U32 R8, R17, 0x2, R8 ;  /* 0x0000000211088825 */ /* 0x001fe200078e0008 */
[----:B------:R-:W0:Y:S01]  /*03a0*/  @!P3 MUFU.COS R15, R21 ;  /* 0x00000015000fb308 */ /* 0x000e220000000000 */
[----:B------:R-:W-:-:S03]  /*03b0*/  ISETP.GE.AND P4, PT, R7, R2, PT ;  /* 0x000000020700720c */ /* 0x000fc60003f86270 */
[----:B------:R1:W-:Y:S01]  /*03c0*/  @!P0 STG.E.U16 desc[UR4][R8.64], R5 ;  /* 0x0000000508008986 */ /* 0x0003e2000c101504 */
[----:B-----5:R-:W-:-:S03]  /*03d0*/  @!P1 HADD2.F32 R6, -RZ, R6.H0_H0 ;  /* 0x20000006ff069230 */ /* 0x020fc60000004100 */
[----:B--2---:R-:W2:Y:S02]  /*03e0*/  @!P2 MUFU.RCP R19, R14 ;  /* 0x0000000e0013a308 */ /* 0x004ea40000001000 */
[----:B------:R-:W-:-:S06]  /*03f0*/  @!P1 FMUL.RZ R20, R6, 0.15915493667125701904 ;  /* 0x3e22f98306149820 */ /* 0x000fcc000040c000 */
[----:B------:R-:W-:Y:S08]  /*0400*/  @!P3 MUFU.SIN R13, R21 ;  /* 0x00000015000db308 */ /* 0x000ff00000000400 */
[----:B0-----:R-:W0:Y:S01]  /*0410*/  @!P3 MUFU.RCP R16, R15 ;  /* 0x0000000f0010b308 */ /* 0x001e220000001000 */
[----:B--2---:R-:W-:-:S05]  /*0420*/  @!P2 FMUL.FTZ R12, R12, R19 ;  /* 0x000000130c0ca220 */ /* 0x004fca0000410000 */
[----:B------:R-:W-:Y:S02]  /*0430*/  @!P2 F2FP.F16.F32.PACK_AB R3, RZ, R12 ;  /* 0x0000000cff03a23e */ /* 0x000fe400000000ff */
[----:B------:R1:W2:Y:S08]  /*0440*/  @!P1 MUFU.SIN R6, R20 ;  /* 0x0000001400069308 */ /* 0x0002b00000000400 */
[----:B------:R1:W3:Y:S01]  /*0450*/  @!P1 MUFU.COS R10, R20 ;  /* 0x00000014000a9308 */ /* 0x0002e20000000000 */
[----:B0-----:R-:W-:-:S05]  /*0460*/  @!P3 FMUL.FTZ R13, R13, R16 ;  /* 0x000000100d0db220 */ /* 0x001fca0000410000 */
[----:B------:R-:W-:Y:S01]  /*0470*/  @!P3 F2FP.F16.F32.PACK_AB R4, RZ, R13 ;  /* 0x0000000dff04b23e */ /* 0x000fe200000000ff */
[----:B------:R-:W-:Y:S06]  /*0480*/  @P4 BRA `(.L_x_1161) ;  /* 0x0000000000284947 */ /* 0x000fec0003800000 */
[----:B------:R-:W0:Y:S01]  /*0490*/  LDC.64 R12, c[0x0][0x218] ;  /* 0x00008600ff0c7b82 */ /* 0x000e220000000a00 */
[----:B-1----:R-:W-:Y:S02]  /*04a0*/  LEA R9, R0, R7, 0x9 ;  /* 0x0000000700097211 */ /* 0x002fe400078e48ff */
        /* <DEDUP_REMOVED lines=8> */
.L_x_1161:
[----:B------:R-:W-:Y:S05]  /*0530*/  BSYNC B0 ;  /* 0x0000000000007941 */ /* 0x000fea0003800000 */
.L_x_1160:
[----:B------:R-:W-:Y:S01]  /*0540*/  ISETP.GE.AND P0, PT, R7, R2, PT ;  /* 0x000000020700720c */ /* 0x000fe20003f06270 */
[----:B-1-3--:R1:W3:-:S12]  /*0550*/  @!P1 MUFU.RCP R5, R10 ;  /* 0x0000000a00059308 */ /* 0x00a2d80000001000 */
[----:B-1----:R-:W-:Y:S05]  /*0560*/  @P0 EXIT ;  /* 0x000000000000094d */ /* 0x002fea0003800000 */
[----:B0-----:R-:W0:Y:S01]  /*0570*/  LDC.64 R2, c[0x0][0x218] ;  /* 0x00008600ff027b82 */ /* 0x001e220000000a00 */
[----:B--23--:R-:W-:Y:S01]  /*0580*/  @!P1 FMUL.FTZ R6, R6, R5 ;  /* 0x0000000506069220 */ /* 0x00cfe20000410000 */
[----:B------:R-:W-:-:S04]  /*0590*/  LEA R7, R0, R7, 0x9 ;  /* 0x0000000700077211 */ /* 0x000fc800078e48ff */
[----:B------:R-:W-:Y:S01]  /*05a0*/  @!P1 F2FP.F16.F32.PACK_AB R4, RZ, R6 ;  /* 0x00000006ff04923e */ /* 0x000fe200000000ff */
[----:B0-----:R-:W-:-:S05]  /*05b0*/  IMAD.WIDE.U32 R2, R7, 0x2, R2 ;  /* 0x0000000207027825 */ /* 0x001fca00078e0002 */
[----:B------:R-:W-:Y:S01]  /*05c0*/  STG.E.U16 desc[UR4][R2.64], R4 ;  /* 0x0000000402007986 */ /* 0x000fe2000c101504 */
[----:B------:R-:W-:Y:S05]  /*05d0*/  EXIT ;  /* 0x000000000000794d */ /* 0x000fea0003800000 */
.L_x_1162:
        /* <DEDUP_REMOVED lines=10> */
.L_x_7532:


//--------------------- .text._ZN2at6native29vectorized_elementwise_kernelILi2EZZZNS0_15tan_kernel_cudaERNS_18TensorIteratorBaseEENKUlvE0_clEvENKUlvE1_clEvEUlN3c104HalfEE_St5arrayIPcLm2EEEEviT0_T1_ --------------------------
	.section	.text._ZN2at6native29vectorized_elementwise_kernelILi2EZZZNS0_15tan_kernel_cudaERNS_18TensorIteratorBaseEENKUlvE0_clEvENKUlvE1_clEvEUlN3c104HalfEE_St5arrayIPcLm2EEEEviT0_T1_,"ax",@progbits
	.align	128
        .global         _ZN2at6native29vectorized_elementwise_kernelILi2EZZZNS0_15tan_kernel_cudaERNS_18TensorIteratorBaseEENKUlvE0_clEvENKUlvE1_clEvEUlN3c104HalfEE_St5arrayIPcLm2EEEEviT0_T1_
        .type           _ZN2at6native29vectorized_elementwise_kernelILi2EZZZNS0_15tan_kernel_cudaERNS_18TensorIteratorBaseEENKUlvE0_clEvENKUlvE1_clEvEUlN3c104HalfEE_St5arrayIPcLm2EEEEviT0_T1_,@function
        .size           _ZN2at6native29vectorized_elementwise_kernelILi2EZZZNS0_15tan_kernel_cudaERNS_18TensorIteratorBaseEENKUlvE0_clEvENKUlvE1_clEvEUlN3c104HalfEE_St5arrayIPcLm2EEEEviT0_T1_,(.L_x_7533 - _ZN2at6native29vectorized_elementwise_kernelILi2EZZZNS0_15tan_kernel_cudaERNS_18TensorIteratorBaseEENKUlvE0_clEvENKUlvE1_clEvEUlN3c104HalfEE_St5arrayIPcLm2EEEEviT0_T1_)
        .other          _ZN2at6native29vectorized_elementwise_kernelILi2EZZZNS0_15tan_kernel_cudaERNS_18TensorIteratorBaseEENKUlvE0_clEvENKUlvE1_clEvEUlN3c104HalfEE_St5arrayIPcLm2EEEEviT0_T1_,@"STO_CUDA_ENTRY STV_DEFAULT"
_ZN2at6native29vectorized_elementwise_kernelILi2EZZZNS0_15tan_kernel_cudaERNS_18TensorIteratorBaseEENKUlvE0_clEvENKUlvE1_clEvEUlN3c104HalfEE_St5arrayIPcLm2EEEEviT0_T1_:
.text._ZN2at6native29vectorized_elementwise_kernelILi2EZZZNS0_15tan_kernel_cudaERNS_18TensorIteratorBaseEENKUlvE0_clEvENKUlvE1_clEvEUlN3c104HalfEE_St5arrayIPcLm2EEEEviT0_T1_:
        /* <DEDUP_REMOVED lines=16> */
[----:B--2---:R-:W-:-:S05]  /*0100*/  HADD2.F32 R3, -RZ, R5.H0_H0 ;  /* 0x20000005ff037230 */ /* 0x004fca0000004100 */
[----:B------:R-:W-:Y:S01]  /*0110*/  FMUL.RZ R16, R3, 0.15915493667125701904 ;  /* 0x3e22f98303107820 */ /* 0x000fe2000040c000 */
[----:B------:R-:W-:-:S03]  /*0120*/  HADD2.F32 R3, -RZ, R5.H1_H1 ;  /* 0x30000005ff037230 */ /* 0x000fc60000004100 */
[----:B------:R-:W-:Y:S02]  /*0130*/  MUFU.SIN R10, R16 ;  /* 0x00000010000a7308 */ /* 0x000fe40000000400 */
[----:B------:R-:W-:Y:S01]  /*0140*/  FMUL.RZ R5, R3, 0.15915493667125701904 ;  /* 0x3e22f98303057820 */ /* 0x000fe2000040c000 */
[----:B---3--:R-:W-:-:S05]  /*0150*/  HADD2.F32 R3, -RZ, R8.H0_H0 ;  /* 0x20000008ff037230 */ /* 0x008fca0000004100 */
[----:B------:R-:W-:Y:S01]  /*0160*/  FMUL.RZ R18, R3, 0.15915493667125701904 ;  /* 0x3e22f98303127820 */ /* 0x000fe2000040c000 */
[----:B------:R-:W-:Y:S01]  /*0170*/  HADD2.F32 R3, -RZ, R8.H1_H1 ;  /* 0x30000008ff037230 */ /* 0x000fe20000004100 */
[----:B------:R-:W0:Y:S04]  /*0180*/  MUFU.COS R14, R16 ;  /* 0x00000010000e7308 */ /* 0x000e280000000000 */
[----:B------:R-:W-:Y:S01]  /*0190*/  FMUL.RZ R19, R3, 0.15915493667125701904 ;  /* 0x3e22f98303137820 */ /* 0x000fe2000040c000 */
[----:B----4-:R-:W-:-:S03]  /*01a0*/  HADD2.F32 R3, -RZ, R13.H0_H0 ;  /* 0x2000000dff037230 */ /* 0x010fc60000004100 */
[----:B------:R-:W-:Y:S02]  /*01b0*/  MUFU.SIN R9, R18 ;  /* 0x0000001200097308 */ /* 0x000fe40000000400 */
[----:B------:R-:W-:Y:S01]  /*01c0*/  FMUL.RZ R20, R3, 0.15915493667125701904 ;  /* 0x3e22f98303147820 */ /* 0x000fe2000040c000 */
[----:B------:R-:W-:-:S05]  /*01d0*/  HADD2.F32 R3, -RZ, R13.H1_H1 ;  /* 0x3000000dff037230 */ /* 0x000fca0000004100 */
[----:B------:R-:W-:Y:S01]  /*01e0*/  FMUL.RZ R22, R3, 0.15915493667125701904 ;  /* 0x3e22f98303167820 */ /* 0x000fe2000040c000 */
[--C-:B-----5:R-:W-:Y:S01]  /*01f0*/  HADD2.F32 R3, -RZ, R2.reuse.H0_H0 ;  /* 0x20000002ff037230 */ /* 0x120fe20000004100 */
[----:B------:R-:W-:Y:S01]  /*0200*/  MUFU.COS R15, R18 ;  /* 0x00000012000f7308 */ /* 0x000fe20000000000 */
[----:B------:R-:W-:-:S03]  /*0210*/  HADD2.F32 R2, -RZ, R2.H1_H1 ;  /* 0x30000002ff027230 */ /* 0x000fc60000004100 */
[----:B------:R-:W-:Y:S02]  /*0220*/  FMUL.RZ R26, R3, 0.15915493667125701904 ;  /* 0x3e22f983031a7820 */ /* 0x000fe4000040c000 */
[----:B------:R-:W-:Y:S02]  /*0230*/  FMUL.RZ R27, R2, 0.15915493667125701904 ;  /* 0x3e22f983021b7820 */ /* 0x000fe4000040c000 */
[----:B------:R-:W-:Y:S01]  /*0240*/  MUFU.SIN R8, R19 ;  /* 0x0000001300087308 */ /* 0x000fe20000000400 */
[----:B------:R-:W1:Y:S07]  /*0250*/  LDC.64 R2, c[0x0][0x218] ;  /* 0x00008600ff027b82 */ /* 0x000e6e0000000a00 */
[----:B------:R-:W-:Y:S08]  /*0260*/  MUFU.COS R16, R19 ;  /* 0x0000001300107308 */ /* 0x000ff00000000000 */
[----:B------:R-:W-:Y:S08]  /*0270*/  MUFU.SIN R7, R20 ;  /* 0x0000001400077308 */ /* 0x000ff00000000400 */
[----:B------:R-:W-:Y:S01]  /*0280*/  MUFU.COS R17, R20 ;  /* 0x0000001400117308 */ /* 0x000fe20000000000 */
[----:B-1----:R-:W-:-:S04]  /*0290*/  IMAD.WIDE.U32 R2, R0, 0x2, R2 ;  /* 0x0000000200027825 */ /* 0x002fc800078e0002 */
[----:B------:R-:W-:-:S03]  /*02a0*/  IMAD.WIDE R2, R4, 0x4, R2 ;  /* 0x0000000404027825 */ /* 0x000fc600078e0202 */
[----:B------:R-:W1:Y:S08]  /*02b0*/  MUFU.COS R12, R5 ;  /* 0x00000005000c7308 */ /* 0x000e700000000000 */
[----:B------:R-:W-:Y:S08]  /*02c0*/  MUFU.COS R18, R22 ;  /* 0x0000001600127308 */ /* 0x000ff00000000000 */
[----:B------:R-:W-:Y:S08]  /*02d0*/  MUFU.COS R19, R26 ;  /* 0x0000001a00137308 */ /* 0x000ff00000000000 */
[----:B------:R-:W-:Y:S08]  /*02e0*/  MUFU.COS R20, R27 ;  /* 0x0000001b00147308 */ /* 0x000ff00000000000 */
[----:B------:R-:W-:Y:S08]  /*02f0*/  MUFU.SIN R11, R5 ;  /* 0x00000005000b7308 */ /* 0x000ff00000000400 */
[----:B------:R-:W-:Y:S08]  /*0300*/  MUFU.SIN R6, R22 ;  /* 0x0000001600067308 */ /* 0x000ff00000000400 */
[----:B------:R-:W-:Y:S08]  /*0310*/  MUFU.SIN R5, R26 ;  /* 0x0000001a00057308 */ /* 0x000ff00000000400 */
[----:B------:R-:W-:Y:S08]  /*0320*/  MUFU.SIN R13, R27 ;  /* 0x0000001b000d7308 */ /* 0x000ff00000000400 */
[----:B0-----:R-:W0:Y:S08]  /*0330*/  MUFU.RCP R21, R14 ;  /* 0x0000000e00157308 */ /* 0x001e300000001000 */
[----:B-1----:R-:W1:Y:S08]  /*0340*/  MUFU.RCP R12, R12 ;  /* 0x0000000c000c7308 */ /* 0x002e700000001000 */
[----:B------:R-:W2:Y:S01]  /*0350*/  MUFU.RCP R22, R15 ;  /* 0x0000000f00167308 */ /* 0x000ea20000001000 */
[----:B0-----:R-:W-:-:S07]  /*0360*/  FMUL.FTZ R10, R10, R21 ;  /* 0x000000150a0a7220 */ /* 0x001fce0000410000 */
[----:B------:R-:W0:Y:S01]  /*0370*/  MUFU.RCP R23, R16 ;  /* 0x0000001000177308 */ /* 0x000e220000001000 */
[----:B-1----:R-:W-:-:S05]  /*0380*/  FMUL.FTZ R11, R11, R12 ;  /* 0x0000000c0b0b7220 */ /* 0x002fca0000410000 */
[----:B------:R-:W-:Y:S02]  /*0390*/  F2FP.F16.F32.PACK_AB R11, R11, R10 ;  /* 0x0000000a0b0b723e */ /* 0x000fe400000000ff */
[----:B------:R-:W1:Y:S01]  /*03a0*/  MUFU.RCP R24, R17 ;  /* 0x0000001100187308 */ /* 0x000e620000001000 */
[----:B--2---:R-:W-:Y:S02]  /*03b0*/  FMUL.FTZ R9, R9, R22 ;  /* 0x0000001609097220 */ /* 0x004fe40000410000 */
[----:B------:R-:W-:Y:S05]  /*03c0*/  STG.E desc[UR4][R2.64], R11 ;  /* 0x0000000b02007986 */ /* 0x000fea000c101904 */
[----:B------:R-:W2:Y:S01]  /*03d0*/  MUFU.RCP R25, R18 ;  /* 0x0000001200197308 */ /* 0x000ea20000001000 */
[----:B0-----:R-:W-:-:S05]  /*03e0*/  FMUL.FTZ R8, R8, R23 ;  /* 0x0000001708087220 */ /* 0x001fca0000410000 */
[----:B------:R-:W-:Y:S02]  /*03f0*/  F2FP.F16.F32.PACK_AB R9, R8, R9 ;  /* 0x000000090809723e */ /* 0x000fe400000000ff */
[----:B------:R-:W0:Y:S01]  /*0400*/  MUFU.RCP R26, R19 ;  /* 0x00000013001a7308 */ /* 0x000e220000001000 */
[----:B-1----:R-:W-:Y:S02]  /*0410*/  FMUL.FTZ R7, R7, R24 ;  /* 0x0000001807077220 */ /* 0x002fe40000410000 */
[----:B------:R-:W-:Y:S05]  /*0420*/  STG.E desc[UR4][R2.64+0x200], R9 ;  /* 0x0002000902007986 */ /* 0x000fea000c101904 */
[----:B------:R-:W1:Y:S01]  /*0430*/  MUFU.RCP R20, R20 ;  /* 0x0000001400147308 */ /* 0x000e620000001000 */
[----:B--2---:R-:W-:-:S05]  /*0440*/  FMUL.FTZ R6, R6, R25 ;  /* 0x0000001906067220 */ /* 0x004fca0000410000 */
[----:B------:R-:W-:Y:S01]  /*0450*/  F2FP.F16.F32.PACK_AB R7, R6, R7 ;  /* 0x000000070607723e */ /* 0x000fe200000000ff */
[----:B0-----:R-:W-:-:S04]  /*0460*/  FMUL.FTZ R5, R5, R26 ;  /* 0x0000001a05057220 */ /* 0x001fc80000410000 */
[----:B------:R-:W-:Y:S01]  /*0470*/  STG.E desc[UR4][R2.64+0x400], R7 ;  /* 0x0004000702007986 */ /* 0x000fe2000c101904 */
[----:B-1----:R-:W-:-:S05]  /*0480*/  FMUL.FTZ R0, R13, R20 ;  /* 0x000000140d007220 */ /* 0x002fca0000410000 */
[----:B------:R-:W-:-:S05]  /*0490*/  F2FP.F16.F32.PACK_AB R5, R0, R5 ;  /* 0x000000050005723e */ /* 0x000fca00000000ff */
[----:B------:R-:W-:Y:S01]  /*04a0*/  STG.E desc[UR4][R2.64+0x600], R5 ;  /* 0x0006000502007986 */ /* 0x000fe2000c101904 */
[----:B------:R-:W-:Y:S05]  /*04b0*/  EXIT ;  /* 0x000000000000794d */ /* 0x000fea0003800000 */
.L_x_1163:
[----:B------:R-:W0:Y:S01]  /*04c0*/  S2R R3, SR_TID.X ;  /* 0x0000000000037919 */ /* 0x000e220000002100 */
[----:B------:R-:W-:Y:S02]  /*04d0*/  PRMT R25, RZ, 0x7610, R25 ;  /* 0x00007610ff197816 */ /* 0x000fe40000000019 */
[----:B0-----:R-:W-:Y:S02]  /*04e0*/  ISETP.GE.AND P0, PT, R3, R2, PT ;  /* 0x000000020300720c */ /* 0x001fe40003f06270 */
[----:B------:R-:W-:-:S11]  /*04f0*/  MOV R19, R3 ;  /* 0x0000000300137202 */ /* 0x000fd60000000f00 */
[----:B------:R-:W-:Y:S01]  /*0500*/  @!P0 IADD3 R19, R3, 0x80, RZ ;  /* 0x0000008003138810 */ /* 0x000fe20007ffe0ff */
[----:B------:R-:W0:Y:S01]  /*0510*/  @!P0 LDC.64 R20, c[0x0][0x220] ;  /* 0x00008800ff148b82 */ /* 0x000e220000000a00 */
[----:B------:R-:W-:Y:S02]  /*0520*/  @!P0 IADD3 R11, R0, R3, RZ ;  /* 0x00000003000b8210 */ /* 0x000fe40007ffe0ff */
[----:B------:R-:W-:-:S13]  /*0530*/  ISETP.GE.AND P1, PT, R19, R2, PT ;  /* 0x000000021300720c */ /* 0x000fda0003f26270 */
[----:B------:R-:W-:Y:S01]  /*0540*/  @!P1 IADD3 R13, R0, R19, RZ ;  /* 0x00000013000d9210 */ /* 0x000fe20007ffe0ff */
[----:B------:R-:W-:Y:S01]  /*0550*/  @!P1 VIADD R19, R19, 0x80 ;  /* 0x0000008013139836 */ /* 0x000fe20000000000 */
[----:B------:R-:W1:Y:S04]  /*0560*/  @!P1 LDC.64 R16, c[0x0][0x220] ;  /* 0x00008800ff109b82 */ /* 0x000e680000000a00 */
[----:B------:R-:W-:Y:S01]  /*0570*/  ISETP.GE.AND P2, PT, R19, R2, PT ;  /* 0x000000021300720c */ /* 0x000fe20003f46270 */
[----:B0-----:R-:W-:-:S05]  /*0580*/  @!P0 IMAD.WIDE.U32 R20, R11, 0x2, R20 ;  /* 0x000000020b148825 */ /* 0x001fca00078e0014 */
[----:B------:R0:W2:Y:S07]  /*0590*/  @!P0 LDG.E.U16 R25, desc[UR4][R20.64] ;  /* 0x0000000414198981 */ /* 0x0000ae000c1e1500 */
[----:B------:R-:W-:Y:S01]  /*05a0*/  @!P2 IADD3 R27, R0, R19, RZ ;  /* 0x00000013001ba210 */ /* 0x000fe20007ffe0ff */
[----:B------:R-:W3:Y:S01]  /*05b0*/  @!P2 LDC.64 R14, c[0x0][0x220] ;  /* 0x00008800ff0eab82 */ /* 0x000ee20000000a00 */
[----:B------:R-:W-:-:S04]  /*05c0*/  @!P2 IADD3 R19, R19, 0x80, RZ ;  /* 0x000000801313a810 */ /* 0x000fc80007ffe0ff */
[----:B------:R-:W-:Y:S01]  /*05d0*/  ISETP.GE.AND P3, PT, R19, R2, PT ;  /* 0x000000021300720c */ /* 0x000fe20003f66270 */
[----:B-1----:R-:W-:-:S12]  /*05e0*/  @!P1 IMAD.WIDE.U32 R16, R13, 0x2, R16 ;  /* 0x000000020d109825 */ /* 0x002fd800078e0010 */
[----:B------:R-:W-:Y:S01]  /*05f0*/  @!P3 IADD3 R18, R0, R19, RZ ;  /* 0x000000130012b210 */ /* 0x000fe20007ffe0ff */
[----:B------:R-:W-:Y:S01]  /*0600*/  @!P3 VIADD R19, R19, 0x80 ;  /* 0x000000801313b836 */ /* 0x000fe20000000000 */
[----:B------:R-:W1:Y:S04]  /*0610*/  @!P3 LDC.64 R12, c[0x0][0x220] ;  /* 0x00008800ff0cbb82 */ /* 0x000e680000000a00 */
[----:B------:R-:W-:-:S13]  /*0620*/  ISETP.GE.AND P4, PT, R19, R2, PT ;  /* 0x000000021300720c */ /* 0x000fda0003f86270 */
[----:B------:R-:W-:Y:S01]  /*0630*/  @!P4 IADD3 R11, R0, R19, RZ ;  /* 0x00000013000bc210 */ /* 0x000fe20007ffe0ff */
[----:B---3--:R-:W-:Y:S01]  /*0640*/  @!P2 IMAD.WIDE.U32 R14, R27, 0x2, R14 ;  /* 0x000000021b0ea825 */ /* 0x008fe200078e000e */
[----:B------:R-:W-:Y:S01]  /*0650*/  @!P4 IADD3 R19, R19, 0x80, RZ ;  /* 0x000000801313c810 */ /* 0x000fe20007ffe0ff */
[----:B------:R-:W3:Y:S03]  /*0660*/  @!P4 LDC.64 R28, c[0x0][0x220] ;  /* 0x00008800ff1ccb82 */ /* 0x000ee60000000a00 */
[----:B------:R-:W-:Y:S01]  /*0670*/  ISETP.GE.AND P5, PT, R19, R2, PT ;  /* 0x000000021300720c */ /* 0x000fe20003fa6270 */
[----:B-1----:R-:W-:Y:S01]  /*0680*/  @!P3 IMAD.WIDE.U32 R12, R18, 0x2, R12 ;  /* 0x00000002120cb825 */ /* 0x002fe200078e000c */
[----:B0-----:R-:W-:-:S06]  /*0690*/  PRMT R20, RZ, 0x7610, R20 ;  /* 0x00007610ff147816 */ /* 0x001fcc0000000014 */
[----:B------:R-:W4:Y:S05]  /*06a0*/  @!P2 LDG.E.U16 R20, desc[UR4][R14.64] ;  /* 0x000000040e14a981 */ /* 0x000f2a000c1e1500 */
[----:B------:R-:W-:Y:S01]  /*06b0*/  @!P5 IADD3 R18, R0, R19, RZ ;  /* 0x000000130012d210 */ /* 0x000fe20007ffe0ff */
[----:B------:R-:W0:Y:S01]  /*06c0*/  @!P5 LDC.64 R26, c[0x0][0x220] ;  /* 0x00008800ff1adb82 */ /* 0x000e220000000a00 */
[----:B------:R-:W-:-:S04]  /*06d0*/  @!P5 IADD3 R19, R19, 0x80, RZ ;  /* 0x000000801313d810 */ /* 0x000fc80007ffe0ff */
[----:B------:R-:W-:Y:S02]  /*06e0*/  ISETP.GE.AND P2, PT, R19, R2, PT ;  /* 0x000000021300720c */ /* 0x000fe40003f46270 */
[----:B------:R-:W-:Y:S02]  /*06f0*/  PRMT R23, RZ, 0x7610, R23 ;  /* 0x00007610ff177816 */ /* 0x000fe40000000017 */
[----:B------:R-:W-:-:S04]  /*0700*/  PRMT R22, RZ, 0x7610, R22 ;  /* 0x00007610ff167816 */ /* 0x000fc80000000016 */
[----:B------:R1:W5:Y:S04]  /*0710*/  @!P1 LDG.E.U16 R23, desc[UR4][R16.64] ;  /* 0x0000000410179981 */ /* 0x000368000c1e1500 */
[----:B------:R3:W5:Y:S01]  /*0720*/  @!P3 LDG.E.U16 R22, desc[UR4][R12.64] ;  /* 0x000000040c16b981 */ /* 0x000762000c1e1500 */
[----:B------:R-:W-:Y:S01]  /*0730*/  @!P2 IMAD.IADD R21, R0, 0x1, R19 ;  /* 0x000000010015a824 */ /* 0x000fe200078e0213 */
[----:B------:R-:W-:-:S04]  /*0740*/  @!P2 IADD3 R19, R19, 0x80, RZ ;  /* 0x000000801313a810 */ /* 0x000fc80007ffe0ff */
[----:B------:R-:W-:Y:S01]  /*0750*/  ISETP.GE.AND P1, PT, R19, R2, PT ;  /* 0x000000021300720c */ /* 0x000fe20003f26270 */
[----:B-1----:R-:W1:Y:S01]  /*0760*/  @!P2 LDC.64 R16, c[0x0][0x220] ;  /* 0x00008800ff10ab82 */ /* 0x002e620000000a00 */
[----:B0-----:R-:W-:Y:S01]  /*0770*/  @!P5 IMAD.WIDE.U32 R26, R18, 0x2, R26 ;  /* 0x00000002121ad825 */ /* 0x001fe200078e001a */
[----:B---3--:R-:W-:-:S03]  /*0780*/  PRMT R13, RZ, 0x7610, R13 ;  /* 0x00007610ff0d7816 */ /* 0x008fc6000000000d */
[----:B------:R-:W-:-:S07]  /*0790*/  @!P4 IMAD.WIDE.U32 R28, R11, 0x2, R28 ;  /* 0x000000020b1cc825 */ /* 0x000fce00078e001c */
[----:B------:R-:W0:Y:S01]  /*07a0*/  @!P1 LDC.64 R14, c[0x0][0x220] ;  /* 0x00008800ff0e9b82 */ /* 0x000e220000000a00 */
[----:B------:R-:W-:Y:S01]  /*07b0*/  PRMT R11, RZ, 0x7610, R11 ;  /* 0x00007610ff0b7816 */ /* 0x000fe2000000000b */
[----:B------:R-:W3:Y:S05]  /*07c0*/  @!P5 LDG.E.U16 R13, desc[UR4][R26.64] ;  /* 0x000000041a0dd981 */ /* 0x000eea000c1e1500 */
[----:B------:R-:W3:Y:S01]  /*07d0*/  @!P4 LDG.E.U16 R11, desc[UR4][R28.64] ;  /* 0x000000041c0bc981 */ /* 0x000ee2000c1e1500 */
[----:B------:R-:W-:Y:S02]  /*07e0*/  @!P1 IADD3 R19, R0, R19, RZ ;  /* 0x0000001300139210 */ /* 0x000fe40007ffe0ff */
[----:B------:R-:W-:Y:S01]  /*07f0*/  PRMT R12, RZ, 0x7610, R12 ;  /* 0x00007610ff0c7816 */ /* 0x000fe2000000000c */
[----:B-1----:R-:W-:-:S05]  /*0800*/  @!P2 IMAD.WIDE.U32 R16, R21, 0x2, R16 ;  /* 0x000000021510a825 */ /* 0x002fca00078e0010 */
[----:B------:R1:W3:Y:S01]  /*0810*/  @!P2 LDG.E.U16 R12, desc[UR4][R16.64] ;  /* 0x00000004100ca981 */ /* 0x0002e2000c1e1500 */
[----:B0-----:R-:W-:Y:S01]  /*0820*/  @!P1 IMAD.WIDE.U32 R18, R19, 0x2, R14 ;  /* 0x0000000213129825 */ /* 0x001fe200078e000e */
[----:B------:R-:W-:-:S06]  /*0830*/  PRMT R14, RZ, 0x7610, R14 ;  /* 0x00007610ff0e7816 */ /* 0x000fcc000000000e */
[----:B------:R0:W3:Y:S01]  /*0840*/  @!P1 LDG.E.U16 R14, desc[UR4][R18.64] ;  /* 0x00000004120e9981 */ /* 0x0000e2000c1e1500 */
[----:B------:R-:W-:-:S04]  /*0850*/  IADD3 R15, R3, 0x100, RZ ;  /* 0x00000100030f7810 */ /* 0x000fc80007ffe0ff */
[----:B------:R-:W-:Y:S01]  /*0860*/  ISETP.GE.AND P6, PT, R15, R2, PT ;  /* 0x000000020f00720c */ /* 0x000fe20003fc6270 */
[C---:B------:R-:W-:Y:S01]  /*0870*/  VIADD R15, R3.reuse, 0x180 ;  /* 0x00000180030f7836 */ /* 0x040fe20000000000 */
[----:B------:R-:W-:-:S04]  /*0880*/  IADD3 R21, R3, 0x80, RZ ;  /* 0x0000008003157810 */ /* 0x000fc80007ffe0ff */
[-C--:B------:R-:W-:Y:S02]  /*0890*/  ISETP.GE.AND P2, PT, R15, R2.reuse, PT ;  /* 0x000000020f00720c */ /* 0x080fe40003f46270 */
[----:B------:R-:W-:Y:S02]  /*08a0*/  ISETP.GE.AND P1, PT, R21, R2, PT ;  /* 0x000000021500720c */ /* 0x000fe40003f26270 */
[----:B-1----:R-:W-:-:S04]  /*08b0*/  IADD3 R17, R3, 0x200, RZ ;  /* 0x0000020003117810 */ /* 0x002fc80007ffe0ff */
[----:B------:R-:W-:Y:S02]  /*08c0*/  ISETP.GE.AND P3, PT, R17, R2, PT ;  /* 0x000000021100720c */ /* 0x000fe40003f66270 */
[----:B------:R-:W-:-:S04]  /*08d0*/  IADD3 R17, R3, 0x280, RZ ;  /* 0x0000028003117810 */ /* 0x000fc80007ffe0ff */
[----:B------:R-:W-:Y:S01]  /*08e0*/  ISETP.GE.AND P4, PT, R17, R2, PT ;  /* 0x000000021100720c */ /* 0x000fe20003f86270 */
[----:B------:R-:W-:Y:S04]  /*08f0*/  BSSY B0, `(.L_x_1164) ;  /* 0x000006e000007945 */ /* 0x000fe80003800000 */
[----:B------:R-:W-:Y:S01]  /*0900*/  BSSY B1, `(.L_x_1165) ;  /* 0x0000066000017945 */ /* 0x000fe20003800000 */
[----:B--2---:R-:W-:-:S05]  /*0910*/  @!P0 HADD2.F32 R25, -RZ, R25.H0_H0 ;  /* 0x20000019ff198230 */ /* 0x004fca0000004100 */
[----:B------:R-:W-:-:S04]  /*0920*/  @!P0 FMUL.RZ R27, R25, 0.15915493667125701904 ;  /* 0x3e22f983191b8820 */ /* 0x000fc8000040c000 */
[----:B------:R-:W-:Y:S08]  /*0930*/  @!P0 MUFU.COS R25, R27 ;  /* 0x0000001b00198308 */ /* 0x000ff00000000000 */
[----:B------:R-:W-:Y:S01]  /*0940*/  @!P0 MUFU.SIN R26, R27 ;  /* 0x0000001b001a8308 */ /* 0x000fe20000000400 */
[----:B----4-:R-:W-:-:S05]  /*0950*/  @!P6 HADD2.F32 R15, -RZ, R20.H0_H0 ;  /* 0x20000014ff0fe230 */ /* 0x010fca0000004100 */
[----:B------:R-:W-:-:S04]  /*0960*/  @!P6 FMUL.RZ R29, R15, 0.15915493667125701904 ;  /* 0x3e22f9830f1de820 */ /* 0x000fc8000040c000 */
[----:B------:R-:W1:Y:S01]  /*0970*/  @!P6 MUFU.COS R27, R29 ;  /* 0x0000001d001be308 */ /* 0x000e620000000000 */
[----:B-----5:R-:W-:Y:S02]  /*0980*/  @!P1 HADD2.F32 R23, -RZ, R23.H0_H0 ;  /* 0x20000017ff179230 */ /* 0x020fe40000004100 */
[----:B------:R-:W-:-:S03]  /*0990*/  @!P2 HADD2.F32 R22, -RZ, R22.H0_H0 ;  /* 0x20000016ff16a230 */ /* 0x000fc60000004100 */
[----:B------:R-:W-:Y:S02]  /*09a0*/  @!P1 FMUL.RZ R28, R23, 0.15915493667125701904 ;  /* 0x3e22f983171c9820 */ /* 0x000fe4000040c000 */
[----:B------:R2:W-:Y:S01]  /*09b0*/  @!P6 MUFU.SIN R15, R29 ;  /* 0x0000001d000fe308 */ /* 0x0005e20000000400 */
[----:B0-----:R-:W-:-:S07]  /*09c0*/  @!P2 FMUL.RZ R18, R22, 0.15915493667125701904 ;  /* 0x3e22f9831612a820 */ /* 0x001fce000040c000 */
[----:B------:R-:W0:Y:S08]  /*09d0*/  @!P1 MUFU.COS R16, R28 ;  /* 0x0000001c00109308 */ /* 0x000e300000000000 */
[----:B-1----:R-:W1:Y:S01]  /*09e0*/  @!P6 MUFU.RCP R22, R27 ;  /* 0x0000001b0016e308 */ /* 0x002e620000001000 */
[----:B---3--:R-:W-:Y:S01]  /*09f0*/  @!P4 HADD2.F32 R13, -RZ, R13.H0_H0 ;  /* 0x2000000dff0dc230 */ /* 0x008fe20000004100 */
[----:B--2---:R-:W-:-:S04]  /*0a00*/  IADD3 R29, R3, 0x380, RZ ;  /* 0x00000380031d7810 */ /* 0x004fc80007ffe0ff */
[----:B------:R-:W-:Y:S02]  /*0a10*/  @!P4 FMUL.RZ R17, R13, 0.15915493667125701904 ;  /* 0x3e22f9830d11c820 */ /* 0x000fe4000040c000 */
[----:B0-----:R0:W-:Y:S01]  /*0a20*/  @!P1 MUFU.RCP R20, R16 ;  /* 0x0000001000149308 */ /* 0x0011e20000001000 */
[----:B------:R-:W-:Y:S01]  /*0a30*/  IADD3 R13, R3, 0x300, RZ ;  /* 0x00000300030d7810 */ /* 0x000fe20007ffe0ff */
[----:B-1----:R-:W-:Y:S01]  /*0a40*/  @!P6 FMUL.FTZ R15, R15, R22 ;  /* 0x000000160f0fe220 */ /* 0x002fe20000410000 */
[----:B0-----:R-:W-:-:S05]  /*0a50*/  @!P3 HADD2.F32 R16, -RZ, R11.H0_H0 ;  /* 0x2000000bff10b230 */ /* 0x001fca0000004100 */
[----:B------:R-:W0:Y:S01]  /*0a60*/  @!P4 MUFU.COS R27, R17 ;  /* 0x00000011001bc308 */ /* 0x000e220000000000 */
[-C--:B------:R-:W-:Y:S02]  /*0a70*/  ISETP.GE.AND P5, PT, R13, R2.reuse, PT ;  /* 0x000000020d00720c */ /* 0x080fe40003fa6270 */
[----:B------:R-:W-:Y:S01]  /*0a80*/  @!P6 F2FP.F16.F32.PACK_AB R4, RZ, R15 ;  /* 0x0000000fff04e23e */ /* 0x000fe200000000ff */
[----:B------:R-:W-:Y:S01]  /*0a90*/  @!P3 FMUL.RZ R16, R16, 0.15915493667125701904 ;  /* 0x3e22f9831010b820 */ /* 0x000fe2000040c000 */
[----:B------:R-:W-:-:S03]  /*0aa0*/  ISETP.GE.AND P6, PT, R29, R2, PT ;  /* 0x000000021d00720c */ /* 0x000fc60003fc6270 */
[----:B------:R-:W-:Y:S08]  /*0ab0*/  @!P1 MUFU.SIN R19, R28 ;  /* 0x0000001c00139308 */ /* 0x000ff00000000400 */
[----:B------:R-:W1:Y:S08]  /*0ac0*/  @!P2 MUFU.COS R23, R18 ;  /* 0x000000120017a308 */ /* 0x000e700000000000 */
[----:B------:R-:W2:Y:S01]  /*0ad0*/  @!P3 MUFU.COS R28, R16 ;  /* 0x00000010001cb308 */ /* 0x000ea20000000000 */
[----:B------:R-:W-:-:S02]  /*0ae0*/  @!P5 HADD2.F32 R29, -RZ, R12.H0_H0 ;  /* 0x2000000cff1dd230 */ /* 0x000fc40000004100 */
[----:B------:R-:W-:Y:S02]  /*0af0*/  @!P6 HADD2.F32 R22, -RZ, R14.H0_H0 ;  /* 0x2000000eff16e230 */ /* 0x000fe40000004100 */
[----:B------:R-:W3:Y:S01]  /*0b00*/  @!P0 LDC.64 R14, c[0x0][0x218] ;  /* 0x00008600ff0e8b82 */ /* 0x000ee20000000a00 */
        /* <DEDUP_REMOVED lines=10> */
[----:B------:R-:W-:Y:S01]  /*0bb0*/  @!P0 F2FP.F16.F32.PACK_AB R24, RZ, R26 ;  /* 0x0000001aff18823e */ /* 0x000fe200000000ff */
[----:B--2---:R-:W-:-:S06]  /*0bc0*/  @!P0 IMAD.IADD R27, R0, 0x1, R3 ;  /* 0x00000001001b8824 */ /* 0x004fcc00078e0203 */
[----:B------:R-:W2:Y:S01]  /*0bd0*/  @!P2 MUFU.SIN R18, R18 ;  /* 0x000000120012a308 */ /* 0x000ea20000000400 */
[----:B------:R-:W-:Y:S01]  /*0be0*/  @!P0 MOV R3, R21 ;  /* 0x0000001500038202 */ /* 0x000fe20000000f00 */
[----:B---3--:R-:W-:-:S06]  /*0bf0*/  @!P0 IMAD.WIDE.U32 R14, R27, 0x2, R14 ;  /* 0x000000021b0e8825 */ /* 0x008fcc00078e000e */
        /* <DEDUP_REMOVED lines=12> */
[----:B------:R-:W-:-:S02]  /*0cc0*/  @!P1 F2FP.F16.F32.PACK_AB R5, RZ, R19 ;  /* 0x00000013ff05923e */ /* 0x000fc400000000ff */
[----:B------:R-:W-:Y:S01]  /*0cd0*/  @!P2 F2FP.F16.F32.PACK_AB R6, RZ, R11 ;  /* 0x0000000bff06a23e */ /* 0x000fe200000000ff */
[----:B-1----:R-:W-:Y:S01]  /*0ce0*/  @!P6 FMUL.FTZ R25, R25, R28 ;  /* 0x0000001c1919e220 */ /* 0x002fe20000410000 */
[----:B------:R-:W-:Y:S02]  /*0cf0*/  @!P3 F2FP.F16.F32.PACK_AB R7, RZ, R13 ;  /* 0x0000000dff07b23e */ /* 0x000fe400000000ff */
[----:B------:R-:W-:Y:S02]  /*0d00*/  @!P4 F2FP.F16.F32.PACK_AB R8, RZ, R12 ;  /* 0x0000000cff08c23e */ /* 0x000fe400000000ff */
[----:B------:R-:W-:Y:S02]  /*0d10*/  @!P5 F2FP.F16.F32.PACK_AB R9, RZ, R22 ;  /* 0x00000016ff09d23e */ /* 0x000fe400000000ff */
[----:B------:R-:W-:Y:S01]  /*0d20*/  @!P6 F2FP.F16.F32.PACK_AB R10, RZ, R25 ;  /* 0x00000019ff0ae23e */ /* 0x000fe200000000ff */
[----:B----4-:R-:W-:Y:S06]  /*0d30*/  @P0 BRA `(.L_x_1166) ;  /* 0x0000000000300947 */ /* 0x010fec0003800000 */
[----:B------:R-:W0:Y:S01]  /*0d40*/  LDC.64 R12, c[0x0][0x218] ;  /* 0x00008600ff0c7b82 */ /* 0x000e220000000a00 */
[----:B------:R-:W-:Y:S02]  /*0d50*/  IADD3 R11, R0, R3, RZ ;  /* 0x00000003000b7210 */ /* 0x000fe40007ffe0ff */
[----:B------:R-:W-:-:S04]  /*0d60*/  IADD3 R3, R3, 0x80, RZ ;  /* 0x0000008003037810 */ /* 0x000fc80007ffe0ff */
[----:B------:R-:W-:Y:S01]  /*0d70*/  ISETP.GE.AND P0, PT, R3, R2, PT ;  /* 0x000000020300720c */ /* 0x000fe20003f06270 */
[----:B0-----:R-:W-:-:S05]  /*0d80*/  IMAD.WIDE.U32 R12, R11, 0x2, R12 ;  /* 0x000000020b0c7825 */ /* 0x001fca00078e000c */
[----:B------:R0:W-:Y:S07]  /*0d90*/  STG.E.U16 desc[UR4][R12.64], R5 ;  /* 0x000000050c007986 */ /* 0x0001ee000c101504 */
[----:B------:R-:W-:Y:S05]  /*0da0*/  @P0 BRA `(.L_x_1167) ;  /* 0x0000000000300947 */ /* 0x000fea0003800000 */
[----:B0-----:R-:W0:Y:S01]  /*0db0*/  LDC.64 R12, c[0x0][0x218] ;  /* 0x00008600ff0c7b82 */ /* 0x001e220000000a00 */
[----:B------:R-:W-:Y:S01]  /*0dc0*/  IADD3 R5, R0, R3, RZ ;  /* 0x0000000300057210 */ /* 0x000fe20007ffe0ff */
[----:B------:R-:W-:-:S04]  /*0dd0*/  VIADD R3, R3, 0x80 ;  /* 0x0000008003037836 */ /* 0x000fc80000000000 */
[----:B0-----:R-:W-:-:S05]  /*0de0*/  IMAD.WIDE.U32 R12, R5, 0x2, R12 ;  /* 0x00000002050c7825 */ /* 0x001fca00078e000c */
[----:B------:R0:W-:Y:S02]  /*0df0*/  STG.E.U16 desc[UR4][R12.64], R4 ;  /* 0x000000040c007986 */ /* 0x0001e4000c101504 */
.L_x_1166:
[----:B------:R-:W-:-:S13]  /*0e00*/  ISETP.GE.AND P0, PT, R3, R2, PT ;  /* 0x000000020300720c */ /* 0x000fda0003f06270 */
[----:B------:R-:W-:Y:S05]  /*0e10*/  @P0 BRA `(.L_x_1168) ;  /* 0x0000000000300947 */ /* 0x000fea0003800000 */
[----:B0-----:R-:W0:Y:S01]  /*0e20*/  LDC.64 R4, c[0x0][0x218] ;  /* 0x00008600ff047b82 */ /* 0x001e220000000a00 */
[----:B------:R-:W-:Y:S02]  /*0e30*/  IADD3 R11, R0, R3, RZ ;  /* 0x00000003000b7210 */ /* 0x000fe40007ffe0ff */
[----:B------:R-:W-:-:S03]  /*0e40*/  IADD3 R3, R3, 0x80, RZ ;  /* 0x0000008003037810 */ /* 0x000fc60007ffe0ff */
[----:B0-----:R-:W-:-:S05]  /*0e50*/  IMAD.WIDE.U32 R4, R11, 0x2, R4 ;  /* 0x000000020b047825 */ /* 0x001fca00078e0004 */
[----:B------:R1:W-:Y:S02]  /*0e60*/  STG.E.U16 desc[UR4][R4.64], R6 ;  /* 0x0000000604007986 */ /* 0x0003e4000c101504 */
.L_x_1167:
[----:B------:R-:W-:-:S13]  /*0e70*/  ISETP.GE.AND P0, PT, R3, R2, PT ;  /* 0x000000020300720c */ /* 0x000fda0003f06270 */
[----:B------:R-:W-:Y:S05]  /*0e80*/  @P0 BRA `(.L_x_1169) ;  /* 0x0000000000340947 */ /* 0x000fea0003800000 */
[----:B01----:R-:W0:Y:S01]  /*0e90*/  LDC.64 R4, c[0x0][0x218] ;  /* 0x00008600ff047b82 */ /* 0x003e220000000a00 */
[----:B------:R-:W-:Y:S02]  /*0ea0*/  IADD3 R11, R0, R3, RZ ;  /* 0x00000003000b7210 */ /* 0x000fe40007ffe0ff */
[----:B------:R-:W-:-:S03]  /*0eb0*/  IADD3 R3, R3, 0x80, RZ ;  /* 0x0000008003037810 */ /* 0x000fc60007ffe0ff */
[----:B0-----:R-:W-:-:S05]  /*0ec0*/  IMAD.WIDE.U32 R4, R11, 0x2, R4 ;  /* 0x000000020b047825 */ /* 0x001fca00078e0004 */
[----:B------:R1:W-:Y:S02]  /*0ed0*/  STG.E.U16 desc[UR4][R4.64], R7 ;  /* 0x0000000704007986 */ /* 0x0003e4000c101504 */
.L_x_1168:
[----:B------:R-:W-:-:S13]  /*0ee0*/  ISETP.GE.AND P0, PT, R3, R2, PT ;  /* 0x000000020300720c */ /* 0x000fda0003f06270 */
[----:B------:R-:W-:Y:S05]  /*0ef0*/  @P0 BREAK B1 ;  /* 0x0000000000010942 */ /* 0x000fea0003800000 */
[----:B------:R-:W-:Y:S05]  /*0f00*/  @P0 BRA `(.L_x_1170) ;  /* 0x0000000000300947 */ /* 0x000fea0003800000 */
[----:B01----:R-:W0:Y:S01]  /*0f10*/  LDC.64 R4, c[0x0][0x218] ;  /* 0x00008600ff047b82 */ /* 0x003e220000000a00 */
[----:B------:R-:W-:Y:S01]  /*0f20*/  IMAD.IADD R7, R0, 0x1, R3 ;  /* 0x0000000100077824 */ /* 0x000fe200078e0203 */
[----:B------:R-:W-:-:S03]  /*0f30*/  IADD3 R3, R3, 0x80, RZ ;  /* 0x0000008003037810 */ /* 0x000fc60007ffe0ff */
[----:B0-----:R-:W-:-:S05]  /*0f40*/  IMAD.WIDE.U32 R4, R7, 0x2, R4 ;  /* 0x0000000207047825 */ /* 0x001fca00078e0004 */
[----:B------:R2:W-:Y:S02]  /*0f50*/  STG.E.U16 desc[UR4][R4.64], R8 ;  /* 0x0000000804007986 */ /* 0x0005e4000c101504 */
.L_x_1169:
[----:B------:R-:W-:Y:S05]  /*0f60*/  BSYNC B1 ;  /* 0x0000000000017941 */ /* 0x000fea0003800000 */
.L_x_1165:
[----:B------:R-:W-:-:S13]  /*0f70*/  ISETP.GE.AND P0, PT, R3, R2, PT ;  /* 0x000000020300720c */ /* 0x000fda0003f06270 */
[----:B012---:R-:W0:Y:S01]  /*0f80*/  @!P0 LDC.64 R4, c[0x0][0x218] ;  /* 0x00008600ff048b82 */ /* 0x007e220000000a00 */
[----:B------:R-:W-:Y:S02]  /*0f90*/  @!P0 IADD3 R7, R0, R3, RZ ;  /* 0x0000000300078210 */ /* 0x000fe40007ffe0ff */
[----:B------:R-:W-:-:S03]  /*0fa0*/  @!P0 IADD3 R3, R3, 0x80, RZ ;  /* 0x0000008003038810 */ /* 0x000fc60007ffe0ff */
[----:B0-----:R-:W-:-:S05]  /*0fb0*/  @!P0 IMAD.WIDE.U32 R4, R7, 0x2, R4 ;  /* 0x0000000207048825 */ /* 0x001fca00078e0004 */
[----:B------:R2:W-:Y:S02]  /*0fc0*/  @!P0 STG.E.U16 desc[UR4][R4.64], R9 ;  /* 0x0000000904008986 */ /* 0x0005e4000c101504 */
.L_x_1170:
[----:B------:R-:W-:Y:S05]  /*0fd0*/  BSYNC B0 ;  /* 0x0000000000007941 */ /* 0x000fea0003800000 */
.L_x_1164:
        /* <DEDUP_REMOVED lines=8> */
.L_x_1171:
        /* <DEDUP_REMOVED lines=10> */
.L_x_7533:


//--------------------- .text._ZN2at6native29vectorized_elementwise_kernelILi4EZZZNS0_15tan_kernel_cudaERNS_18TensorIteratorBaseEENKUlvE0_clEvENKUlvE1_clEvEUlN3c104HalfEE_St5arrayIPcLm2EEEEviT0_T1_ --------------------------
	.section	.text._ZN2at6native29vectorized_elementwise_kernelILi4EZZZNS0_15tan_kernel_cudaERNS_18TensorIteratorBaseEENKUlvE0_clEvENKUlvE1_clEvEUlN3c104HalfEE_St5arrayIPcLm2EEEEviT0_T1_,"ax",@progbits
	.align	128
        .global         _ZN2at6native29vectorized_elementwise_kernelILi4EZZZNS0_15tan_kernel_cudaERNS_18TensorIteratorBaseEENKUlvE0_clEvENKUlvE1_clEvEUlN3c104HalfEE_St5arrayIPcLm2EEEEviT0_T1_
        .type           _ZN2at6native29vectorized_elementwise_kernelILi4EZZZNS0_15tan_kernel_cudaERNS_18TensorIteratorBaseEENKUlvE0_clEvENKUlvE1_clEvEUlN3c104HalfEE_St5arrayIPcLm2EEEEviT0_T1_,@function
        .size           _ZN2at6native29vectorized_elementwise_kernelILi4EZZZNS0_15tan_kernel_cudaERNS_18TensorIteratorBaseEENKUlvE0_clEvENKUlvE1_clEvEUlN3c104HalfEE_St5arrayIPcLm2EEEEviT0_T1_,(.L_x_7534 - _ZN2at6native29vectorized_elementwise_kernelILi4EZZZNS0_15tan_kernel_cudaERNS_18TensorIteratorBaseEENKUlvE0_clEvENKUlvE1_clEvEUlN3c104HalfEE_St5arrayIPcLm2EEEEviT0_T1_)
        .other          _ZN2at6native29vectorized_elementwise_kernelILi4EZZZNS0_15tan_kernel_cudaERNS_18TensorIteratorBaseEENKUlvE0_clEvENKUlvE1_clEvEUlN3c104HalfEE_St5arrayIPcLm2EEEEviT0_T1_,@"STO_CUDA_ENTRY STV_DEFAULT"
_ZN2at6native29vectorized_elementwise_kernelILi4EZZZNS0_15tan_kernel_cudaERNS_18TensorIteratorBaseEENKUlvE0_clEvENKUlvE1_clEvEUlN3c104HalfEE_St5arrayIPcLm2EEEEviT0_T1_:
.text._ZN2at6native29vectorized_elementwise_kernelILi4EZZZNS0_15tan_kernel_cudaERNS_18TensorIteratorBaseEENKUlvE0_clEvENKUlvE1_clEvEUlN3c104HalfEE_St5arrayIPcLm2EEEEviT0_T1_:
        /* <DEDUP_REMOVED lines=14> */
[--C-:B--2---:R-:W-:Y:S02]  /*00e0*/  HADD2.F32 R5, -RZ, R6.reuse.H0_H0 ;  /* 0x20000006ff057230 */ /* 0x104fe40000004100 */
[----:B------:R-:W-:-:S03]  /*00f0*/  HADD2.F32 R6, -RZ, R6.H1_H1 ;  /* 0x30000006ff067230 */ /* 0x000fc60000004100 */
[----:B------:R-:W-:Y:S02]  /*0100*/  FMUL.RZ R12, R5, 0.15915493667125701904 ;  /* 0x3e22f983050c7820 */ /* 0x000fe4000040c000 */
[----:B------:R-:W-:Y:S01]  /*0110*/  FMUL.RZ R17, R6, 0.15915493667125701904 ;  /* 0x3e22f98306117820 */ /* 0x000fe2000040c000 */
[--C-:B------:R-:W-:Y:S01]  /*0120*/  HADD2.F32 R6, -RZ, R7.reuse.H0_H0 ;  /* 0x20000007ff067230 */ /* 0x100fe20000004100 */
[----:B------:R-:W0:Y:S01]  /*0130*/  MUFU.COS R13, R12 ;  /* 0x0000000c000d7308 */ /* 0x000e220000000000 */
[----:B------:R-:W-:-:S03]  /*0140*/  HADD2.F32 R7, -RZ, R7.H1_H1 ;  /* 0x30000007ff077230 */ /* 0x000fc60000004100 */
[----:B------:R-:W-:Y:S01]  /*0150*/  FMUL.RZ R18, R6, 0.15915493667125701904 ;  /* 0x3e22f98306127820 */ /* 0x000fe2000040c000 */
[--C-:B---3--:R-:W-:Y:S02]  /*0160*/  HADD2.F32 R6, -RZ, R2.reuse.H0_H0 ;  /* 0x20000002ff067230 */ /* 0x108fe40000004100 */
[----:B------:R-:W-:Y:S01]  /*0170*/  FMUL.RZ R19, R7, 0.15915493667125701904 ;  /* 0x3e22f98307137820 */ /* 0x000fe2000040c000 */
[----:B------:R-:W-:Y:S01]  /*0180*/  HADD2.F32 R2, -RZ, R2.H1_H1 ;  /* 0x30000002ff027230 */ /* 0x000fe20000004100 */
[----:B------:R-:W-:Y:S01]  /*0190*/  MUFU.SIN R11, R17 ;  /* 0x00000011000b7308 */ /* 0x000fe20000000400 */
[----:B------:R-:W-:-:S03]  /*01a0*/  FMUL.RZ R20, R6, 0.15915493667125701904 ;  /* 0x3e22f98306147820 */ /* 0x000fc6000040c000 */
[----:B------:R-:W-:Y:S01]  /*01b0*/  FMUL.RZ R22, R2, 0.15915493667125701904 ;  /* 0x3e22f98302167820 */ /* 0x000fe2000040c000 */
[--C-:B------:R-:W-:Y:S02]  /*01c0*/  HADD2.F32 R2, -RZ, R3.reuse.H0_H0 ;  /* 0x20000003ff027230 */ /* 0x100fe40000004100 */
[----:B------:R-:W-:Y:S01]  /*01d0*/  HADD2.F32 R3, -RZ, R3.H1_H1 ;  /* 0x30000003ff037230 */ /* 0x000fe20000004100 */
[----:B------:R-:W1:Y:S02]  /*01e0*/  MUFU.COS R14, R17 ;  /* 0x00000011000e7308 */ /* 0x000e640000000000 */
[----:B------:R-:W-:Y:S02]  /*01f0*/  FMUL.RZ R23, R2, 0.15915493667125701904 ;  /* 0x3e22f98302177820 */ /* 0x000fe4000040c000 */
[----:B------:R-:W-:Y:S02]  /*0200*/  FMUL.RZ R24, R3, 0.15915493667125701904 ;  /* 0x3e22f98303187820 */ /* 0x000fe4000040c000 */
[----:B------:R-:W2:Y:S02]  /*0210*/  LDC.64 R2, c[0x0][0x218] ;  /* 0x00008600ff027b82 */ /* 0x000ea40000000a00 */
[----:B------:R-:W-:Y:S08]  /*0220*/  MUFU.SIN R10, R18 ;  /* 0x00000012000a7308 */ /* 0x000ff00000000400 */
[----:B------:R-:W3:Y:S08]  /*0230*/  MUFU.COS R15, R18 ;  /* 0x00000012000f7308 */ /* 0x000ef00000000000 */
        /* <DEDUP_REMOVED lines=9> */
[----:B------:R-:W-:Y:S08]  /*02d0*/  MUFU.SIN R5, R12 ;  /* 0x0000000c00057308 */ /* 0x000ff00000000400 */
[----:B0-----:R-:W0:Y:S08]  /*02e0*/  MUFU.RCP R20, R13 ;  /* 0x0000000d00147308 */ /* 0x001e300000001000 */
[----:B-1----:R-:W1:Y:S08]  /*02f0*/  MUFU.RCP R14, R14 ;  /* 0x0000000e000e7308 */ /* 0x002e700000001000 */
[----:B---3--:R-:W2:Y:S01]  /*0300*/  MUFU.RCP R15, R15 ;  /* 0x0000000f000f7308 */ /* 0x008ea20000001000 */
[----:B0-----:R-:W-:-:S07]  /*0310*/  FMUL.FTZ R5, R5, R20 ;  /* 0x0000001405057220 */ /* 0x001fce0000410000 */
[----:B------:R-:W0:Y:S01]  /*0320*/  MUFU.RCP R16, R16 ;  /* 0x0000001000107308 */ /* 0x000e220000001000 */
[----:B-1----:R-:W-:-:S05]  /*0330*/  FMUL.FTZ R20, R11, R14 ;  /* 0x0000000e0b147220 */ /* 0x002fca0000410000 */
[----:B------:R-:W-:Y:S02]  /*0340*/  F2FP.F16.F32.PACK_AB R20, R20, R5 ;  /* 0x000000051414723e */ /* 0x000fe400000000ff */
[----:B------:R-:W-:Y:S01]  /*0350*/  MUFU.SIN R9, R22 ;  /* 0x0000001600097308 */ /* 0x000fe20000000400 */
[----:B--2---:R-:W-:-:S07]  /*0360*/  FMUL.FTZ R10, R10, R15 ;  /* 0x0000000f0a0a7220 */ /* 0x004fce0000410000 */
[----:B------:R-:W-:Y:S01]  /*0370*/  MUFU.SIN R8, R23 ;  /* 0x0000001700087308 */ /* 0x000fe20000000400 */
[----:B0-----:R-:W-:-:S07]  /*0380*/  FMUL.FTZ R7, R7, R16 ;  /* 0x0000001007077220 */ /* 0x001fce0000410000 */
[----:B------:R-:W-:Y:S08]  /*0390*/  MUFU.SIN R12, R24 ;  /* 0x00000018000c7308 */ /* 0x000ff00000000400 */
[----:B------:R-:W0:Y:S08]  /*03a0*/  MUFU.RCP R17, R17 ;  /* 0x0000001100117308 */ /* 0x000e300000001000 */
[----:B------:R-:W1:Y:S08]  /*03b0*/  MUFU.RCP R18, R18 ;  /* 0x0000001200127308 */ /* 0x000e700000001000 */
[----:B------:R-:W2:Y:S01]  /*03c0*/  MUFU.RCP R19, R19 ;  /* 0x0000001300137308 */ /* 0x000ea20000001000 */
[----:B0-----:R-:W-:-:S07]  /*03d0*/  FMUL.FTZ R6, R6, R17 ;  /* 0x0000001106067220 */ /* 0x001fce0000410000 */
[----:B------:R-:W0:Y:S01]  /*03e0*/  MUFU.RCP R21, R21 ;  /* 0x0000001500157308 */ /* 0x000e220000001000 */
[----:B-1----:R-:W-:-:S05]  /*03f0*/  FMUL.FTZ R9, R9, R18 ;  /* 0x0000001209097220 */ /* 0x002fca0000410000 */
[----:B------:R-:W-:Y:S01]  /*0400*/  F2FP.F16.F32.PACK_AB R6, R9, R6 ;  /* 0x000000060906723e */ /* 0x000fe200000000ff */
[----:B--2---:R-:W-:Y:S01]  /*0410*/  FMUL.FTZ R8, R8, R19 ;  /* 0x0000001308087220 */ /* 0x004fe20000410000 */
[----:B0-----:R-:W-:Y:S01]  /*0420*/  FMUL.FTZ R11, R12, R21 ;  /* 0x000000150c0b7220 */ /* 0x001fe20000410000 */
[----:B------:R-:W-:-:S04]  /*0430*/  F2FP.F16.F32.PACK_AB R21, R7, R10 ;  /* 0x0000000a0715723e */ /* 0x000fc800000000ff */
[----:B------:R-:W-:Y:S01]  /*0440*/  F2FP.F16.F32.PACK_AB R7, R11, R8 ;  /* 0x000000080b07723e */ /* 0x000fe200000000ff */
[----:B------:R-:W-:Y:S04]  /*0450*/  STG.E.64 desc[UR4][R2.64], R20 ;  /* 0x0000001402007986 */ /* 0x000fe8000c101b04 */
[----:B------:R-:W-:Y:S01]  /*0460*/  STG.E.64 desc[UR4][R2.64+0x400], R6 ;  /* 0x0004000602007986 */ /* 0x000fe2000c101b04 */
[----:B------:R-:W-:Y:S05]  /*0470*/  EXIT ;  /* 0x000000000000794d */ /* 0x000fea0003800000 */
.L_x_1172:
        /* <DEDUP_REMOVED lines=148> */
.L_x_1175:
[----:B------:R-:W-:-:S13]  /*0dc0*/  ISETP.GE.AND P0, PT, R3, R2, PT ;  /* 0x000000020300720c */ /* 0x000fda0003f06270 */
[----:B------:R-:W-:Y:S05]  /*0dd0*/  @P0 BRA `(.L_x_1177) ;  /* 0x0000000000300947 */ /* 0x000fea0003800000 */
[----:B0-----:R-:W0:Y:S01]  /*0de0*/  LDC.64 R4, c[0x0][0x218] ;  /* 0x00008600ff047b82 */ /* 0x001e220000000a00 */
[----:B------:R-:W-:Y:S02]  /*0df0*/  IADD3 R11, R0, R3, RZ ;  /* 0x00000003000b7210 */ /* 0x000fe40007ffe0ff */
[----:B------:R-:W-:-:S03]  /*0e00*/  IADD3 R3, R3, 0x80, RZ ;  /* 0x0000008003037810 */ /* 0x000fc60007ffe0ff */
[----:B0-----:R-:W-:-:S05]  /*0e10*/  IMAD.WIDE.U32 R4, R11, 0x2, R4 ;  /* 0x000000020b047825 */ /* 0x001fca00078e0004 */
[----:B------:R1:W-:Y:S02]  /*0e20*/  STG.E.U16 desc[UR4][R4.64], R6 ;  /* 0x0000000604007986 */ /* 0x0003e4000c101504 */
.L_x_1176:
[----:B------:R-:W-:-:S13]  /*0e30*/  ISETP.GE.AND P0, PT, R3, R2, PT ;  /* 0x000000020300720c */ /* 0x000fda0003f06270 */
[----:B------:R-:W-:Y:S05]  /*0e40*/  @P0 BRA `(.L_x_1178) ;  /* 0x0000000000340947 */ /* 0x000fea0003800000 */
[----:B01----:R-:W0:Y:S01]  /*0e50*/  LDC.64 R4, c[0x0][0x218] ;  /* 0x00008600ff047b82 */ /* 0x003e220000000a00 */
[----:B------:R-:W-:Y:S02]  /*0e60*/  IADD3 R11, R0, R3, RZ ;  /* 0x00000003000b7210 */ /* 0x000fe40007ffe0ff */
[----:B------:R-:W-:-:S03]  /*0e70*/  IADD3 R3, R3, 0x80, RZ ;  /* 0x0000008003037810 */ /* 0x000fc60007ffe0ff */
[----:B0-----:R-:W-:-:S05]  /*0e80*/  IMAD.WIDE.U32 R4, R11, 0x2, R4 ;  /* 0x000000020b047825 */ /* 0x001fca00078e0004 */
[----:B------:R1:W-:Y:S02]  /*0e90*/  STG.E.U16 desc[UR4][R4.64], R7 ;  /* 0x0000000704007986 */ /* 0x0003e4000c101504 */
.L_x_1177:
        /* <DEDUP_REMOVED lines=8> */
.L_x_1178:
[----:B------:R-:W-:Y:S05]  /*0f20*/  BSYNC B1 ;  /* 0x0000000000017941 */ /* 0x000fea0003800000 */
.L_x_1174:
[----:B------:R-:W-:-:S13]  /*0f30*/  ISETP.GE.AND P0, PT, R3, R2, PT ;  /* 0x000000020300720c */ /* 0x000fda0003f06270 */
[----:B012---:R-:W0:Y:S01]  /*0f40*/  @!P0 LDC.64 R4, c[0x0][0x218] ;  /* 0x00008600ff048b82 */ /* 0x007e220000000a00 */
[----:B------:R-:W-:Y:S02]  /*0f50*/  @!P0 IADD3 R7, R0, R3, RZ ;  /* 0x0000000300078210 */ /* 0x000fe40007ffe0ff */
[----:B------:R-:W-:-:S03]  /*0f60*/  @!P0 IADD3 R3, R3, 0x80, RZ ;  /* 0x0000008003038810 */ /* 0x000fc60007ffe0ff */
[----:B0-----:R-:W-:-:S05]  /*0f70*/  @!P0 IMAD.WIDE.U32 R4, R7, 0x2, R4 ;  /* 0x0000000207048825 */ /* 0x001fca00078e0004 */
[----:B------:R2:W-:Y:S02]  /*0f80*/  @!P0 STG.E.U16 desc[UR4][R4.64], R9 ;  /* 0x0000000904008986 */ /* 0x0005e4000c101504 */
.L_x_1179:
[----:B------:R-:W-:Y:S05]  /*0f90*/  BSYNC B0 ;  /* 0x0000000000007941 */ /* 0x000fea0003800000 */
.L_x_1173:
        /* <DEDUP_REMOVED lines=8> */
.L_x_1180:
        /* <DEDUP_REMOVED lines=14> */
.L_x_7534:


//--------------------- .text._ZN2at6native29vectorized_elementwise_kernelILi8EZZZNS0_15tan_kernel_cudaERNS_18TensorIteratorBaseEENKUlvE0_clEvENKUlvE1_clEvEUlN3c104HalfEE_St5arrayIPcLm2EEEEviT0_T1_ --------------------------
	.section	.text._ZN2at6native29vectorized_elementwise_kernelILi8EZZZNS0_15tan_kernel_cudaERNS_18TensorIteratorBaseEENKUlvE0_clEvENKUlvE1_clEvEUlN3c104HalfEE_St5arrayIPcLm2EEEEviT0_T1_,"ax",@progbits
	.align	128
        .global         _ZN2at6native29vectorized_elementwise_kernelILi8EZZZNS0_15tan_kernel_cudaERNS_18TensorIteratorBaseEENKUlvE0_clEvENKUlvE1_clEvEUlN3c104HalfEE_St5arrayIPcLm2EEEEviT0_T1_
        .type           _ZN2at6native29vectorized_elementwise_kernelILi8EZZZNS0_15tan_kernel_cudaERNS_18TensorIteratorBaseEENKUlvE0_clEvENKUlvE1_clEvEUlN3c104HalfEE_St5arrayIPcLm2EEEEviT0_T1_,@function
        .size           _ZN2at6native29vectorized_elementwise_kernelILi8EZZZNS0_15tan_kernel_cudaERNS_18TensorIteratorBaseEENKUlvE0_clEvENKUlvE1_clEvEUlN3c104HalfEE_St5arrayIPcLm2EEEEviT0_T1_,(.L_x_7535 - _ZN2at6native29vectorized_elementwise_kernelILi8EZZZNS0_15tan_kernel_cudaERNS_18TensorIteratorBaseEENKUlvE0_clEvENKUlvE1_clEvEUlN3c104HalfEE_St5arrayIPcLm2EEEEviT0_T1_)
        .other          _ZN2at6native29vectorized_elementwise_kernelILi8EZZZNS0_15tan_kernel_cudaERNS_18TensorIteratorBaseEENKUlvE0_clEvENKUlvE1_clEvEUlN3c104HalfEE_St5arrayIPcLm2EEEEviT0_T1_,@"STO_CUDA_ENTRY STV_DEFAULT"
_ZN2at6native29vectorized_elementwise_kernelILi8EZZZNS0_15tan_kernel_cudaERNS_18TensorIteratorBaseEENKUlvE0_clEvENKUlvE1_clEvEUlN3c104HalfEE_St5arrayIPcLm2EEEEviT0_T1_:
.text._ZN2at6native29vectorized_elementwise_kernelILi8EZZZNS0_15tan_kernel_cudaERNS_18TensorIteratorBaseEENKUlvE0_clEvENKUlvE1_clEvEUlN3c104HalfEE_St5arrayIPcLm2EEEEviT0_T1_:
        /* <DEDUP_REMOVED lines=13> */
[--C-:B--2---:R-:W-:Y:S02]  /*00d0*/  HADD2.F32 R9, -RZ, R4.reuse.H0_H0 ;  /* 0x20000004ff097230 */ /* 0x104fe40000004100 */
[----:B------:R-:W-:Y:S02]  /*00e0*/  HADD2.F32 R4, -RZ, R4.H1_H1 ;  /* 0x30000004ff047230 */ /* 0x000fe40000004100 */
[--C-:B------:R-:W-:Y:S02]  /*00f0*/  HADD2.F32 R2, -RZ, R6.reuse.H0_H0 ;  /* 0x20000006ff027230 */ /* 0x100fe40000004100 */
[----:B------:R-:W-:Y:S01]  /*0100*/  FMUL.RZ R10, R9, 0.15915493667125701904 ;  /* 0x3e22f983090a7820 */ /* 0x000fe2000040c000 */
[----:B------:R-:W-:Y:S02]  /*0110*/  HADD2.F32 R6, -RZ, R6.H1_H1 ;  /* 0x30000006ff067230 */ /* 0x000fe40000004100 */
[----:B------:R-:W-:Y:S01]  /*0120*/  FMUL.RZ R17, R4, 0.15915493667125701904 ;  /* 0x3e22f98304117820 */ /* 0x000fe2000040c000 */
[----:B------:R-:W-:-:S02]  /*0130*/  HADD2.F32 R4, -RZ, R5.H0_H0 ;  /* 0x20000005ff047230 */ /* 0x000fc40000004100 */
[----:B------:R-:W-:Y:S01]  /*0140*/  FMUL.RZ R20, R2, 0.15915493667125701904 ;  /* 0x3e22f98302147820 */ /* 0x000fe2000040c000 */
[----:B------:R-:W-:Y:S02]  /*0150*/  HADD2.F32 R2, -RZ, R7.H0_H0 ;  /* 0x20000007ff027230 */ /* 0x000fe40000004100 */
[----:B------:R-:W-:Y:S01]  /*0160*/  FMUL.RZ R23, R6, 0.15915493667125701904 ;  /* 0x3e22f98306177820 */ /* 0x000fe2000040c000 */
[----:B------:R-:W-:Y:S02]  /*0170*/  HADD2.F32 R5, -RZ, R5.H1_H1 ;  /* 0x30000005ff057230 */ /* 0x000fe40000004100 */
[----:B------:R-:W-:Y:S01]  /*0180*/  FMUL.RZ R18, R4, 0.15915493667125701904 ;  /* 0x3e22f98304127820 */ /* 0x000fe2000040c000 */
[----:B------:R-:W-:Y:S02]  /*0190*/  HADD2.F32 R7, -RZ, R7.H1_H1 ;  /* 0x30000007ff077230 */ /* 0x000fe40000004100 */
[----:B------:R-:W-:Y:S01]  /*01a0*/  FMUL.RZ R25, R2, 0.15915493667125701904 ;  /* 0x3e22f98302197820 */ /* 0x000fe2000040c000 */
[----:B------:R-:W-:Y:S01]  /*01b0*/  MUFU.SIN R12, R17 ;  /* 0x00000011000c7308 */ /* 0x000fe20000000400 */
[----:B------:R-:W-:Y:S01]  /*01c0*/  FMUL.RZ R3, R5, 0.15915493667125701904 ;  /* 0x3e22f98305037820 */ /* 0x000fe2000040c000 */
[----:B------:R-:W-:-:S06]  /*01d0*/  FMUL.RZ R26, R7, 0.15915493667125701904 ;  /* 0x3e22f983071a7820 */ /* 0x000fcc000040c000 */
[----:B------:R-:W-:Y:S08]  /*01e0*/  MUFU.COS R14, R17 ;  /* 0x00000011000e7308 */ /* 0x000ff00000000000 */
[----:B------:R-:W-:Y:S08]  /*01f0*/  MUFU.SIN R11, R18 ;  /* 0x00000012000b7308 */ /* 0x000ff00000000400 */
[----:B------:R-:W-:Y:S08]  /*0200*/  MUFU.COS R15, R18 ;  /* 0x00000012000f7308 */ /* 0x000ff00000000000 */
[----:B------:R-:W-:Y:S08]  /*0210*/  MUFU.SIN R4, R20 ;  /* 0x0000001400047308 */ /* 0x000ff00000000400 */
[----:B------:R-:W-:Y:S08]  /*0220*/  MUFU.COS R17, R20 ;  /* 0x0000001400117308 */ /* 0x000ff00000000000 */
[----:B------:R-:W0:Y:S08]  /*0230*/  MUFU.COS R13, R10 ;  /* 0x0000000a000d7308 */ /* 0x000e300000000000 */
[----:B------:R-:W-:Y:S08]  /*0240*/  MUFU.COS R16, R3 ;  /* 0x0000000300107308 */ /* 0x000ff00000000000 */
[----:B------:R-:W-:Y:S08]  /*0250*/  MUFU.COS R18, R23 ;  /* 0x0000001700127308 */ /* 0x000ff00000000000 */
[----:B------:R-:W-:Y:S08]  /*0260*/  MUFU.COS R19, R25 ;  /* 0x0000001900137308 */ /* 0x000ff00000000000 */
[----:B------:R-:W-:Y:S08]  /*0270*/  MUFU.COS R20, R26 ;  /* 0x0000001a00147308 */ /* 0x000ff00000000000 */
[----:B------:R1:W-:Y:S08]  /*0280*/  MUFU.SIN R5, R3 ;  /* 0x0000000300057308 */ /* 0x0003f00000000400 */
[----:B------:R-:W-:Y:S01]  /*0290*/  MUFU.SIN R9, R10 ;  /* 0x0000000a00097308 */ /* 0x000fe20000000400 */
[----:B-1----:R-:W1:Y:S07]  /*02a0*/  LDC.64 R2, c[0x0][0x218] ;  /* 0x00008600ff027b82 */ /* 0x002e6e0000000a00 */
[----:B------:R-:W-:Y:S08]  /*02b0*/  MUFU.SIN R10, R23 ;  /* 0x00000017000a7308 */ /* 0x000ff00000000400 */
[----:B------:R-:W-:Y:S08]  /*02c0*/  MUFU.SIN R6, R25 ;  /* 0x0000001900067308 */ /* 0x000ff00000000400 */
[----:B------:R-:W-:Y:S01]  /*02d0*/  MUFU.SIN R7, R26 ;  /* 0x0000001a00077308 */ /* 0x000fe20000000400 */
[----:B-1----:R-:W-:-:S04]  /*02e0*/  IMAD.WIDE.U32 R2, R0, 0x2, R2 ;  /* 0x0000000200027825 */ /* 0x002fc800078e0002 */
[----:B------:R-:W-:-:S03]  /*02f0*/  IMAD.WIDE R2, R8, 0x10, R2 ;  /* 0x0000001008027825 */ /* 0x000fc600078e0202 */
[----:B0-----:R-:W0:Y:S08]  /*0300*/  MUFU.RCP R22, R13 ;  /* 0x0000000d00167308 */ /* 0x001e300000001000 */
[----:B------:R-:W1:Y:S08]  /*0310*/  MUFU.RCP R21, R14 ;  /* 0x0000000e00157308 */ /* 0x000e700000001000 */
[----:B------:R-:W2:Y:S01]  /*0320*/  MUFU.RCP R24, R15 ;  /* 0x0000000f00187308 */ /* 0x000ea20000001000 */
[----:B0-----:R-:W-:-:S07]  /*0330*/  FMUL.FTZ R9, R9, R22 ;  /* 0x0000001609097220 */ /* 0x001fce0000410000 */
[----:B------:R-:W0:Y:S01]  /*0340*/  MUFU.RCP R16, R16 ;  /* 0x0000001000107308 */ /* 0x000e220000001000 */
[----:B-1----:R-:W-:-:S07]  /*0350*/  FMUL.FTZ R12, R12, R21 ;  /* 0x000000150c0c7220 */ /* 0x002fce0000410000 */
[----:B------:R-:W1:Y:S01]  /*0360*/  MUFU.RCP R17, R17 ;  /* 0x0000001100117308 */ /* 0x000e620000001000 */
[----:B--2---:R-:W-:-:S07]  /*0370*/  FMUL.FTZ R11, R11, R24 ;  /* 0x000000180b0b7220 */ /* 0x004fce0000410000 */
[----:B------:R-:W2:Y:S01]  /*0380*/  MUFU.RCP R23, R18 ;  /* 0x0000001200177308 */ /* 0x000ea20000001000 */
[----:B0-----:R-:W-:-:S05]  /*0390*/  FMUL.FTZ R0, R5, R16 ;  /* 0x0000001005007220 */ /* 0x001fca0000410000 */
[----:B------:R-:W-:Y:S02]  /*03a0*/  F2FP.F16.F32.PACK_AB R5, R0, R11 ;  /* 0x0000000b0005723e */ /* 0x000fe400000000ff */
[----:B------:R-:W0:Y:S01]  /*03b0*/  MUFU.RCP R19, R19 ;  /* 0x0000001300137308 */ /* 0x000e220000001000 */
[----:B-1----:R-:W-:Y:S01]  /*03c0*/  FMUL.FTZ R13, R4, R17 ;  /* 0x00000011040d7220 */ /* 0x002fe20000410000 */
[----:B------:R-:W-:-:S06]  /*03d0*/  F2FP.F16.F32.PACK_AB R4, R12, R9 ;  /* 0x000000090c04723e */ /* 0x000fcc00000000ff */
[----:B------:R-:W1:Y:S01]  /*03e0*/  MUFU.RCP R20, R20 ;  /* 0x0000001400147308 */ /* 0x000e620000001000 */
[----:B--2---:R-:W-:Y:S01]  /*03f0*/  FMUL.FTZ R10, R10, R23 ;  /* 0x000000170a0a7220 */ /* 0x004fe20000410000 */
[----:B0-----:R-:W-:-:S04]  /*0400*/  FMUL.FTZ R14, R6, R19 ;  /* 0x00000013060e7220 */ /* 0x001fc80000410000 */
[----:B------:R-:W-:Y:S01]  /*0410*/  F2FP.F16.F32.PACK_AB R6, R10, R13 ;  /* 0x0000000d0a06723e */ /* 0x000fe200000000ff */
[----:B-1----:R-:W-:-:S05]  /*0420*/  FMUL.FTZ R7, R7, R20 ;  /* 0x0000001407077220 */ /* 0x002fca0000410000 */
[----:B------:R-:W-:-:S05]  /*0430*/  F2FP.F16.F32.PACK_AB R7, R7, R14 ;  /* 0x0000000e0707723e */ /* 0x000fca00000000ff */
[----:B------:R-:W-:Y:S01]  /*0440*/  STG.E.128 desc[UR4][R2.64], R4 ;  /* 0x0000000402007986 */ /* 0x000fe2000c101d04 */
[----:B------:R-:W-:Y:S05]  /*0450*/  EXIT ;  /* 0x000000000000794d */ /* 0x000fea0003800000 */
.L_x_1181:
        /* <DEDUP_REMOVED lines=148> */
.L_x_1184:
[----:B------:R-:W-:-:S13]  /*0da0*/  ISETP.GE.AND P0, PT, R3, R2, PT ;  /* 0x000000020300720c */ /* 0x000fda0003f06270 */
[----:B------:R-:W-:Y:S05]  /*0db0*/  @P0 BRA `(.L_x_1186) ;  /* 0x0000000000300947 */ /* 0x000fea0003800000 */
[----:B0-----:R-:W0:Y:S01]  /*0dc0*/  LDC.64 R4, c[0x0][0x218] ;  /* 0x00008600ff047b82 */ /* 0x001e220000000a00 */
[----:B------:R-:W-:Y:S02]  /*0dd0*/  IADD3 R11, R0, R3, RZ ;  /* 0x00000003000b7210 */ /* 0x000fe40007ffe0ff */
[----:B------:R-:W-:-:S03]  /*0de0*/  IADD3 R3, R3, 0x80, RZ ;  /* 0x0000008003037810 */ /* 0x000fc60007ffe0ff */
[----:B0-----:R-:W-:-:S05]  /*0df0*/  IMAD.WIDE.U32 R4, R11, 0x2, R4 ;  /* 0x000000020b047825 */ /* 0x001fca00078e0004 */
[----:B------:R1:W-:Y:S02]  /*0e00*/  STG.E.U16 desc[UR4][R4.64], R6 ;  /* 0x0000000604007986 */ /* 0x0003e4000c101504 */
.L_x_1185:
[----:B------:R-:W-:-:S13]  /*0e10*/  ISETP.GE.AND P0, PT, R3, R2, PT ;  /* 0x000000020300720c */ /* 0x000fda0003f06270 */
[----:B------:R-:W-:Y:S05]  /*0e20*/  @P0 BRA `(.L_x_1187) ;  /* 0x0000000000340947 */ /* 0x000fea0003800000 */
[----:B01----:R-:W0:Y:S01]  /*0e30*/  LDC.64 R4, c[0x0][0x218] ;  /* 0x00008600ff047b82 */ /* 0x003e220000000a00 */
[----:B------:R-:W-:Y:S02]  /*0e40*/  IADD3 R11, R0, R3, RZ ;  /* 0x00000003000b7210 */ /* 0x000fe40007ffe0ff */
[----:B------:R-:W-:-:S03]  /*0e50*/  IADD3 R3, R3, 0x80, RZ ;  /* 0x0000008003037810 */ /* 0x000fc60007ffe0ff */
[----:B0-----:R-:W-:-:S05]  /*0e60*/  IMAD.WIDE.U32 R4, R11, 0x2, R4 ;  /* 0x000000020b047825 */ /* 0x001fca00078e0004 */
[----:B------:R1:W-:Y:S02]  /*0e70*/  STG.E.U16 desc[UR4][R4.64], R7 ;  /* 0x0000000704007986 */ /* 0x0003e4000c101504 */
.L_x_1186:
        /* <DEDUP_REMOVED lines=8> */
.L_x_1187:
[----:B------:R-:W-:Y:S05]  /*0f00*/  BSYNC B1 ;  /* 0x0000000000017941 */ /* 0x000fea0003800000 */
.L_x_1183:
[----:B------:R-:W-:-:S13]  /*0f10*/  ISETP.GE.AND P0, PT, R3, R2, PT ;  /* 0x000000020300720c */ /* 0x000fda0003f06270 */
[----:B012---:R-:W0:Y:S01]  /*0f20*/  @!P0 LDC.64 R4, c[0x0][0x218] ;  /* 0x00008600ff048b82 */ /* 0x007e220000000a00 */
[----:B------:R-:W-:Y:S02]  /*0f30*/  @!P0 IADD3 R7, R0, R3, RZ ;  /* 0x0000000300078210 */ /* 0x000fe40007ffe0ff */
[----:B------:R-:W-:-:S03]  /*0f40*/  @!P0 IADD3 R3, R3, 0x80, RZ ;  /* 0x0000008003038810 */ /* 0x000fc60007ffe0ff */
[----:B0-----:R-:W-:-:S05]  /*0f50*/  @!P0 IMAD.WIDE.U32 R4, R7, 0x2, R4 ;  /* 0x0000000207048825 */ /* 0x001fca00078e0004 */
[----:B------:R2:W-:Y:S02]  /*0f60*/  @!P0 STG.E.U16 desc[UR4][R4.64], R9 ;  /* 0x0000000904008986 */ /* 0x0005e4000c101504 */
.L_x_1188:
[----:B------:R-:W-:Y:S05]  /*0f70*/  BSYNC B0 ;  /* 0x0000000000007941 */ /* 0x000fea0003800000 */
.L_x_1182:
        /* <DEDUP_REMOVED lines=8> */
.L_x_1189:
        /* <DEDUP_REMOVED lines=16> */
.L_x_7535:


//--------------------- .text._ZN2at6native18elementwise_kernelILi128ELi4EZNS0_15gpu_kernel_implIZZZNS0_15tan_kernel_cudaERNS_18TensorIteratorBaseEENKUlvE0_clEvENKUlvE0_clEvEUlfE_EEvS4_RKT_EUliE_EEviT1_ --------------------------
	.section	.text._ZN2at6native18elementwise_kernelILi128ELi4EZNS0_15gpu_kernel_implIZZZNS0_15tan_kernel_cudaERNS_18TensorIteratorBaseEENKUlvE0_clEvENKUlvE0_clEvEUlfE_EEvS4_RKT_EUliE_EEviT1_,"ax",@progbits
	.align	128
        .global         _ZN2at6native18elementwise_kernelILi128ELi4EZNS0_15gpu_kernel_implIZZZNS0_15tan_kernel_cudaERNS_18TensorIteratorBaseEENKUlvE0_clEvENKUlvE0_clEvEUlfE_EEvS4_RKT_EUliE_EEviT1_
        .type           _ZN2at6native18elementwise_kernelILi128ELi4EZNS0_15gpu_kernel_implIZZZNS0_15tan_kernel_cudaERNS_18TensorIteratorBaseEENKUlvE0_clEvENKUlvE0_clEvEUlfE_EEvS4_RKT_EUliE_EEviT1_,@function
        .size           _ZN2at6native18elementwise_kernelILi128ELi4EZNS0_15gpu_kernel_implIZZZNS0_15tan_kernel_cudaERNS_18TensorIteratorBaseEENKUlvE0_clEvENKUlvE0_clEvEUlfE_EEvS4_RKT_EUliE_EEviT1_,(.L_x_7536 - _ZN2at6native18elementwise_kernelILi128ELi4EZNS0_15gpu_kernel_implIZZZNS0_15tan_kernel_cudaERNS_18TensorIteratorBaseEENKUlvE0_clEvENKUlvE0_clEvEUlfE_EEvS4_RKT_EUliE_EEviT1_)
        .other          _ZN2at6native18elementwise_kernelILi128ELi4EZNS0_15gpu_kernel_implIZZZNS0_15tan_kernel_cudaERNS_18TensorIteratorBaseEENKUlvE0_clEvENKUlvE0_clEvEUlfE_EEvS4_RKT_EUliE_EEviT1_,@"STO_CUDA_ENTRY STV_DEFAULT"
_ZN2at6native18elementwise_kernelILi128ELi4EZNS0_15gpu_kernel_implIZZZNS0_15tan_kernel_cudaERNS_18TensorIteratorBaseEENKUlvE0_clEvENKUlvE0_clEvEUlfE_EEvS4_RKT_EUliE_EEviT1_:
.text._ZN2at6native18elementwise_kernelILi128ELi4EZNS0_15gpu_kernel_implIZZZNS0_15tan_kernel_cudaERNS_18TensorIteratorBaseEENKUlvE0_clEvENKUlvE0_clEvEUlfE_EEvS4_RKT_EUliE_EEviT1_:
        /* <DEDUP_REMOVED lines=313> */
.L_x_1192:
[----:B------:R-:W0:Y:S01]  /*1390*/  LDC.U8 R5, c[0x0][0x422] ;  /* 0x00010880ff057b82 */ /* 0x000e220000000000 */
[----:B------:R-:W-:Y:S01]  /*13a0*/  ULDC.64 UR4, c[0x0][0x410] ;  /* 0x0001040000047ab9 */ /* 0x000fe20000000a00 */
[----:B------:R-:W-:Y:S01]  /*13b0*/  ULDC.64 UR6, c[0x0][0x418] ;  /* 0x0001060000067ab9 */ /* 0x000fe20000000a00 */
[----:B------:R-:W-:Y:S01]  /*13c0*/  IADD3 R16, P1, R16, UR4, RZ ;  /* 0x0000000410107c10 */ /* 0x000fe2000ff3e0ff */
[----:B------:R-:W-:Y:S01]  /*13d0*/  BSSY B6, `(.L_x_1193) ;  /* 0x00000e0000067945 */ /* 0x000fe20003800000 */
        /* <DEDUP_REMOVED lines=15> */
[----:B--2---:R-:W0:Y:S01]  /*14d0*/  I2F.S16 R0, R0 ;  /* 0x0000000000007306 */ /* 0x004e220000101400 */
[----:B------:R-:W-:Y:S05]  /*14e0*/  BRA `(.L_x_1199) ;  /* 0x0000000c00387947 */ /* 0x000fea0003800000 */
.L_x_1197:
[----:B------:R-:W2:Y:S02]  /*14f0*/  LDG.E.U8 R0, desc[UR36][R2.64] ;  /* 0x0000002402007981 */ /* 0x000ea4000c1e1100 */
[----:B--2---:R-:W-:Y:S01]  /*1500*/  I2FP.F32.U32 R0, R0 ;  /* 0x0000000000007245 */ /* 0x004fe20000201000 */
[----:B------:R-:W-:Y:S06]  /*1510*/  BRA `(.L_x_1199) ;  /* 0x0000000c002c7947 */ /* 0x000fec0003800000 */
.L_x_1196:
[----:B------:R-:W-:-:S13]  /*1520*/  ISETP.NE.AND P0, PT, R4, 0x2, PT ;  /* 0x000000020400780c */ /* 0x000fda0003f05270 */
[----:B------:R-:W-:Y:S05]  /*1530*/  @!P0 BRA `(.L_x_1200) ;  /* 0x0000000000288947 */ /* 0x000fea0003800000 */
[----:B------:R-:W-:-:S13]  /*1540*/  ISETP.NE.AND P0, PT, R4, 0x3, PT ;  /* 0x000000030400780c */ /* 0x000fda0003f05270 */
[----:B------:R-:W-:Y:S05]  /*1550*/  @!P0 BRA `(.L_x_1201) ;  /* 0x0000000000148947 */ /* 0x000fea0003800000 */
[----:B------:R-:W-:-:S13]  /*1560*/  ISETP.NE.AND P0, PT, R4, 0x4, PT ;  /* 0x000000040400780c */ /* 0x000fda0003f05270 */
[----:B------:R-:W-:Y:S05]  /*1570*/  @P0 BRA `(.L_x_1198) ;  /* 0x0000000800b80947 */ /* 0x000fea0003800000 */
[----:B------:R-:W2:Y:S02]  /*1580*/  LDG.E.64 R2, desc[UR36][R2.64] ;  /* 0x0000002402027981 */ /* 0x000ea4000c1e1b00 */
[----:B--2---:R4:W0:Y:S01]  /*1590*/  I2F.S64 R0, R2 ;  /* 0x0000000200007312 */ /* 0x0048220000301400 */
[----:B------:R-:W-:Y:S05]  /*15a0*/  BRA `(.L_x_1199) ;  /* 0x0000000c00087947 */ /* 0x000fea0003800000 */
.L_x_1201:
[----:B------:R-:W2:Y:S02]  /*15b0*/  LDG.E R0, desc[UR36][R2.64] ;  /* 0x0000002402007981 */ /* 0x000ea4000c1e1900 */
[----:B--2---:R-:W-:Y:S01]  /*15c0*/  I2FP.F32.S32 R0, R0 ;  /* 0x0000000000007245 */ /* 0x004fe20000201400 */
[----:B------:R-:W-:Y:S06]  /*15d0*/  BRA `(.L_x_1199) ;  /* 0x0000000800fc7947 */ /* 0x000fec0003800000 */
.L_x_1200:
[----:B------:R-:W2:Y:S02]  /*15e0*/  LDG.E.U16 R0, desc[UR36][R2.64] ;  /* 0x0000002402007981 */ /* 0x000ea4000c1e1500 */
[----:B--2---:R-:W0:Y:S01]  /*15f0*/  I2F.S16 R0, R0 ;  /* 0x0000000000007306 */ /* 0x004e220000101400 */
[----:B------:R-:W-:Y:S05]  /*1600*/  BRA `(.L_x_1199) ;  /* 0x0000000800f07947 */ /* 0x000fea0003800000 */
.L_x_1195:
[----:B------:R-:W-:-:S13]  /*1610*/  ISETP.GT.AND P0, PT, R4, 0x6, PT ;  /* 0x000000060400780c */ /* 0x000fda0003f04270 */
[----:B------:R-:W-:Y:S05]  /*1620*/  @P0 BRA `(.L_x_1202) ;  /* 0x0000000000240947 */ /* 0x000fea0003800000 */
[----:B------:R-:W-:-:S13]  /*1630*/  ISETP.NE.AND P0, PT, R4, 0x5, PT ;  /* 0x000000050400780c */ /* 0x000fda0003f05270 */
[----:B------:R-:W-:Y:S05]  /*1640*/  @!P0 BRA `(.L_x_1203) ;  /* 0x0000000000108947 */ /* 0x000fea0003800000 */
[----:B------:R-:W-:-:S13]  /*1650*/  ISETP.NE.AND P0, PT, R4, 0x6, PT ;  /* 0x000000060400780c */ /* 0x000fda0003f05270 */
[----:B------:R-:W-:Y:S05]  /*1660*/  @P0 BRA `(.L_x_1198) ;  /* 0x00000008007c0947 */ /* 0x000fea0003800000 */
[----:B------:R2:W5:Y:S01]  /*1670*/  LDG.E R0, desc[UR36][R2.64] ;  /* 0x0000002402007981 */ /* 0x000562000c1e1900 */
[----:B------:R-:W-:Y:S05]  /*1680*/  BRA `(.L_x_1199) ;  /* 0x0000000800d07947 */ /* 0x000fea0003800000 */
.L_x_1203:
[----:B------:R-:W2:Y:S02]  /*1690*/  LDG.E.U16 R0, desc[UR36][R2.64] ;  /* 0x0000002402007981 */ /* 0x000ea4000c1e1500 */
[----:B--2---:R-:W-:Y:S01]  /*16a0*/  HADD2.F32 R0, -RZ, R0.H0_H0 ;  /* 0x20000000ff007230 */ /* 0x004fe20000004100 */
[----:B------:R-:W-:Y:S06]  /*16b0*/  BRA `(.L_x_1199) ;  /* 0x0000000800c47947 */ /* 0x000fec0003800000 */
.L_x_1202:
[----:B------:R-:W-:-:S13]  /*16c0*/  ISETP.NE.AND P0, PT, R4, 0x7, PT ;  /* 0x000000070400780c */ /* 0x000fda0003f05270 */
[----:B------:R-:W-:Y:S05]  /*16d0*/  @!P0 BRA `(.L_x_1204) ;  /* 0x0000000000248947 */ /* 0x000fea0003800000 */
[----:B------:R-:W-:-:S13]  /*16e0*/  ISETP.NE.AND P0, PT, R4, 0x8, PT ;  /* 0x000000080400780c */ /* 0x000fda0003f05270 */
[----:B------:R-:W-:Y:S05]  /*16f0*/  @!P0 BRA `(.L_x_1205) ;  /* 0x0000000000108947 */ /* 0x000fea0003800000 */
[----:B------:R-:W-:-:S13]  /*1700*/  ISETP.NE.AND P0, PT, R4, 0x9, PT ;  /* 0x000000090400780c */ /* 0x000fda0003f05270 */
[----:B------:R-:W-:Y:S05]  /*1710*/  @P0 BRA `(.L_x_1198) ;  /* 0x0000000800500947 */ /* 0x000fea0003800000 */
[----:B------:R3:W5:Y:S01]  /*1720*/  LDG.E R0, desc[UR36][R2.64] ;  /* 0x0000002402007981 */ /* 0x000762000c1e1900 */
[----:B------:R-:W-:Y:S05]  /*1730*/  BRA `(.L_x_1199) ;  /* 0x0000000800a47947 */ /* 0x000fea0003800000 */
.L_x_1205:
[----:B------:R-:W2:Y:S02]  /*1740*/  LDG.E.U16 R0, desc[UR36][R2.64] ;  /* 0x0000002402007981 */ /* 0x000ea4000c1e1500 */
[----:B--2---:R-:W-:Y:S01]  /*1750*/  HADD2.F32 R0, -RZ, R0.H0_H0 ;  /* 0x20000000ff007230 */ /* 0x004fe20000004100 */
[----:B------:R-:W-:Y:S06]  /*1760*/  BRA `(.L_x_1199) ;  /* 0x0000000800987947 */ /* 0x000fec0003800000 */
.L_x_1204:
[----:B------:R-:W2:Y:S01]  /*1770*/  LDG.E.64 R2, desc[UR36][R2.64] ;  /* 0x0000002402027981 */ /* 0x000ea2000c1e1b00 */
[----:B------:R-:W-:Y:S01]  /*1780*/  UMOV UR4, 0xf0000000 ;  /* 0xf000000000047882 */ /* 0x000fe20000000000 */
[----:B------:R-:W-:Y:S01]  /*1790*/  UMOV UR5, 0x380fffff ;  /* 0x380fffff00057882 */ /* 0x000fe20000000000 */
[----:B--2---:R-:W0:Y:S01]  /*17a0*/  F2F.F32.F64 R0, R2 ;  /* 0x0000000200007310 */ /* 0x004e220000301000 */
[----:B------:R-:W-:-:S14]  /*17b0*/  DSETP.GEU.AND P0, PT, |R2|, UR4, PT ;  /* 0x0000000402007e2a */ /* 0x000fdc000bf0e200 */
[----:B0-----:R-:W-:Y:S01]  /*17c0*/  @!P0 FMUL R0, R0, 1.175494350822287508e-38 ;  /* 0x0080000000008820 */ /* 0x001fe20000400000 */
[----:B------:R-:W-:Y:S06]  /*17d0*/  BRA `(.L_x_1199) ;  /* 0x00000008007c7947 */ /* 0x000fec0003800000 */
.L_x_1194:
        /* <DEDUP_REMOVED lines=10> */
[----:B------:R-:W-:Y:S01]  /*1880*/  FSEL R0, RZ, 1, !P0 ;  /* 0x3f800000ff007808 */ /* 0x000fe20004000000 */
[----:B------:R-:W-:Y:S08]  /*1890*/  BRA `(.L_x_1199) ;  /* 0x00000008004c7947 */ /* 0x000ff00003800000 */
.L_x_1208:
[----:B------:R-:W2:Y:S01]  /*18a0*/  LDG.E.64 R2, desc[UR36][R2.64] ;  /* 0x0000002402027981 */ /* 0x000ea2000c1e1b00 */
[----:B------:R-:W-:Y:S01]  /*18b0*/  UMOV UR4, 0xf0000000 ;  /* 0xf000000000047882 */ /* 0x000fe20000000000 */
[----:B------:R-:W-:Y:S01]  /*18c0*/  UMOV UR5, 0x380fffff ;  /* 0x380fffff00057882 */ /* 0x000fe20000000000 */
[----:B--2---:R-:W0:Y:S01]  /*18d0*/  F2F.F32.F64 R0, R2 ;  /* 0x0000000200007310 */ /* 0x004e220000301000 */
[----:B------:R-:W-:-:S14]  /*18e0*/  DSETP.GEU.AND P0, PT, |R2|, UR4, PT ;  /* 0x0000000402007e2a */ /* 0x000fdc000bf0e200 */
[----:B0-----:R-:W-:Y:S01]  /*18f0*/  @!P0 FMUL R0, R0, 1.175494350822287508e-38 ;  /* 0x0080000000008820 */ /* 0x001fe20000400000 */
[----:B------:R-:W-:Y:S06]  /*1900*/  BRA `(.L_x_1199) ;  /* 0x0000000800307947 */ /* 0x000fec0003800000 */
.L_x_1207:
        /* <DEDUP_REMOVED lines=24> */
[----:B------:R-:W-:Y:S01]  /*1a90*/  LOP3.LUT R0, R5, 0x80000000, R0, 0xf8, !PT ;  /* 0x8000000005007812 */ /* 0x000fe200078ef800 */
[----:B------:R-:W-:Y:S06]  /*1aa0*/  BRA `(.L_x_1199) ;  /* 0x0000000400c87947 */ /* 0x000fec0003800000 */
.L_x_1210:
        /* <DEDUP_REMOVED lines=11> */
[----:B------:R-:W-:Y:S01]  /*1b60*/  LOP3.LUT R0, R4, 0x80000000, R5, 0xf8, !PT ;  /* 0x8000000004007812 */ /* 0x000fe200078ef805 */
[----:B------:R-:W-:Y:S06]  /*1b70*/  BRA `(.L_x_1199) ;  /* 0x0000000400947947 */ /* 0x000fec0003800000 */
.L_x_1209:
[----:B------:R-:W2:Y:S02]  /*1b80*/  LDG.E.U16 R0, desc[UR36][R2.64] ;  /* 0x0000002402007981 */ /* 0x000ea4000c1e1500 */
[----:B--2---:R-:W-:Y:S01]  /*1b90*/  IMAD.U32 R0, R0, 0x10000, RZ ;  /* 0x0001000000007824 */ /* 0x004fe200078e00ff */
[----:B------:R-:W-:Y:S06]  /*1ba0*/  BRA `(.L_x_1199) ;  /* 0x0000000400887947 */ /* 0x000fec0003800000 */
.L_x_1206:
        /* <DEDUP_REMOVED lines=9> */
[----:B--2---:R-:W-:Y:S01]  /*1c40*/  I2FP.F32.U32 R0, R0 ;  /* 0x0000000000007245 */ /* 0x004fe20000201000 */
[----:B------:R-:W-:Y:S06]  /*1c50*/  BRA `(.L_x_1199) ;  /* 0x00000004005c7947 */ /* 0x000fec0003800000 */
.L_x_1213:
[----:B------:R-:W2:Y:S01]  /*1c60*/  LDG.E.U8 R2, desc[UR36][R2.64] ;  /* 0x0000002402027981 */ /* 0x000ea2000c1e1100 */
        /* <DEDUP_REMOVED lines=19> */
.L_x_1215:
[----:B------:R-:W-:Y:S05]  /*1da0*/  BSYNC B0 ;  /* 0x0000000000007941 */ /* 0x000fea0003800000 */
.L_x_1214:
[----:B------:R-:W-:Y:S01]  /*1db0*/  LEA R3, R0, 0x3b800000, 0x17 ;  /* 0x3b80000000037811 */ /* 0x000fe200078eb8ff */
[----:B------:R-:W-:-:S05]  /*1dc0*/  IMAD.SHL.U32 R0, R2, 0x100000, RZ ;  /* 0x0010000002007824 */ /* 0x000fca00078e00ff */
[----:B------:R-:W-:Y:S01]  /*1dd0*/  LOP3.LUT R0, R3, R0, R4, 0xfe, !PT ;  /* 0x0000000003007212 */ /* 0x000fe200078efe04 */
[----:B------:R-:W-:Y:S06]  /*1de0*/  BRA `(.L_x_1199) ;  /* 0x0000000000f87947 */ /* 0x000fec0003800000 */
.L_x_1212:
        /* <DEDUP_REMOVED lines=20> */
.L_x_1217:
[----:B------:R-:W-:Y:S05]  /*1f30*/  BSYNC B0 ;  /* 0x0000000000007941 */ /* 0x000fea0003800000 */
.L_x_1216:
[----:B------:R-:W-:Y:S01]  /*1f40*/  LEA R3, R0, 0x37800000, 0x17 ;  /* 0x3780000000037811 */ /* 0x000fe200078eb8ff */
[----:B------:R-:W-:-:S05]  /*1f50*/  IMAD.SHL.U32 R0, R2, 0x200000, RZ ;  /* 0x0020000002007824 */ /* 0x000fca00078e00ff */
[----:B------:R-:W-:Y:S01]  /*1f60*/  LOP3.LUT R0, R3, R0, R4, 0xfe, !PT ;  /* 0x0000000003007212 */ /* 0x000fe200078efe04 */
[----:B------:R-:W-:Y:S06]  /*1f70*/  BRA `(.L_x_1199) ;  /* 0x0000000000947947 */ /* 0x000fec0003800000 */
.L_x_1211:
[----:B------:R-:W-:-:S13]  /*1f80*/  ISETP.NE.AND P0, PT, R4, 0x1c, PT ;  /* 0x0000001c0400780c */ /* 0x000fda0003f05270 */
[----:B------:R-:W-:Y:S05]  /*1f90*/  @!P0 BRA `(.L_x_1218) ;  /* 0x0000000000848947 */ /* 0x000fea0003800000 */
[----:B------:R-:W-:-:S13]  /*1fa0*/  ISETP.NE.AND P0, PT, R4, 0x1d, PT ;  /* 0x0000001d0400780c */ /* 0x000fda0003f05270 */
[----:B------:R-:W-:Y:S05]  /*1fb0*/  @!P0 BRA `(.L_x_1219) ;  /* 0x0000000000708947 */ /* 0x000fea0003800000 */
[----:B------:R-:W-:-:S13]  /*1fc0*/  ISETP.NE.AND P0, PT, R4, 0x2c, PT ;  /* 0x0000002c0400780c */ /* 0x000fda0003f05270 */
[----:B------:R-:W-:Y:S05]  /*1fd0*/  @P0 BRA `(.L_x_1198) ;  /* 0x0000000000200947 */ /* 0x000fea0003800000 */
[----:B------:R-:W2:Y:S01]  /*1fe0*/  LDG.E.U8 R2, desc[UR36][R2.64] ;  /* 0x0000002402027981 */ /* 0x000ea2000c1e1100 */
[----:B------:R-:W-:Y:S01]  /*1ff0*/  IMAD.MOV.U32 R0, RZ, RZ, 0x400000 ;  /* 0x00400000ff007424 */ /* 0x000fe200078e00ff */
[----:B--2---:R-:W-:-:S13]  /*2000*/  ISETP.NE.AND P0, PT, R2, RZ, PT ;  /* 0x000000ff0200720c */ /* 0x004fda0003f05270 */
[----:B------:R-:W-:Y:S05]  /*2010*/  @!P0 BRA `(.L_x_1199) ;  /* 0x00000000006c8947 */ /* 0x000fea0003800000 */
[----:B------:R-:W-:-:S13]  /*2020*/  ISETP.NE.AND P0, PT, R2, 0xff, PT ;  /* 0x000000ff0200780c */ /* 0x000fda0003f05270 */
[----:B------:R-:W-:Y:S02]  /*2030*/  @!P0 IMAD.MOV.U32 R0, RZ, RZ, 0x7f800001 ;  /* 0x7f800001ff008424 */ /* 0x000fe400078e00ff */
[----:B------:R-:W-:Y:S01]  /*2040*/  @P0 IMAD.SHL.U32 R0, R2, 0x800000, RZ ;  /* 0x0080000002000824 */ /* 0x000fe200078e00ff */
[----:B------:R-:W-:Y:S06]  /*2050*/  BRA `(.L_x_1199) ;  /* 0x00000000005c7947 */ /* 0x000fec0003800000 */
.L_x_1198:
        /* <DEDUP_REMOVED lines=16> */
.L_x_1220:
[----:B------:R-:W-:Y:S01]  /*2160*/  IMAD.MOV.U32 R0, RZ, RZ, RZ ;  /* 0x000000ffff007224 */ /* 0x000fe200078e00ff */
[----:B------:R-:W-:Y:S06]  /*2170*/  BRA `(.L_x_1199) ;  /* 0x0000000000147947 */ /* 0x000fec0003800000 */
.L_x_1219:
[----:B------:R-:W2:Y:S02]  /*2180*/  LDG.E.64 R2, desc[UR36][R2.64] ;  /* 0x0000002402027981 */ /* 0x000ea4000c1e1b00 */
[----:B--2---:R0:W1:Y:S01]  /*2190*/  I2F.U64 R0, R2 ;  /* 0x0000000200007312 */ /* 0x0040620000301000 */
[----:B------:R-:W-:Y:S05]  /*21a0*/  BRA `(.L_x_1199) ;  /* 0x0000000000087947 */ /* 0x000fea0003800000 */
.L_x_1218:
[----:B------:R-:W2:Y:S02]  /*21b0*/  LDG.E R0, desc[UR36][R2.64] ;  /* 0x0000002402007981 */ /* 0x000ea4000c1e1900 */
[----:B--2---:R-:W-:-:S07]  /*21c0*/  I2FP.F32.U32 R0, R0 ;  /* 0x0000000000007245 */ /* 0x004fce0000201000 */
.L_x_1199:
[----:B------:R-:W-:Y:S05]  /*21d0*/  BSYNC B6 ;  /* 0x0000000000067941 */ /* 0x000fea0003800000 */
.L_x_1193:
[----:B------:R-:W2:Y:S01]  /*21e0*/  LDC.U8 R6, c[0x0][0x421] ;  /* 0x00010840ff067b82 */ /* 0x000ea20000000000 */
[----:B01---5:R-:W-:-:S04]  /*21f0*/  FMUL.RZ R5, R0, 0.15915493667125701904 ;  /* 0x3e22f98300057820 */ /* 0x023fc8000040c000 */
[----:B------:R-:W0:Y:S08]  /*2200*/  MUFU.COS R0, R5 ;  /* 0x0000000500007308 */ /* 0x000e300000000000 */
[----:B--234-:R-:W-:Y:S08]  /*2210*/  MUFU.SIN R2, R5 ;  /* 0x0000000500027308 */ /* 0x01cff00000000400 */
[----:B0-----:R-:W0:Y:S01]  /*2220*/  MUFU.RCP R3, R0 ;  /* 0x0000000000037308 */ /* 0x001e220000001000 */
[----:B------:R-:W-:-:S04]  /*2230*/  PRMT R4, R6, 0x9910, RZ ;  /* 0x0000991006047816 */ /* 0x000fc800000000ff */
[----:B------:R-:W-:Y:S01]  /*2240*/  ISETP.GT.AND P0, PT, R4, 0x9, PT ;  /* 0x000000090400780c */ /* 0x000fe20003f04270 */
[----:B0-----:R-:W-:-:S12]  /*2250*/  FMUL.FTZ R2, R2, R3 ;  /* 0x0000000302027220 */ /* 0x001fd80000410000 */
        /* <DEDUP_REMOVED lines=9> */
[----:B------:R-:W0:Y:S02]  /*22f0*/  F2I.FTZ.TRUNC.NTZ R3, R2 ;  /* 0x0000000200037305 */ /* 0x000e24000021f100 */
[----:B0-----:R0:W-:Y:S01]  /*2300*/  STG.E.U8 desc[UR36][R16.64], R3 ;  /* 0x0000000310007986 */ /* 0x0011e2000c101124 */
[----:B------:R-:W-:Y:S05]  /*2310*/  BRA `(.L_x_1226) ;  /* 0x0000000c00507947 */ /* 0x000fea0003800000 */
.L_x_1224:
[----:B------:R-:W0:Y:S02]  /*2320*/  F2I.S64.TRUNC R2, R2 ;  /* 0x0000000200027311 */ /* 0x000e24000020d900 */
[----:B0-----:R-:W-:-:S05]  /*2330*/  IMAD.MOV.U32 R5, RZ, RZ, R2 ;  /* 0x000000ffff057224 */ /* 0x001fca00078e0002 */
[----:B------:R0:W-:Y:S01]  /*2340*/  STG.E.U8 desc[UR36][R16.64], R5 ;  /* 0x0000000510007986 */ /* 0x0001e2000c101124 */
[----:B------:R-:W-:Y:S05]  /*2350*/  BRA `(.L_x_1226) ;  /* 0x0000000c00407947 */ /* 0x000fea0003800000 */
.L_x_1223:
[----:B------:R-:W-:-:S13]  /*2360*/  ISETP.NE.AND P0, PT, R4, 0x2, PT ;  /* 0x000000020400780c */ /* 0x000fda0003f05270 */
[----:B------:R-:W-:Y:S05]  /*2370*/  @!P0 BRA `(.L_x_1227) ;  /* 0x0000000000288947 */ /* 0x000fea0003800000 */
[----:B------:R-:W-:-:S13]  /*2380*/  ISETP.NE.AND P0, PT, R4, 0x3, PT ;  /* 0x000000030400780c */ /* 0x000fda0003f05270 */
[----:B------:R-:W-:Y:S05]  /*2390*/  @!P0 BRA `(.L_x_1228) ;  /* 0x0000000000148947 */ /* 0x000fea0003800000 */
[----:B------:R-:W-:-:S13]  /*23a0*/  ISETP.NE.AND P0, PT, R4, 0x4, PT ;  /* 0x000000040400780c */ /* 0x000fda0003f05270 */
[----:B------:R-:W-:Y:S05]  /*23b0*/  @P0 BRA `(.L_x_1225) ;  /* 0x0000000800d00947 */ /* 0x000fea0003800000 */
[----:B------:R-:W0:Y:S02]  /*23c0*/  F2I.S64.TRUNC R2, R2 ;  /* 0x0000000200027311 */ /* 0x000e24000020d900 */
[----:B0-----:R0:W-:Y:S01]  /*23d0*/  STG.E.64 desc[UR36][R16.64], R2 ;  /* 0x0000000210007986 */ /* 0x0011e2000c101b24 */
[----:B------:R-:W-:Y:S05]  /*23e0*/  BRA `(.L_x_1226) ;  /* 0x0000000c001c7947 */ /* 0x000fea0003800000 */
.L_x_1228:
[----:B------:R-:W0:Y:S02]  /*23f0*/  F2I.FTZ.TRUNC.NTZ R3, R2 ;  /* 0x0000000200037305 */ /* 0x000e24000021f100 */
[----:B0-----:R0:W-:Y:S01]  /*2400*/  STG.E desc[UR36][R16.64], R3 ;  /* 0x0000000310007986 */ /* 0x0011e2000c101924 */
[----:B------:R-:W-:Y:S05]  /*2410*/  BRA `(.L_x_1226) ;  /* 0x0000000c00107947 */ /* 0x000fea0003800000 */
.L_x_1227:
[----:B------:R-:W0:Y:S02]  /*2420*/  F2I.FTZ.TRUNC.NTZ R3, R2 ;  /* 0x0000000200037305 */ /* 0x000e24000021f100 */
[----:B0-----:R0:W-:Y:S01]  /*2430*/  STG.E.U16 desc[UR36][R16.64], R3 ;  /* 0x0000000310007986 */ /* 0x0011e2000c101524 */
[----:B------:R-:W-:Y:S05]  /*2440*/  BRA `(.L_x_1226) ;  /* 0x0000000c00047947 */ /* 0x000fea0003800000 */
.L_x_1222:
[----:B------:R-:W-:-:S13]  /*2450*/  ISETP.GT.AND P0, PT, R4, 0x6, PT ;  /* 0x000000060400780c */ /* 0x000fda0003f04270 */
[----:B------:R-:W-:Y:S05]  /*2460*/  @P0 BRA `(.L_x_1229) ;  /* 0x0000000000240947 */ /* 0x000fea0003800000 */
[----:B------:R-:W-:-:S13]  /*2470*/  ISETP.NE.AND P0, PT, R4, 0x5, PT ;  /* 0x000000050400780c */ /* 0x000fda0003f05270 */
[----:B------:R-:W-:Y:S05]  /*2480*/  @!P0 BRA `(.L_x_1230) ;  /* 0x0000000000108947 */ /* 0x000fea0003800000 */
[----:B------:R-:W-:-:S13]  /*2490*/  ISETP.NE.AND P0, PT, R4, 0x6, PT ;  /* 0x000000060400780c */ /* 0x000fda0003f05270 */
[----:B------:R-:W-:Y:S05]  /*24a0*/  @P0 BRA `(.L_x_1225) ;  /* 0x0000000800940947 */ /* 0x000fea0003800000 */
[----:B------:R0:W-:Y:S01]  /*24b0*/  STG.E desc[UR36][R16.64], R2 ;  /* 0x0000000210007986 */ /* 0x0001e2000c101924 */
[----:B------:R-:W-:Y:S05]  /*24c0*/  BRA `(.L_x_1226) ;  /* 0x0000000800e47947 */ /* 0x000fea0003800000 */
.L_x_1230:
[----:B------:R-:W-:-:S05]  /*24d0*/  F2FP.F16.F32.PACK_AB R2, RZ, R2 ;  /* 0x00000002ff02723e */ /* 0x000fca00000000ff */
[----:B------:R0:W-:Y:S01]  /*24e0*/  STG.E.U16 desc[UR36][R16.64], R2 ;  /* 0x0000000210007986 */ /* 0x0001e2000c101524 */
[----:B------:R-:W-:Y:S05]  /*24f0*/  BRA `(.L_x_1226) ;  /* 0x0000000800d87947 */ /* 0x000fea0003800000 */
.L_x_1229:
[----:B------:R-:W-:-:S13]  /*2500*/  ISETP.NE.AND P0, PT, R4, 0x7, PT ;  /* 0x000000070400780c */ /* 0x000fda0003f05270 */
[----:B------:R-:W-:Y:S05]  /*2510*/  @!P0 BRA `(.L_x_1231) ;  /* 0x00000000002c8947 */ /* 0x000fea0003800000 */
[----:B------:R-:W-:-:S13]  /*2520*/  ISETP.NE.AND P0, PT, R4, 0x8, PT ;  /* 0x000000080400780c */ /* 0x000fda0003f05270 */
[----:B------:R-:W-:Y:S05]  /*2530*/  @!P0 BRA `(.L_x_1232) ;  /* 0x0000000000148947 */ /* 0x000fea0003800000 */
[----:B------:R-:W-:-:S13]  /*2540*/  ISETP.NE.AND P0, PT, R4, 0x9, PT ;  /* 0x000000090400780c */ /* 0x000fda0003f05270 */
[----:B------:R-:W-:Y:S05]  /*2550*/  @P0 BRA `(.L_x_1225) ;  /* 0x0000000800680947 */ /* 0x000fea0003800000 */
[----:B------:R-:W-:-:S05]  /*2560*/  IMAD.MOV.U32 R3, RZ, RZ, RZ ;  /* 0x000000ffff037224 */ /* 0x000fca00078e00ff */
[----:B------:R0:W-:Y:S01]  /*2570*/  STG.E.64 desc[UR36][R16.64], R2 ;  /* 0x0000000210007986 */ /* 0x0001e2000c101b24 */
[----:B------:R-:W-:Y:S05]  /*2580*/  BRA `(.L_x_1226) ;  /* 0x0000000800b47947 */ /* 0x000fea0003800000 */
.L_x_1232:
[----:B------:R-:W-:-:S04]  /*2590*/  F2FP.F16.F32.PACK_AB R3, RZ, R2 ;  /* 0x00000002ff03723e */ /* 0x000fc800000000ff */
[----:B------:R-:W-:-:S05]  /*25a0*/  PRMT R3, R3, 0x5410, RZ ;  /* 0x0000541003037816 */ /* 0x000fca00000000ff */
[----:B------:R0:W-:Y:S01]  /*25b0*/  STG.E desc[UR36][R16.64], R3 ;  /* 0x0000000310007986 */ /* 0x0001e2000c101924 */
[----:B------:R-:W-:Y:S05]  /*25c0*/  BRA `(.L_x_1226) ;  /* 0x0000000800a47947 */ /* 0x000fea0003800000 */
.L_x_1231:
[----:B------:R-:W-:-:S06]  /*25d0*/  FMUL.FTZ R2, R2, 1 ;  /* 0x3f80000002027820 */ /* 0x000fcc0000410000 */
[----:B------:R-:W0:Y:S02]  /*25e0*/  F2F.F64.F32 R2, R2 ;  /* 0x0000000200027310 */ /* 0x000e240000201800 */
[----:B0-----:R0:W-:Y:S01]  /*25f0*/  STG.E.64 desc[UR36][R16.64], R2 ;  /* 0x0000000210007986 */ /* 0x0011e2000c101b24 */
[----:B------:R-:W-:Y:S05]  /*2600*/  BRA `(.L_x_1226) ;  /* 0x0000000800947947 */ /* 0x000fea0003800000 */
.L_x_1221:
        /* <DEDUP_REMOVED lines=8> */
[----:B------:R-:W-:-:S04]  /*2690*/  FSETP.NEU.FTZ.AND P0, PT, R2, RZ, PT ;  /* 0x000000ff0200720b */ /* 0x000fc80003f1d000 */
[----:B------:R-:W-:-:S05]  /*26a0*/  SEL R3, RZ, 0x1, !P0 ;  /* 0x00000001ff037807 */ /* 0x000fca0004000000 */
[----:B------:R0:W-:Y:S01]  /*26b0*/  STG.E.U8 desc[UR36][R16.64], R3 ;  /* 0x0000000310007986 */ /* 0x0001e2000c101124 */
[----:B------:R-:W-:Y:S05]  /*26c0*/  BRA `(.L_x_1226) ;  /* 0x0000000800647947 */ /* 0x000fea0003800000 */
.L_x_1235:
[----:B------:R-:W-:Y:S01]  /*26d0*/  FMUL.FTZ R4, R2, 1 ;  /* 0x3f80000002047820 */ /* 0x000fe20000410000 */
[----:B------:R-:W-:-:S05]  /*26e0*/  CS2R R6, SRZ ;  /* 0x0000000000067805 */ /* 0x000fca000001ff00 */
[----:B------:R-:W0:Y:S02]  /*26f0*/  F2F.F64.F32 R4, R4 ;  /* 0x0000000400047310 */ /* 0x000e240000201800 */
[----:B0-----:R0:W-:Y:S01]  /*2700*/  STG.E.128 desc[UR36][R16.64], R4 ;  /* 0x0000000410007986 */ /* 0x0011e2000c101d24 */
[----:B------:R-:W-:Y:S05]  /*2710*/  BRA `(.L_x_1226) ;  /* 0x0000000800507947 */ /* 0x000fea0003800000 */
.L_x_1234:
[----:B------:R-:W-:-:S13]  /*2720*/  ISETP.NE.AND P0, PT, R4, 0xf, PT ;  /* 0x0000000f0400780c */ /* 0x000fda0003f05270 */
[----:B------:R-:W-:Y:S05]  /*2730*/  @!P0 BRA `(.L_x_1236) ;  /* 0x0000000000ac8947 */ /* 0x000fea0003800000 */
[----:B------:R-:W-:-:S13]  /*2740*/  ISETP.NE.AND P0, PT, R4, 0x17, PT ;  /* 0x000000170400780c */ /* 0x000fda0003f05270 */
[----:B------:R-:W-:Y:S05]  /*2750*/  @!P0 BRA `(.L_x_1237) ;  /* 0x0000000000508947 */ /* 0x000fea0003800000 */
[----:B------:R-:W-:-:S13]  /*2760*/  ISETP.NE.AND P0, PT, R4, 0x18, PT ;  /* 0x000000180400780c */ /* 0x000fda0003f05270 */
[----:B------:R-:W-:Y:S05]  /*2770*/  @P0 BRA `(.L_x_1225) ;  /* 0x0000000400e00947 */ /* 0x000fea0003800000 */
[C---:B------:R-:W-:Y:S01]  /*2780*/  LOP3.LUT R4, R2.reuse, 0x7fffffff, RZ, 0xc0, !PT ;  /* 0x7fffffff02047812 */ /* 0x040fe200078ec0ff */
[----:B------:R-:W-:Y:S01]  /*2790*/  BSSY B0, `(.L_x_1238) ;  /* 0x000000d000007945 */ /* 0x000fe20003800000 */
[----:B------:R-:W-:Y:S02]  /*27a0*/  LOP3.LUT R0, R2, 0x80000000, RZ, 0xc0, !PT ;  /* 0x8000000002007812 */ /* 0x000fe400078ec0ff */
[----:B------:R-:W-:Y:S02]  /*27b0*/  ISETP.GT.U32.AND P0, PT, R4, 0x43efffff, PT ;  /* 0x43efffff0400780c */ /* 0x000fe40003f04070 */
[----:B------:R-:W-:Y:S01]  /*27c0*/  SHF.R.U32.HI R5, RZ, 0x18, R0 ;  /* 0x00000018ff057819 */ /* 0x000fe20000011600 */
[----:B------:R-:W-:-:S10]  /*27d0*/  IMAD.MOV.U32 R0, RZ, RZ, 0x7f ;  /* 0x0000007fff007424 */ /* 0x000fd400078e00ff */
[----:B------:R-:W-:Y:S05]  /*27e0*/  @P0 BRA `(.L_x_1239) ;  /* 0x00000000001c0947 */ /* 0x000fea0003800000 */
[----:B------:R-:W-:-:S13]  /*27f0*/  ISETP.GE.U32.AND P0, PT, R4, 0x3c800000, PT ;  /* 0x3c8000000400780c */ /* 0x000fda0003f06070 */
[----:B------:R-:W-:-:S04]  /*2800*/  @P0 SHF.R.U32.HI R0, RZ, 0x14, R2 ;  /* 0x00000014ff000819 */ /* 0x000fc80000011602 */
[----:B------:R-:W-:-:S04]  /*2810*/  @P0 LOP3.LUT R3, R0, 0x1, RZ, 0xc0, !PT ;  /* 0x0000000100030812 */ /* 0x000fc800078ec0ff */
[----:B------:R-:W-:Y:S01]  /*2820*/  @P0 IADD3 R3, R2, 0x407ffff, R3 ;  /* 0x0407ffff02030810 */ /* 0x000fe20007ffe003 */
[----:B------:R-:W-:-:S03]  /*2830*/  @!P0 FADD.FTZ R2, R4, 16384 ;  /* 0x4680000004028421 */ /* 0x000fc60000010000 */
[----:B------:R-:W-:Y:S01]  /*2840*/  @P0 SHF.R.U32.HI R0, RZ, 0x14, R3 ;  /* 0x00000014ff000819 */ /* 0x000fe20000011603 */
[----:B------:R-:W-:-:S07]  /*2850*/  @!P0 VIADD R0, R2, 0xb9800000 ;  /* 0xb980000002008836 */ /* 0x000fce0000000000 */
.L_x_1239:
[----:B------:R-:W-:Y:S05]  /*2860*/  BSYNC B0 ;  /* 0x0000000000007941 */ /* 0x000fea0003800000 */
.L_x_1238:
[----:B------:R-:W-:-:S05]  /*2870*/  LOP3.LUT R5, R0, R5, RZ, 0xfc, !PT ;  /* 0x0000000500057212 */ /* 0x000fca00078efcff */
[----:B------:R0:W-:Y:S01]  /*2880*/  STG.E.U8 desc[UR36][R16.64], R5 ;  /* 0x0000000510007986 */ /* 0x0001e2000c101124 */
[----:B------:R-:W-:Y:S05]  /*2890*/  BRA `(.L_x_1226) ;  /* 0x0000000400f07947 */ /* 0x000fea0003800000 */
.L_x_1237:
[----:B------:R-:W-:Y:S01]  /*28a0*/  LOP3.LUT R4, R2, 0x7fffffff, RZ, 0xc0, !PT ;  /* 0x7fffffff02047812 */ /* 0x000fe200078ec0ff */
[----:B------:R-:W-:Y:S03]  /*28b0*/  BSSY B0, `(.L_x_1240) ;  /* 0x000000e000007945 */ /* 0x000fe60003800000 */
[----:B------:R-:W-:-:S13]  /*28c0*/  ISETP.GT.U32.AND P0, PT, R4, 0x477fffff, PT ;  /* 0x477fffff0400780c */ /* 0x000fda0003f04070 */
[----:B------:R-:W-:Y:S05]  /*28d0*/  @P0 BRA `(.L_x_1241) ;  /* 0x0000000000200947 */ /* 0x000fea0003800000 */
[----:B------:R-:W-:-:S13]  /*28e0*/  ISETP.GE.U32.AND P0, PT, R4, 0x38800000, PT ;  /* 0x388000000400780c */ /* 0x000fda0003f06070 */
[----:B------:R-:W-:-:S04]  /*28f0*/  @P0 SHF.R.U32.HI R0, RZ, 0x15, R2 ;  /* 0x00000015ff000819 */ /* 0x000fc80000011602 */
[----:B------:R-:W-:-:S04]  /*2900*/  @P0 LOP3.LUT R3, R0, 0x1, RZ, 0xc0, !PT ;  /* 0x0000000100030812 */ /* 0x000fc800078ec0ff */
[----:B------:R-:W-:Y:S01]  /*2910*/  @P0 IADD3 R0, R2, 0x80fffff, R3 ;  /* 0x080fffff02000810 */ /* 0x000fe20007ffe003 */
[----:B------:R-:W-:-:S03]  /*2920*/  @!P0 FADD.FTZ R3, R4, 128 ;  /* 0x4300000004038421 */ /* 0x000fc60000010000 */
[----:B------:R-:W-:Y:S01]  /*2930*/  @P0 SHF.R.U32.HI R0, RZ, 0x15, R0 ;  /* 0x00000015ff000819 */ /* 0x000fe20000011600 */
[----:B------:R-:W-:Y:S01]  /*2940*/  @!P0 VIADD R0, R3, 0xbd000000 ;  /* 0xbd00000003008836 */ /* 0x000fe20000000000 */
[----:B------:R-:W-:Y:S06]  /*2950*/  BRA `(.L_x_1242) ;  /* 0x00000000000c7947 */ /* 0x000fec0003800000 */
.L_x_1241:
[----:B------:R-:W-:Y:S01]  /*2960*/  IMAD.MOV.U32 R0, RZ, RZ, 0x7f ;  /* 0x0000007fff007424 */ /* 0x000fe200078e00ff */
[----:B------:R-:W-:-:S04]  /*2970*/  ISETP.GT.U32.AND P0, PT, R4, 0x7f800000, PT ;  /* 0x7f8000000400780c */ /* 0x000fc80003f04070 */
[----:B------:R-:W-:-:S09]  /*2980*/  SEL R0, R0, 0x7c, P0 ;  /* 0x0000007c00007807 */ /* 0x000fd20000000000 */
.L_x_1242:
[----:B------:R-:W-:Y:S05]  /*2990*/  BSYNC B0 ;  /* 0x0000000000007941 */ /* 0x000fea0003800000 */
.L_x_1240:
[----:B------:R-:W-:-:S04]  /*29a0*/  LOP3.LUT R2, R2, 0x80000000, RZ, 0xc0, !PT ;  /* 0x8000000002027812 */ /* 0x000fc800078ec0ff */
[----:B------:R-:W-:-:S04]  /*29b0*/  SHF.R.U32.HI R3, RZ, 0x18, R2 ;  /* 0x00000018ff037819 */ /* 0x000fc80000011602 */
[----:B------:R-:W-:-:S05]  /*29c0*/  LOP3.LUT R3, R0, R3, RZ, 0xfc, !PT ;  /* 0x0000000300037212 */ /* 0x000fca00078efcff */
[----:B------:R0:W-:Y:S01]  /*29d0*/  STG.E.U8 desc[UR36][R16.64], R3 ;  /* 0x0000000310007986 */ /* 0x0001e2000c101124 */
[----:B------:R-:W-:Y:S05]  /*29e0*/  BRA `(.L_x_1226) ;  /* 0x00000004009c7947 */ /* 0x000fea0003800000 */
.L_x_1236:
[----:B------:R-:W-:-:S05]  /*29f0*/  F2FP.BF16.F32.PACK_AB R2, RZ, R2 ;  /* 0x00000002ff02723e */ /* 0x000fca00000010ff */
[----:B------:R0:W-:Y:S01]  /*2a00*/  STG.E.U16 desc[UR36][R16.64], R2 ;  /* 0x0000000210007986 */ /* 0x0001e2000c101524 */
[----:B------:R-:W-:Y:S05]  /*2a10*/  BRA `(.L_x_1226) ;  /* 0x0000000400907947 */ /* 0x000fea0003800000 */
.L_x_1233:
        /* <DEDUP_REMOVED lines=8> */
[----:B------:R-:W0:Y:S02]  /*2aa0*/  F2I.FTZ.U32.TRUNC.NTZ R3, R2 ;  /* 0x0000000200037305 */ /* 0x000e24000021f000 */
[----:B0-----:R4:W-:Y:S01]  /*2ab0*/  STG.E.U16 desc[UR36][R16.64], R3 ;  /* 0x0000000310007986 */ /* 0x0019e2000c101524 */
[----:B------:R-:W-:Y:S05]  /*2ac0*/  BRA `(.L_x_1226) ;  /* 0x0000000400647947 */ /* 0x000fea0003800000 */
.L_x_1245:
[----:B------:R-:W-:Y:S01]  /*2ad0*/  LOP3.LUT R3, R2, 0x7fffffff, RZ, 0xc0, !PT ;  /* 0x7fffffff02037812 */ /* 0x000fe200078ec0ff */
[----:B------:R-:W-:Y:S01]  /*2ae0*/  BSSY B0, `(.L_x_1246) ;  /* 0x0000013000007945 */ /* 0x000fe20003800000 */
[----:B------:R-:W-:Y:S02]  /*2af0*/  IMAD.MOV.U32 R8, RZ, RZ, 0x80 ;  /* 0x00000080ff087424 */ /* 0x000fe400078e00ff */
        /* <DEDUP_REMOVED lines=13> */
.L_x_1248:
[----:B------:R-:W-:-:S04]  /*2bd0*/  LOP3.LUT R2, R2, 0x80000000, RZ, 0xc0, !PT ;  /* 0x8000000002027812 */ /* 0x000fc800078ec0ff */
[----:B------:R-:W-:-:S04]  /*2be0*/  SHF.R.U32.HI R3, RZ, 0x18, R2 ;  /* 0x00000018ff037819 */ /* 0x000fc80000011602 */
[----:B------:R-:W-:-:S04]  /*2bf0*/  LOP3.LUT R0, R0, R3, RZ, 0xfc, !PT ;  /* 0x0000000300007212 */ /* 0x000fc800078efcff */
[----:B------:R-:W-:-:S07]  /*2c00*/  PRMT R8, R0, 0x7610, R8 ;  /* 0x0000761000087816 */ /* 0x000fce0000000008 */
.L_x_1247:
[----:B------:R-:W-:Y:S05]  /*2c10*/  BSYNC B0 ;  /* 0x0000000000007941 */ /* 0x000fea0003800000 */
.L_x_1246:
[----:B------:R0:W-:Y:S01]  /*2c20*/  STG.E.U8 desc[UR36][R16.64], R8 ;  /* 0x0000000810007986 */ /* 0x0001e2000c101124 */
[----:B------:R-:W-:Y:S05]  /*2c30*/  BRA `(.L_x_1226) ;  /* 0x0000000400087947 */ /* 0x000fea0003800000 */
.L_x_1244:
        /* <DEDUP_REMOVED lines=16> */
.L_x_1251:
[----:B------:R-:W-:-:S04]  /*2d40*/  LOP3.LUT R2, R2, 0x80000000, RZ, 0xc0, !PT ;  /* 0x8000000002027812 */ /* 0x000fc800078ec0ff */
[----:B------:R-:W-:-:S04]  /*2d50*/  SHF.R.U32.HI R3, RZ, 0x18, R2 ;  /* 0x00000018ff037819 */ /* 0x000fc80000011602 */
[----:B------:R-:W-:-:S04]  /*2d60*/  LOP3.LUT R0, R0, R3, RZ, 0xfc, !PT ;  /* 0x0000000300007212 */ /* 0x000fc800078efcff */
[----:B------:R-:W-:-:S07]  /*2d70*/  PRMT R8, R0, 0x7610, R8 ;  /* 0x0000761000087816 */ /* 0x000fce0000000008 */
.L_x_1250:
[----:B------:R-:W-:Y:S05]  /*2d80*/  BSYNC B0 ;  /* 0x0000000000007941 */ /* 0x000fea0003800000 */
.L_x_1249:
[----:B------:R3:W-:Y:S01]  /*2d90*/  STG.E.U8 desc[UR36][R16.64], R8 ;  /* 0x0000000810007986 */ /* 0x0007e2000c101124 */
[----:B------:R-:W-:Y:S05]  /*2da0*/  BRA `(.L_x_1226) ;  /* 0x0000000000ac7947 */ /* 0x000fea0003800000 */
.L_x_1243:
[----:B------:R-:W-:-:S13]  /*2db0*/  ISETP.NE.AND P0, PT, R4, 0x1c, PT ;  /* 0x0000001c0400780c */ /* 0x000fda0003f05270 */
[----:B------:R-:W-:Y:S05]  /*2dc0*/  @!P0 BRA `(.L_x_1252) ;  /* 0x00000000009c8947 */ /* 0x000fea0003800000 */
[----:B------:R-:W-:-:S13]  /*2dd0*/  ISETP.NE.AND P0, PT, R4, 0x1d, PT ;  /* 0x0000001d0400780c */ /* 0x000fda0003f05270 */
[----:B------:R-:W-:Y:S05]  /*2de0*/  @!P0 BRA `(.L_x_1253) ;  /* 0x0000000000888947 */ /* 0x000fea0003800000 */
[----:B------:R-:W-:-:S13]  /*2df0*/  ISETP.NE.AND P0, PT, R4, 0x2c, PT ;  /* 0x0000002c0400780c */ /* 0x000fda0003f05270 */
[----:B------:R-:W-:Y:S05]  /*2e00*/  @P0 BRA `(.L_x_1225) ;  /* 0x00000000003c0947 */ /* 0x000fea0003800000 */
        /* <DEDUP_REMOVED lines=15> */
.L_x_1225:
        /* <DEDUP_REMOVED lines=16> */
.L_x_1254:
[----:B------:R-:W-:Y:S05]  /*3000*/  BRA `(.L_x_1226) ;  /* 0x0000000000147947 */ /* 0x000fea0003800000 */
.L_x_1253:
[----:B------:R-:W0:Y:S02]  /*3010*/  F2I.U64.TRUNC R2, R2 ;  /* 0x0000000200027311 */ /* 0x000e24000020d800 */
[----:B0-----:R2:W-:Y:S01]  /*3020*/  STG.E.64 desc[UR36][R16.64], R2 ;  /* 0x0000000210007986 */ /* 0x0015e2000c101b24 */
[----:B------:R-:W-:Y:S05]  /*3030*/  BRA `(.L_x_1226) ;  /* 0x0000000000087947 */ /* 0x000fea0003800000 */
.L_x_1252:
[----:B------:R-:W0:Y:S02]  /*3040*/  F2I.FTZ.U32.TRUNC.NTZ R3, R2 ;  /* 0x0000000200037305 */ /* 0x000e24000021f000 */
[----:B0-----:R0:W-:Y:S02]  /*3050*/  STG.E desc[UR36][R16.64], R3 ;  /* 0x0000000310007986 */ /* 0x0011e4000c101924 */
.L_x_1226:
[----:B------:R-:W-:-:S04]  /*3060*/  IMAD R18, R23, 0x200, R18 ;  /* 0x0000020017127824 */ /* 0x000fc800078e0212 */
[----:B------:R-:W-:-:S07]  /*3070*/  VIADD R19, R18, 0x80 ;  /* 0x0000008012137836 */ /* 0x000fce0000000000 */
.L_x_1191:
[----:B------:R-:W-:Y:S05]  /*3080*/  BSYNC B7 ;  /* 0x0000000000077941 */ /* 0x000fea0003800000 */
.L_x_1190:
        /* <DEDUP_REMOVED lines=307> */
.L_x_1257:
        /* <DEDUP_REMOVED lines=22> */
.L_x_1262:
[----:B------:R-:W2:Y:S02]  /*4520*/  LDG.E.U8 R0, desc[UR36][R2.64] ;  /* 0x0000002402007981 */ /* 0x000ea4000c1e1100 */
[----:B--2---:R-:W-:Y:S01]  /*4530*/  I2FP.F32.U32 R0, R0 ;  /* 0x0000000000007245 */ /* 0x004fe20000201000 */
[----:B------:R-:W-:Y:S06]  /*4540*/  BRA `(.L_x_1264) ;  /* 0x0000000c002c7947 */ /* 0x000fec0003800000 */
.L_x_1261:
[----:B------:R-:W-:-:S13]  /*4550*/  ISETP.NE.AND P0, PT, R4, 0x2, PT ;  /* 0x000000020400780c */ /* 0x000fda0003f05270 */
[----:B------:R-:W-:Y:S05]  /*4560*/  @!P0 BRA `(.L_x_1265) ;  /* 0x0000000000288947 */ /* 0x000fea0003800000 */
[----:B------:R-:W-:-:S13]  /*4570*/  ISETP.NE.AND P0, PT, R4, 0x3, PT ;  /* 0x000000030400780c */ /* 0x000fda0003f05270 */
[----:B------:R-:W-:Y:S05]  /*4580*/  @!P0 BRA `(.L_x_1266) ;  /* 0x0000000000148947 */ /* 0x000fea0003800000 */
[----:B------:R-:W-:-:S13]  /*4590*/  ISETP.NE.AND P0, PT, R4, 0x4, PT ;  /* 0x000000040400780c */ /* 0x000fda0003f05270 */
[----:B------:R-:W-:Y:S05]  /*45a0*/  @P0 BRA `(.L_x_1263) ;  /* 0x0000000800b80947 */ /* 0x000fea0003800000 */
[----:B------:R-:W2:Y:S02]  /*45b0*/  LDG.E.64 R2, desc[UR36][R2.64] ;  /* 0x0000002402027981 */ /* 0x000ea4000c1e1b00 */
[----:B--2---:R2:W3:Y:S01]  /*45c0*/  I2F.S64 R0, R2 ;  /* 0x0000000200007312 */ /* 0x0044e20000301400 */
[----:B------:R-:W-:Y:S05]  /*45d0*/  BRA `(.L_x_1264) ;  /* 0x0000000c00087947 */ /* 0x000fea0003800000 */
.L_x_1266:
[----:B------:R-:W2:Y:S02]  /*45e0*/  LDG.E R0, desc[UR36][R2.64] ;  /* 0x0000002402007981 */ /* 0x000ea4000c1e1900 */
[----:B--2---:R-:W-:Y:S01]  /*45f0*/  I2FP.F32.S32 R0, R0 ;  /* 0x0000000000007245 */ /* 0x004fe20000201400 */
[----:B------:R-:W-:Y:S06]  /*4600*/  BRA `(.L_x_1264) ;  /* 0x0000000800fc7947 */ /* 0x000fec0003800000 */
.L_x_1265:
[----:B------:R-:W2:Y:S02]  /*4610*/  LDG.E.U16 R0, desc[UR36][R2.64] ;  /* 0x0000002402007981 */ /* 0x000ea4000c1e1500 */
[----:B--2---:R-:W1:Y:S01]  /*4620*/  I2F.S16 R0, R0 ;  /* 0x0000000000007306 */ /* 0x004e620000101400 */
[----:B------:R-:W-:Y:S05]  /*4630*/  BRA `(.L_x_1264) ;  /* 0x0000000800f07947 */ /* 0x000fea0003800000 */
.L_x_1260:
        /* <DEDUP_REMOVED lines=8> */
.L_x_1268:
[----:B------:R-:W2:Y:S02]  /*46c0*/  LDG.E.U16 R0, desc[UR36][R2.64] ;  /* 0x0000002402007981 */ /* 0x000ea4000c1e1500 */
[----:B--2---:R-:W-:Y:S01]  /*46d0*/  HADD2.F32 R0, -RZ, R0.H0_H0 ;  /* 0x20000000ff007230 */ /* 0x004fe20000004100 */
[----:B------:R-:W-:Y:S06]  /*46e0*/  BRA `(.L_x_1264) ;  /* 0x0000000800c47947 */ /* 0x000fec0003800000 */
.L_x_1267:
        /* <DEDUP_REMOVED lines=8> */
.L_x_1270:
[----:B------:R-:W2:Y:S02]  /*4770*/  LDG.E.U16 R0, desc[UR36][R2.64] ;  /* 0x0000002402007981 */ /* 0x000ea4000c1e1500 */
[----:B--2---:R-:W-:Y:S01]  /*4780*/  HADD2.F32 R0, -RZ, R0.H0_H0 ;  /* 0x20000000ff007230 */ /* 0x004fe20000004100 */
[----:B------:R-:W-:Y:S06]  /*4790*/  BRA `(.L_x_1264) ;  /* 0x0000000800987947 */ /* 0x000fec0003800000 */
.L_x_1269:
[----:B------:R-:W2:Y:S01]  /*47a0*/  LDG.E.64 R2, desc[UR36][R2.64] ;  /* 0x0000002402027981 */ /* 0x000ea2000c1e1b00 */
[----:B------:R-:W-:Y:S01]  /*47b0*/  UMOV UR4, 0xf0000000 ;  /* 0xf000000000047882 */ /* 0x000fe20000000000 */
[----:B------:R-:W-:Y:S01]  /*47c0*/  UMOV UR5, 0x380fffff ;  /* 0x380fffff00057882 */ /* 0x000fe20000000000 */
[----:B--2---:R-:W0:Y:S01]  /*47d0*/  F2F.F32.F64 R0, R2 ;  /* 0x0000000200007310 */ /* 0x004e220000301000 */
[----:B------:R-:W-:-:S14]  /*47e0*/  DSETP.GEU.AND P0, PT, |R2|, UR4, PT ;  /* 0x0000000402007e2a */ /* 0x000fdc000bf0e200 */
[----:B0-----:R-:W-:Y:S01]  /*47f0*/  @!P0 FMUL R0, R0, 1.175494350822287508e-38 ;  /* 0x0080000000008820 */ /* 0x001fe20000400000 */
[----:B------:R-:W-:Y:S06]  /*4800*/  BRA `(.L_x_1264) ;  /* 0x00000008007c7947 */ /* 0x000fec0003800000 */
.L_x_1259:
        /* <DEDUP_REMOVED lines=12> */
.L_x_1273:
[----:B------:R-:W2:Y:S01]  /*48d0*/  LDG.E.64 R2, desc[UR36][R2.64] ;  /* 0x0000002402027981 */ /* 0x000ea2000c1e1b00 */
[----:B------:R-:W-:Y:S01]  /*48e0*/  UMOV UR4, 0xf0000000 ;  /* 0xf000000000047882 */ /* 0x000fe20000000000 */
[----:B------:R-:W-:Y:S01]  /*48f0*/  UMOV UR5, 0x380fffff ;  /* 0x380fffff00057882 */ /* 0x000fe20000000000 */
[----:B--2---:R-:W0:Y:S01]  /*4900*/  F2F.F32.F64 R0, R2 ;  /* 0x0000000200007310 */ /* 0x004e220000301000 */
[----:B------:R-:W-:-:S14]  /*4910*/  DSETP.GEU.AND P0, PT, |R2|, UR4, PT ;  /* 0x0000000402007e2a */ /* 0x000fdc000bf0e200 */
[----:B0-----:R-:W-:Y:S01]  /*4920*/  @!P0 FMUL R0, R0, 1.175494350822287508e-38 ;  /* 0x0080000000008820 */ /* 0x001fe20000400000 */
[----:B------:R-:W-:Y:S06]  /*4930*/  BRA `(.L_x_1264) ;  /* 0x0000000800307947 */ /* 0x000fec0003800000 */
.L_x_1272:
        /* <DEDUP_REMOVED lines=26> */
.L_x_1275:
        /* <DEDUP_REMOVED lines=13> */
.L_x_1274:
[----:B------:R-:W2:Y:S02]  /*4bb0*/  LDG.E.U16 R0, desc[UR36][R2.64] ;  /* 0x0000002402007981 */ /* 0x000ea4000c1e1500 */
[----:B--2---:R-:W-:Y:S01]  /*4bc0*/  IMAD.U32 R0, R0, 0x10000, RZ ;  /* 0x0001000000007824 */ /* 0x004fe200078e00ff */
[----:B------:R-:W-:Y:S06]  /*4bd0*/  BRA `(.L_x_1264) ;  /* 0x0000000400887947 */ /* 0x000fec0003800000 */
.L_x_1271:
        /* <DEDUP_REMOVED lines=11> */
.L_x_1278:
        /* <DEDUP_REMOVED lines=20> */
.L_x_1280:
[----:B------:R-:W-:Y:S05]  /*4dd0*/  BSYNC B0 ;  /* 0x0000000000007941 */ /* 0x000fea0003800000 */
.L_x_1279:
[----:B------:R-:W-:Y:S01]  /*4de0*/  LEA R3, R0, 0x3b800000, 0x17 ;  /* 0x3b80000000037811 */ /* 0x000fe200078eb8ff */
[----:B------:R-:W-:-:S05]  /*4df0*/  IMAD.SHL.U32 R0, R2, 0x100000, RZ ;  /* 0x0010000002007824 */ /* 0x000fca00078e00ff */
[----:B------:R-:W-:Y:S01]  /*4e00*/  LOP3.LUT R0, R3, R0, R4, 0xfe, !PT ;  /* 0x0000000003007212 */ /* 0x000fe200078efe04 */
[----:B------:R-:W-:Y:S06]  /*4e10*/  BRA `(.L_x_1264) ;  /* 0x0000000000f87947 */ /* 0x000fec0003800000 */
.L_x_1277:
        /* <DEDUP_REMOVED lines=20> */
.L_x_1282:
[----:B------:R-:W-:Y:S05]  /*4f60*/  BSYNC B0 ;  /* 0x0000000000007941 */ /* 0x000fea0003800000 */
.L_x_1281:
[----:B------:R-:W-:Y:S01]  /*4f70*/  LEA R3, R0, 0x37800000, 0x17 ;  /* 0x3780000000037811 */ /* 0x000fe200078eb8ff */
[----:B------:R-:W-:-:S05]  /*4f80*/  IMAD.SHL.U32 R0, R2, 0x200000, RZ ;  /* 0x0020000002007824 */ /* 0x000fca00078e00ff */
[----:B------:R-:W-:Y:S01]  /*4f90*/  LOP3.LUT R0, R3, R0, R4, 0xfe, !PT ;  /* 0x0000000003007212 */ /* 0x000fe200078efe04 */
[----:B------:R-:W-:Y:S06]  /*4fa0*/  BRA `(.L_x_1264) ;  /* 0x0000000000947947 */ /* 0x000fec0003800000 */
.L_x_1276:
        /* <DEDUP_REMOVED lines=14> */
.L_x_1263:
        /* <DEDUP_REMOVED lines=16> */
.L_x_1285:
[----:B------:R-:W-:Y:S01]  /*5190*/  IMAD.MOV.U32 R0, RZ, RZ, RZ ;  /* 0x000000ffff007224 */ /* 0x000fe200078e00ff */
[----:B------:R-:W-:Y:S06]  /*51a0*/  BRA `(.L_x_1264) ;  /* 0x0000000000147947 */ /* 0x000fec0003800000 */
.L_x_1284:
[----:B------:R-:W2:Y:S02]  /*51b0*/  LDG.E.64 R2, desc[UR36][R2.64] ;  /* 0x0000002402027981 */ /* 0x000ea4000c1e1b00 */
[----:B--2---:R0:W1:Y:S01]  /*51c0*/  I2F.U64 R0, R2 ;  /* 0x0000000200007312 */ /* 0x0040620000301000 */
[----:B------:R-:W-:Y:S05]  /*51d0*/  BRA `(.L_x_1264) ;  /* 0x0000000000087947 */ /* 0x000fea0003800000 */
.L_x_1283:
[----:B------:R-:W2:Y:S02]  /*51e0*/  LDG.E R0, desc[UR36][R2.64] ;  /* 0x0000002402007981 */ /* 0x000ea4000c1e1900 */
[----:B--2---:R-:W-:-:S07]  /*51f0*/  I2FP.F32.U32 R0, R0 ;  /* 0x0000000000007245 */ /* 0x004fce0000201000 */
.L_x_1264:
[----:B------:R-:W-:Y:S05]  /*5200*/  BSYNC B6 ;  /* 0x0000000000067941 */ /* 0x000fea0003800000 */
.L_x_1258:
[----:B------:R-:W2:Y:S01]  /*5210*/  LDC.U8 R6, c[0x0][0x421] ;  /* 0x00010840ff067b82 */ /* 0x000ea20000000000 */
[----:B01-3-5:R-:W-:-:S04]  /*5220*/  FMUL.RZ R4, R0, 0.15915493667125701904 ;  /* 0x3e22f98300047820 */ /* 0x02bfc8000040c000 */
[----:B------:R-:W0:Y:S08]  /*5230*/  MUFU.COS R0, R4 ;  /* 0x0000000400007308 */ /* 0x000e300000000000 */
[----:B--2-4-:R-:W-:Y:S08]  /*5240*/  MUFU.SIN R2, R4 ;  /* 0x0000000400027308 */ /* 0x014ff00000000400 */
        /* <DEDUP_REMOVED lines=16> */
.L_x_1289:
[----:B------:R-:W0:Y:S02]  /*5350*/  F2I.S64.TRUNC R2, R2 ;  /* 0x0000000200027311 */ /* 0x000e24000020d900 */
[----:B0-----:R-:W-:-:S05]  /*5360*/  IMAD.MOV.U32 R5, RZ, RZ, R2 ;  /* 0x000000ffff057224 */ /* 0x001fca00078e0002 */
[----:B------:R4:W-:Y:S01]  /*5370*/  STG.E.U8 desc[UR36][R16.64], R5 ;  /* 0x0000000510007986 */ /* 0x0009e2000c101124 */
[----:B------:R-:W-:Y:S05]  /*5380*/  BRA `(.L_x_1291) ;  /* 0x0000000c00407947 */ /* 0x000fea0003800000 */
.L_x_1288:
        /* <DEDUP_REMOVED lines=9> */
.L_x_1293:
[----:B------:R-:W0:Y:S02]  /*5420*/  F2I.FTZ.TRUNC.NTZ R3, R2 ;  /* 0x0000000200037305 */ /* 0x000e24000021f100 */
[----:B0-----:R2:W-:Y:S01]  /*5430*/  STG.E desc[UR36][R16.64], R3 ;  /* 0x0000000310007986 */ /* 0x0015e2000c101924 */
[----:B------:R-:W-:Y:S05]  /*5440*/  BRA `(.L_x_1291) ;  /* 0x0000000c00107947 */ /* 0x000fea0003800000 */
.L_x_1292:
[----:B------:R-:W0:Y:S02]  /*5450*/  F2I.FTZ.TRUNC.NTZ R3, R2 ;  /* 0x0000000200037305 */ /* 0x000e24000021f100 */
[----:B0-----:R0:W-:Y:S01]  /*5460*/  STG.E.U16 desc[UR36][R16.64], R3 ;  /* 0x0000000310007986 */ /* 0x0011e2000c101524 */
[----:B------:R-:W-:Y:S05]  /*5470*/  BRA `(.L_x_1291) ;  /* 0x0000000c00047947 */ /* 0x000fea0003800000 */
.L_x_1287:
        /* <DEDUP_REMOVED lines=8> */
.L_x_1295:
[----:B------:R-:W-:-:S05]  /*5500*/  F2FP.F16.F32.PACK_AB R2, RZ, R2 ;  /* 0x00000002ff02723e */ /* 0x000fca00000000ff */
[----:B------:R0:W-:Y:S01]  /*5510*/  STG.E.U16 desc[UR36][R16.64], R2 ;  /* 0x0000000210007986 */ /* 0x0001e2000c101524 */
[----:B------:R-:W-:Y:S05]  /*5520*/  BRA `(.L_x_1291) ;  /* 0x0000000800d87947 */ /* 0x000fea0003800000 */
.L_x_1294:
        /* <DEDUP_REMOVED lines=9> */
.L_x_1297:
[----:B------:R-:W-:-:S04]  /*55c0*/  F2FP.F16.F32.PACK_AB R3, RZ, R2 ;  /* 0x00000002ff03723e */ /* 0x000fc800000000ff */
[----:B------:R-:W-:-:S05]  /*55d0*/  PRMT R3, R3, 0x5410, RZ ;  /* 0x0000541003037816 */ /* 0x000fca00000000ff */
[----:B------:R0:W-:Y:S01]  /*55e0*/  STG.E desc[UR36][R16.64], R3 ;  /* 0x0000000310007986 */ /* 0x0001e2000c101924 */
[----:B------:R-:W-:Y:S05]  /*55f0*/  BRA `(.L_x_1291) ;  /* 0x0000000800a47947 */ /* 0x000fea0003800000 */
.L_x_1296:
[----:B------:R-:W-:-:S06]  /*5600*/  FMUL.FTZ R2, R2, 1 ;  /* 0x3f80000002027820 */ /* 0x000fcc0000410000 */
[----:B------:R-:W0:Y:S02]  /*5610*/  F2F.F64.F32 R2, R2 ;  /* 0x0000000200027310 */ /* 0x000e240000201800 */
[----:B0-----:R0:W-:Y:S01]  /*5620*/  STG.E.64 desc[UR36][R16.64], R2 ;  /* 0x0000000210007986 */ /* 0x0011e2000c101b24 */
[----:B------:R-:W-:Y:S05]  /*5630*/  BRA `(.L_x_1291) ;  /* 0x0000000800947947 */ /* 0x000fea0003800000 */
.L_x_1286:
        /* <DEDUP_REMOVED lines=12> */
.L_x_1300:
[----:B------:R-:W-:Y:S01]  /*5700*/  FMUL.FTZ R4, R2, 1 ;  /* 0x3f80000002047820 */ /* 0x000fe20000410000 */
[----:B------:R-:W-:-:S05]  /*5710*/  CS2R R6, SRZ ;  /* 0x0000000000067805 */ /* 0x000fca000001ff00 */
[----:B------:R-:W0:Y:S02]  /*5720*/  F2F.F64.F32 R4, R4 ;  /* 0x0000000400047310 */ /* 0x000e240000201800 */
[----:B0-----:R0:W-:Y:S01]  /*5730*/  STG.E.128 desc[UR36][R16.64], R4 ;  /* 0x0000000410007986 */ /* 0x0011e2000c101d24 */
[----:B------:R-:W-:Y:S05]  /*5740*/  BRA `(.L_x_1291) ;  /* 0x0000000800507947 */ /* 0x000fea0003800000 */
.L_x_1299:
        /* <DEDUP_REMOVED lines=20> */
.L_x_1304:
[----:B------:R-:W-:Y:S05]  /*5890*/  BSYNC B0 ;  /* 0x0000000000007941 */ /* 0x000fea0003800000 */
.L_x_1303:
[----:B------:R-:W-:-:S05]  /*58a0*/  LOP3.LUT R5, R0, R5, RZ, 0xfc, !PT ;  /* 0x0000000500057212 */ /* 0x000fca00078efcff */
[----:B------:R0:W-:Y:S01]  /*58b0*/  STG.E.U8 desc[UR36][R16.64], R5 ;  /* 0x0000000510007986 */ /* 0x0001e2000c101124 */
[----:B------:R-:W-:Y:S05]  /*58c0*/  BRA `(.L_x_1291) ;  /* 0x0000000400f07947 */ /* 0x000fea0003800000 */
.L_x_1302:
        /* <DEDUP_REMOVED lines=12> */
.L_x_1306:
[----:B------:R-:W-:Y:S01]  /*5990*/  IMAD.MOV.U32 R0, RZ, RZ, 0x7f ;  /* 0x0000007fff007424 */ /* 0x000fe200078e00ff */
[----:B------:R-:W-:-:S04]  /*59a0*/  ISETP.GT.U32.AND P0, PT, R4, 0x7f800000, PT ;  /* 0x7f8000000400780c */ /* 0x000fc80003f04070 */
[----:B------:R-:W-:-:S09]  /*59b0*/  SEL R0, R0, 0x7c, P0 ;  /* 0x0000007c00007807 */ /* 0x000fd20000000000 */
.L_x_1307:
[----:B------:R-:W-:Y:S05]  /*59c0*/  BSYNC B0 ;  /* 0x0000000000007941 */ /* 0x000fea0003800000 */
.L_x_1305:
[----:B------:R-:W-:-:S04]  /*59d0*/  LOP3.LUT R2, R2, 0x80000000, RZ, 0xc0, !PT ;  /* 0x8000000002027812 */ /* 0x000fc800078ec0ff */
[----:B------:R-:W-:-:S04]  /*59e0*/  SHF.R.U32.HI R3, RZ, 0x18, R2 ;  /* 0x00000018ff037819 */ /* 0x000fc80000011602 */
[----:B------:R-:W-:-:S05]  /*59f0*/  LOP3.LUT R3, R0, R3, RZ, 0xfc, !PT ;  /* 0x0000000300037212 */ /* 0x000fca00078efcff */
[----:B------:R0:W-:Y:S01]  /*5a00*/  STG.E.U8 desc[UR36][R16.64], R3 ;  /* 0x0000000310007986 */ /* 0x0001e2000c101124 */
[----:B------:R-:W-:Y:S05]  /*5a10*/  BRA `(.L_x_1291) ;  /* 0x00000004009c7947 */ /* 0x000fea0003800000 */
.L_x_1301:
[----:B------:R-:W-:-:S05]  /*5a20*/  F2FP.BF16.F32.PACK_AB R2, RZ, R2 ;  /* 0x00000002ff02723e */ /* 0x000fca00000010ff */
[----:B------:R0:W-:Y:S01]  /*5a30*/  STG.E.U16 desc[UR36][R16.64], R2 ;  /* 0x0000000210007986 */ /* 0x0001e2000c101524 */
[----:B------:R-:W-:Y:S05]  /*5a40*/  BRA `(.L_x_1291) ;  /* 0x0000000400907947 */ /* 0x000fea0003800000 */
.L_x_1298:
        /* <DEDUP_REMOVED lines=11> */
.L_x_1310:
        /* <DEDUP_REMOVED lines=16> */
.L_x_1313:
[----:B------:R-:W-:-:S04]  /*5c00*/  LOP3.LUT R2, R2, 0x80000000, RZ, 0xc0, !PT ;  /* 0x8000000002027812 */ /* 0x000fc800078ec0ff */
[----:B------:R-:W-:-:S04]  /*5c10*/  SHF.R.U32.HI R3, RZ, 0x18, R2 ;  /* 0x00000018ff037819 */ /* 0x000fc80000011602 */
[----:B------:R-:W-:-:S04]  /*5c20*/  LOP3.LUT R0, R0, R3, RZ, 0xfc, !PT ;  /* 0x0000000300007212 */ /* 0x000fc800078efcff */
[----:B------:R-:W-:-:S07]  /*5c30*/  PRMT R8, R0, 0x7610, R8 ;  /* 0x0000761000087816 */ /* 0x000fce0000000008 */
.L_x_1312:
[----:B------:R-:W-:Y:S05]  /*5c40*/  BSYNC B0 ;  /* 0x0000000000007941 */ /* 0x000fea0003800000 */
.L_x_1311:
[----:B------:R0:W-:Y:S01]  /*5c50*/  STG.E.U8 desc[UR36][R16.64], R8 ;  /* 0x0000000810007986 */ /* 0x0001e2000c101124 */
[----:B------:R-:W-:Y:S05]  /*5c60*/  BRA `(.L_x_1291) ;  /* 0x0000000400087947 */ /* 0x000fea0003800000 */
.L_x_1309:
        /* <DEDUP_REMOVED lines=16> */
.L_x_1316:
[----:B------:R-:W-:-:S04]  /*5d70*/  LOP3.LUT R2, R2, 0x80000000, RZ, 0xc0, !PT ;  /* 0x8000000002027812 */ /* 0x000fc800078ec0ff */
[----:B------:R-:W-:-:S04]  /*5d80*/  SHF.R.U32.HI R3, RZ, 0x18, R2 ;  /* 0x00000018ff037819 */ /* 0x000fc80000011602 */
[----:B------:R-:W-:-:S04]  /*5d90*/  LOP3.LUT R0, R0, R3, RZ, 0xfc, !PT ;  /* 0x0000000300007212 */ /* 0x000fc800078efcff */
[----:B------:R-:W-:-:S07]  /*5da0*/  PRMT R8, R0, 0x7610, R8 ;  /* 0x0000761000087816 */ /* 0x000fce0000000008 */
.L_x_1315:
[----:B------:R-:W-:Y:S05]  /*5db0*/  BSYNC B0 ;  /* 0x0000000000007941 */ /* 0x000fea0003800000 */
.L_x_1314:
[----:B------:R0:W-:Y:S01]  /*5dc0*/  STG.E.U8 desc[UR36][R16.64], R8 ;  /* 0x0000000810007986 */ /* 0x0001e2000c101124 */
[----:B------:R-:W-:Y:S05]  /*5dd0*/  BRA `(.L_x_1291) ;  /* 0x0000000000ac7947 */ /* 0x000fea0003800000 */
.L_x_1308:
        /* <DEDUP_REMOVED lines=21> */
.L_x_1290:
        /* <DEDUP_REMOVED lines=16> */
.L_x_1319:
[----:B------:R-:W-:Y:S05]  /*6030*/  BRA `(.L_x_1291) ;  /* 0x0000000000147947 */ /* 0x000fea0003800000 */
.L_x_1318:
[----:B------:R-:W0:Y:S02]  /*6040*/  F2I.U64.TRUNC R2, R2 ;  /* 0x0000000200027311 */ /* 0x000e24000020d800 */
[----:B0-----:R0:W-:Y:S01]  /*6050*/  STG.E.64 desc[UR36][R16.64], R2 ;  /* 0x0000000210007986 */ /* 0x0011e2000c101b24 */
[----:B------:R-:W-:Y:S05]  /*6060*/  BRA `(.L_x_1291) ;  /* 0x0000000000087947 */ /* 0x000fea0003800000 */
.L_x_1317:
[----:B------:R-:W0:Y:S02]  /*6070*/  F2I.FTZ.U32.TRUNC.NTZ R3, R2 ;  /* 0x0000000200037305 */ /* 0x000e24000021f000 */
[----:B0-----:R0:W-:Y:S02]  /*6080*/  STG.E desc[UR36][R16.64], R3 ;  /* 0x0000000310007986 */ /* 0x0011e4000c101924 */
.L_x_1291:
[----:B------:R-:W-:-:S07]  /*6090*/  VIADD R19, R19, 0x80 ;  /* 0x0000008013137836 */ /* 0x000fce0000000000 */
.L_x_1256:
[----:B------:R-:W-:Y:S05]  /*60a0*/  BSYNC B7 ;  /* 0x0000000000077941 */ /* 0x000fea0003800000 */
.L_x_1255:
        /* <DEDUP_REMOVED lines=307> */
.L_x_1322:
        /* <DEDUP_REMOVED lines=20> */
[----:B--2---:R-:W3:Y:S01]  /*7520*/  I2F.S16 R0, R0 ;  /* 0x0000000000007306 */ /* 0x004ee20000101400 */
[----:B------:R-:W-:Y:S05]  /*7530*/  BRA `(.L_x_1329) ;  /* 0x0000000c00387947 */ /* 0x000fea0003800000 */
.L_x_1327:
[----:B------:R-:W2:Y:S02]  /*7540*/  LDG.E.U8 R0, desc[UR36][R2.64] ;  /* 0x0000002402007981 */ /* 0x000ea4000c1e1100 */
[----:B--2---:R-:W-:Y:S01]  /*7550*/  I2FP.F32.U32 R0, R0 ;  /* 0x0000000000007245 */ /* 0x004fe20000201000 */
[----:B------:R-:W-:Y:S06]  /*7560*/  BRA `(.L_x_1329) ;  /* 0x0000000c002c7947 */ /* 0x000fec0003800000 */
.L_x_1326:
[----:B------:R-:W-:-:S13]  /*7570*/  ISETP.NE.AND P0, PT, R4, 0x2, PT ;  /* 0x000000020400780c */ /* 0x000fda0003f05270 */
[----:B------:R-:W-:Y:S05]  /*7580*/  @!P0 BRA `(.L_x_1330) ;  /* 0x0000000000288947 */ /* 0x000fea0003800000 */
[----:B------:R-:W-:-:S13]  /*7590*/  ISETP.NE.AND P0, PT, R4, 0x3, PT ;  /* 0x000000030400780c */ /* 0x000fda0003f05270 */
[----:B------:R-:W-:Y:S05]  /*75a0*/  @!P0 BRA `(.L_x_1331) ;  /* 0x0000000000148947 */ /* 0x000fea0003800000 */
[----:B------:R-:W-:-:S13]  /*75b0*/  ISETP.NE.AND P0, PT, R4, 0x4, PT ;  /* 0x000000040400780c */ /* 0x000fda0003f05270 */
[----:B------:R-:W-:Y:S05]  /*75c0*/  @P0 BRA `(.L_x_1328) ;  /* 0x0000000800b80947 */ /* 0x000fea0003800000 */
[----:B------:R-:W2:Y:S02]  /*75d0*/  LDG.E.64 R2, desc[UR36][R2.64] ;  /* 0x0000002402027981 */ /* 0x000ea4000c1e1b00 */
[----:B--2---:R1:W2:Y:S01]  /*75e0*/  I2F.S64 R0, R2 ;  /* 0x0000000200007312 */ /* 0x0042a20000301400 */
[----:B------:R-:W-:Y:S05]  /*75f0*/  BRA `(.L_x_1329) ;  /* 0x0000000c00087947 */ /* 0x000fea0003800000 */
.L_x_1331:
[----:B------:R-:W2:Y:S02]  /*7600*/  LDG.E R0, desc[UR36][R2.64] ;  /* 0x0000002402007981 */ /* 0x000ea4000c1e1900 */
[----:B--2---:R-:W-:Y:S01]  /*7610*/  I2FP.F32.S32 R0, R0 ;  /* 0x0000000000007245 */ /* 0x004fe20000201400 */
[----:B------:R-:W-:Y:S06]  /*7620*/  BRA `(.L_x_1329) ;  /* 0x0000000800fc7947 */ /* 0x000fec0003800000 */
.L_x_1330:
[----:B------:R-:W2:Y:S02]  /*7630*/  LDG.E.U16 R0, desc[UR36][R2.64] ;  /* 0x0000002402007981 */ /* 0x000ea4000c1e1500 */
[----:B--2---:R-:W0:Y:S01]  /*7640*/  I2F.S16 R0, R0 ;  /* 0x0000000000007306 */ /* 0x004e220000101400 */
[----:B------:R-:W-:Y:S05]  /*7650*/  BRA `(.L_x_1329) ;  /* 0x0000000800f07947 */ /* 0x000fea0003800000 */
.L_x_1325:
        /* <DEDUP_REMOVED lines=8> */
.L_x_1333:
[----:B------:R-:W2:Y:S02]  /*76e0*/  LDG.E.U16 R0, desc[UR36][R2.64] ;  /* 0x0000002402007981 */ /* 0x000ea4000c1e1500 */
[----:B--2---:R-:W-:Y:S01]  /*76f0*/  HADD2.F32 R0, -RZ, R0.H0_H0 ;  /* 0x20000000ff007230 */ /* 0x004fe20000004100 */
[----:B------:R-:W-:Y:S06]  /*7700*/  BRA `(.L_x_1329) ;  /* 0x0000000800c47947 */ /* 0x000fec0003800000 */
.L_x_1332:
        /* <DEDUP_REMOVED lines=8> */
.L_x_1335:
[----:B------:R-:W2:Y:S02]  /*7790*/  LDG.E.U16 R0, desc[UR36][R2.64] ;  /* 0x0000002402007981 */ /* 0x000ea4000c1e1500 */
[----:B--2---:R-:W-:Y:S01]  /*77a0*/  HADD2.F32 R0, -RZ, R0.H0_H0 ;  /* 0x20000000ff007230 */ /* 0x004fe20000004100 */
[----:B------:R-:W-:Y:S06]  /*77b0*/  BRA `(.L_x_1329) ;  /* 0x0000000800987947 */ /* 0x000fec0003800000 */
.L_x_1334:
[----:B------:R-:W2:Y:S01]  /*77c0*/  LDG.E.64 R2, desc[UR36][R2.64] ;  /* 0x0000002402027981 */ /* 0x000ea2000c1e1b00 */
[----:B------:R-:W-:Y:S01]  /*77d0*/  UMOV UR4, 0xf0000000 ;  /* 0xf000000000047882 */ /* 0x000fe20000000000 */
[----:B------:R-:W-:Y:S01]  /*77e0*/  UMOV UR5, 0x380fffff ;  /* 0x380fffff00057882 */ /* 0x000fe20000000000 */
[----:B--2---:R-:W0:Y:S01]  /*77f0*/  F2F.F32.F64 R0, R2 ;  /* 0x0000000200007310 */ /* 0x004e220000301000 */
[----:B------:R-:W-:-:S14]  /*7800*/  DSETP.GEU.AND P0, PT, |R2|, UR4, PT ;  /* 0x0000000402007e2a */ /* 0x000fdc000bf0e200 */
[----:B0-----:R-:W-:Y:S01]  /*7810*/  @!P0 FMUL R0, R0, 1.175494350822287508e-38 ;  /* 0x0080000000008820 */ /* 0x001fe20000400000 */
[----:B------:R-:W-:Y:S06]  /*7820*/  BRA `(.L_x_1329) ;  /* 0x00000008007c7947 */ /* 0x000fec0003800000 */
.L_x_1324:
        /* <DEDUP_REMOVED lines=12> */
.L_x_1338:
[----:B------:R-:W2:Y:S01]  /*78f0*/  LDG.E.64 R2, desc[UR36][R2.64] ;  /* 0x0000002402027981 */ /* 0x000ea2000c1e1b00 */
[----:B------:R-:W-:Y:S01]  /*7900*/  UMOV UR4, 0xf0000000 ;  /* 0xf000000000047882 */ /* 0x000fe20000000000 */
[----:B------:R-:W-:Y:S01]  /*7910*/  UMOV UR5, 0x380fffff ;  /* 0x380fffff00057882 */ /* 0x000fe20000000000 */
[----:B--2---:R-:W0:Y:S01]  /*7920*/  F2F.F32.F64 R0, R2 ;  /* 0x0000000200007310 */ /* 0x004e220000301000 */
[----:B------:R-:W-:-:S14]  /*7930*/  DSETP.GEU.AND P0, PT, |R2|, UR4, PT ;  /* 0x0000000402007e2a */ /* 0x000fdc000bf0e200 */
[----:B0-----:R-:W-:Y:S01]  /*7940*/  @!P0 FMUL R0, R0, 1.175494350822287508e-38 ;  /* 0x0080000000008820 */ /* 0x001fe20000400000 */
[----:B------:R-:W-:Y:S06]  /*7950*/  BRA `(.L_x_1329) ;  /* 0x0000000800307947 */ /* 0x000fec0003800000 */
.L_x_1337:
        /* <DEDUP_REMOVED lines=26> */
.L_x_1340:
        /* <DEDUP_REMOVED lines=13> */
.L_x_1339:
[----:B------:R-:W2:Y:S02]  /*7bd0*/  LDG.E.U16 R0, desc[UR36][R2.64] ;  /* 0x0000002402007981 */ /* 0x000ea4000c1e1500 */
[----:B--2---:R-:W-:Y:S01]  /*7be0*/  IMAD.U32 R0, R0, 0x10000, RZ ;  /* 0x0001000000007824 */ /* 0x004fe200078e00ff */
[----:B------:R-:W-:Y:S06]  /*7bf0*/  BRA `(.L_x_1329) ;  /* 0x0000000400887947 */ /* 0x000fec0003800000 */
.L_x_1336:
        /* <DEDUP_REMOVED lines=11> */
.L_x_1343:
        /* <DEDUP_REMOVED lines=20> */
.L_x_1345:
[----:B------:R-:W-:Y:S05]  /*7df0*/  BSYNC B0 ;  /* 0x0000000000007941 */ /* 0x000fea0003800000 */
.L_x_1344:
[----:B------:R-:W-:Y:S01]  /*7e00*/  LEA R3, R0, 0x3b800000, 0x17 ;  /* 0x3b80000000037811 */ /* 0x000fe200078eb8ff */
[----:B------:R-:W-:-:S05]  /*7e10*/  IMAD.SHL.U32 R0, R2, 0x100000, RZ ;  /* 0x0010000002007824 */ /* 0x000fca00078e00ff */
[----:B------:R-:W-:Y:S01]  /*7e20*/  LOP3.LUT R0, R3, R0, R4, 0xfe, !PT ;  /* 0x0000000003007212 */ /* 0x000fe200078efe04 */
[----:B------:R-:W-:Y:S06]  /*7e30*/  BRA `(.L_x_1329) ;  /* 0x0000000000f87947 */ /* 0x000fec0003800000 */
.L_x_1342:
        /* <DEDUP_REMOVED lines=20> */
.L_x_1347:
[----:B------:R-:W-:Y:S05]  /*7f80*/  BSYNC B0 ;  /* 0x0000000000007941 */ /* 0x000fea0003800000 */
.L_x_1346:
[----:B------:R-:W-:Y:S01]  /*7f90*/  LEA R3, R0, 0x37800000, 0x17 ;  /* 0x3780000000037811 */ /* 0x000fe200078eb8ff */
[----:B------:R-:W-:-:S05]  /*7fa0*/  IMAD.SHL.U32 R0, R2, 0x200000, RZ ;  /* 0x0020000002007824 */ /* 0x000fca00078e00ff */
[----:B------:R-:W-:Y:S01]  /*7fb0*/  LOP3.LUT R0, R3, R0, R4, 0xfe, !PT ;  /* 0x0000000003007212 */ /* 0x000fe200078efe04 */
[----:B------:R-:W-:Y:S06]  /*7fc0*/  BRA `(.L_x_1329) ;  /* 0x0000000000947947 */ /* 0x000fec0003800000 */
.L_x_1341:
        /* <DEDUP_REMOVED lines=14> */
.L_x_1328:
        /* <DEDUP_REMOVED lines=16> */
.L_x_1350:
[----:B------:R-:W-:Y:S01]  /*81b0*/  IMAD.MOV.U32 R0, RZ, RZ, RZ ;  /* 0x000000ffff007224 */ /* 0x000fe200078e00ff */
[----:B------:R-:W-:Y:S06]  /*81c0*/  BRA `(.L_x_1329) ;  /* 0x0000000000147947 */ /* 0x000fec0003800000 */
.L_x_1349:
[----:B------:R-:W2:Y:S02]  /*81d0*/  LDG.E.64 R2, desc[UR36][R2.64] ;  /* 0x0000002402027981 */ /* 0x000ea4000c1e1b00 */
[----:B--2---:R0:W1:Y:S01]  /*81e0*/  I2F.U64 R0, R2 ;  /* 0x0000000200007312 */ /* 0x0040620000301000 */
[----:B------:R-:W-:Y:S05]  /*81f0*/  BRA `(.L_x_1329) ;  /* 0x0000000000087947 */ /* 0x000fea0003800000 */
.L_x_1348:
[----:B------:R-:W2:Y:S02]  /*8200*/  LDG.E R0, desc[UR36][R2.64] ;  /* 0x0000002402007981 */ /* 0x000ea4000c1e1900 */
[----:B--2---:R-:W-:-:S07]  /*8210*/  I2FP.F32.U32 R0, R0 ;  /* 0x0000000000007245 */ /* 0x004fce0000201000 */
.L_x_1329:
[----:B------:R-:W-:Y:S05]  /*8220*/  BSYNC B6 ;  /* 0x0000000000067941 */ /* 0x000fea0003800000 */
.L_x_1323:
[----:B------:R-:W4:Y:S01]  /*8230*/  LDC.U8 R6, c[0x0][0x421] ;  /* 0x00010840ff067b82 */ /* 0x000f220000000000 */
[----:B0123-5:R-:W-:-:S04]  /*8240*/  FMUL.RZ R4, R0, 0.15915493667125701904 ;  /* 0x3e22f98300047820 */ /* 0x02ffc8000040c000 */
[----:B------:R-:W0:Y:S08]  /*8250*/  MUFU.COS R0, R4 ;  /* 0x0000000400007308 */ /* 0x000e300000000000 */
[----:B----4-:R-:W-:Y:S08]  /*8260*/  MUFU.SIN R2, R4 ;  /* 0x0000000400027308 */ /* 0x010ff00000000400 */
        /* <DEDUP_REMOVED lines=16> */
.L_x_1354:
[----:B------:R-:W0:Y:S02]  /*8370*/  F2I.S64.TRUNC R2, R2 ;  /* 0x0000000200027311 */ /* 0x000e24000020d900 */
[----:B0-----:R-:W-:-:S05]  /*8380*/  IMAD.MOV.U32 R5, RZ, RZ, R2 ;  /* 0x000000ffff057224 */ /* 0x001fca00078e0002 */
[----:B------:R0:W-:Y:S01]  /*8390*/  STG.E.U8 desc[UR36][R16.64], R5 ;  /* 0x0000000510007986 */ /* 0x0001e2000c101124 */
[----:B------:R-:W-:Y:S05]  /*83a0*/  BRA `(.L_x_1356) ;  /* 0x0000000c00407947 */ /* 0x000fea0003800000 */
.L_x_1353:
        /* <DEDUP_REMOVED lines=9> */
.L_x_1358:
[----:B------:R-:W0:Y:S02]  /*8440*/  F2I.FTZ.TRUNC.NTZ R3, R2 ;  /* 0x0000000200037305 */ /* 0x000e24000021f100 */
[----:B0-----:R0:W-:Y:S01]  /*8450*/  STG.E desc[UR36][R16.64], R3 ;  /* 0x0000000310007986 */ /* 0x0011e2000c101924 */
[----:B------:R-:W-:Y:S05]  /*8460*/  BRA `(.L_x_1356) ;  /* 0x0000000c00107947 */ /* 0x000fea0003800000 */
.L_x_1357:
[----:B------:R-:W0:Y:S02]  /*8470*/  F2I.FTZ.TRUNC.NTZ R3, R2 ;  /* 0x0000000200037305 */ /* 0x000e24000021f100 */
[----:B0-----:R0:W-:Y:S01]  /*8480*/  STG.E.U16 desc[UR36][R16.64], R3 ;  /* 0x0000000310007986 */ /* 0x0011e2000c101524 */
[----:B------:R-:W-:Y:S05]  /*8490*/  BRA `(.L_x_1356) ;  /* 0x0000000c00047947 */ /* 0x000fea0003800000 */
.L_x_1352:
        /* <DEDUP_REMOVED lines=8> */
.L_x_1360:
[----:B------:R-:W-:-:S05]  /*8520*/  F2FP.F16.F32.PACK_AB R2, RZ, R2 ;  /* 0x00000002ff02723e */ /* 0x000fca00000000ff */
[----:B------:R0:W-:Y:S01]  /*8530*/  STG.E.U16 desc[UR36][R16.64], R2 ;  /* 0x0000000210007986 */ /* 0x0001e2000c101524 */
[----:B------:R-:W-:Y:S05]  /*8540*/  BRA `(.L_x_1356) ;  /* 0x0000000800d87947 */ /* 0x000fea0003800000 */
.L_x_1359:
        /* <DEDUP_REMOVED lines=9> */
.L_x_1362:
[----:B------:R-:W-:-:S04]  /*85e0*/  F2FP.F16.F32.PACK_AB R3, RZ, R2 ;  /* 0x00000002ff03723e */ /* 0x000fc800000000ff */
[----:B------:R-:W-:-:S05]  /*85f0*/  PRMT R3, R3, 0x5410, RZ ;  /* 0x0000541003037816 */ /* 0x000fca00000000ff */
[----:B------:R0:W-:Y:S01]  /*8600*/  STG.E desc[UR36][R16.64], R3 ;  /* 0x0000000310007986 */ /* 0x0001e2000c101924 */
[----:B------:R-:W-:Y:S05]  /*8610*/  BRA `(.L_x_1356) ;  /* 0x0000000800a47947 */ /* 0x000fea0003800000 */
.L_x_1361:
[----:B------:R-:W-:-:S06]  /*8620*/  FMUL.FTZ R2, R2, 1 ;  /* 0x3f80000002027820 */ /* 0x000fcc0000410000 */
[----:B------:R-:W0:Y:S02]  /*8630*/  F2F.F64.F32 R2, R2 ;  /* 0x0000000200027310 */ /* 0x000e240000201800 */
[----:B0-----:R0:W-:Y:S01]  /*8640*/  STG.E.64 desc[UR36][R16.64], R2 ;  /* 0x0000000210007986 */ /* 0x0011e2000c101b24 */
[----:B------:R-:W-:Y:S05]  /*8650*/  BRA `(.L_x_1356) ;  /* 0x0000000800947947 */ /* 0x000fea0003800000 */
.L_x_1351:
        /* <DEDUP_REMOVED lines=12> */
.L_x_1365:
[----:B------:R-:W-:Y:S01]  /*8720*/  FMUL.FTZ R4, R2, 1 ;  /* 0x3f80000002047820 */ /* 0x000fe20000410000 */
[----:B------:R-:W-:-:S05]  /*8730*/  CS2R R6, SRZ ;  /* 0x0000000000067805 */ /* 0x000fca000001ff00 */
[----:B------:R-:W0:Y:S02]  /*8740*/  F2F.F64.F32 R4, R4 ;  /* 0x0000000400047310 */ /* 0x000e240000201800 */
[----:B0-----:R0:W-:Y:S01]  /*8750*/  STG.E.128 desc[UR36][R16.64], R4 ;  /* 0x0000000410007986 */ /* 0x0011e2000c101d24 */
[----:B------:R-:W-:Y:S05]  /*8760*/  BRA `(.L_x_1356) ;  /* 0x0000000800507947 */ /* 0x000fea0003800000 */
.L_x_1364:
        /* <DEDUP_REMOVED lines=20> */
.L_x_1369:
[----:B------:R-:W-:Y:S05]  /*88b0*/  BSYNC B0 ;  /* 0x0000000000007941 */ /* 0x000fea0003800000 */
.L_x_1368:
[----:B------:R-:W-:-:S05]  /*88c0*/  LOP3.LUT R5, R0, R5, RZ, 0xfc, !PT ;  /* 0x0000000500057212 */ /* 0x000fca00078efcff */
[----:B------:R0:W-:Y:S01]  /*88d0*/  STG.E.U8 desc[UR36][R16.64], R5 ;  /* 0x0000000510007986 */ /* 0x0001e2000c101124 */
[----:B------:R-:W-:Y:S05]  /*88e0*/  BRA `(.L_x_1356) ;  /* 0x0000000400f07947 */ /* 0x000fea0003800000 */
.L_x_1367:
        /* <DEDUP_REMOVED lines=12> */
.L_x_1371:
[----:B------:R-:W-:Y:S01]  /*89b0*/  IMAD.MOV.U32 R0, RZ, RZ, 0x7f ;  /* 0x0000007fff007424 */ /* 0x000fe200078e00ff */
[----:B------:R-:W-:-:S04]  /*89c0*/  ISETP.GT.U32.AND P0, PT, R4, 0x7f800000, PT ;  /* 0x7f8000000400780c */ /* 0x000fc80003f04070 */
[----:B------:R-:W-:-:S09]  /*89d0*/  SEL R0, R0, 0x7c, P0 ;  /* 0x0000007c00007807 */ /* 0x000fd20000000000 */
.L_x_1372:
[----:B------:R-:W-:Y:S05]  /*89e0*/  BSYNC B0 ;  /* 0x0000000000007941 */ /* 0x000fea0003800000 */
.L_x_1370:
[----:B------:R-:W-:-:S04]  /*89f0*/  LOP3.LUT R2, R2, 0x80000000, RZ, 0xc0, !PT ;  /* 0x8000000002027812 */ /* 0x000fc800078ec0ff */
[----:B------:R-:W-:-:S04]  /*8a00*/  SHF.R.U32.HI R3, RZ, 0x18, R2 ;  /* 0x00000018ff037819 */ /* 0x000fc80000011602 */
[----:B------:R-:W-:-:S05]  /*8a10*/  LOP3.LUT R3, R0, R3, RZ, 0xfc, !PT ;  /* 0x0000000300037212 */ /* 0x000fca00078efcff */
[----:B------:R0:W-:Y:S01]  /*8a20*/  STG.E.U8 desc[UR36][R16.64], R3 ;  /* 0x0000000310007986 */ /* 0x0001e2000c101124 */
[----:B------:R-:W-:Y:S05]  /*8a30*/  BRA `(.L_x_1356) ;  /* 0x00000004009c7947 */ /* 0x000fea0003800000 */
.L_x_1366:
[----:B------:R-:W-:-:S05]  /*8a40*/  F2FP.BF16.F32.PACK_AB R2, RZ, R2 ;  /* 0x00000002ff02723e */ /* 0x000fca00000010ff */
[----:B------:R0:W-:Y:S01]  /*8a50*/  STG.E.U16 desc[UR36][R16.64], R2 ;  /* 0x0000000210007986 */ /* 0x0001e2000c101524 */
[----:B------:R-:W-:Y:S05]  /*8a60*/  BRA `(.L_x_1356) ;  /* 0x0000000400907947 */ /* 0x000fea0003800000 */
.L_x_1363:
        /* <DEDUP_REMOVED lines=11> */
.L_x_1375:
        /* <DEDUP_REMOVED lines=16> */
.L_x_1378:
[----:B------:R-:W-:-:S04]  /*8c20*/  LOP3.LUT R2, R2, 0x80000000, RZ, 0xc0, !PT ;  /* 0x8000000002027812 */ /* 0x000fc800078ec0ff */
[----:B------:R-:W-:-:S04]  /*8c30*/  SHF.R.U32.HI R3, RZ, 0x18, R2 ;  /* 0x00000018ff037819 */ /* 0x000fc80000011602 */
[----:B------:R-:W-:-:S04]  /*8c40*/  LOP3.LUT R0, R0, R3, RZ, 0xfc, !PT ;  /* 0x0000000300007212 */ /* 0x000fc800078efcff */
[----:B------:R-:W-:-:S07]  /*8c50*/  PRMT R8, R0, 0x7610, R8 ;  /* 0x0000761000087816 */ /* 0x000fce0000000008 */
.L_x_1377:
[----:B------:R-:W-:Y:S05]  /*8c60*/  BSYNC B0 ;  /* 0x0000000000007941 */ /* 0x000fea0003800000 */
.L_x_1376:
[----:B------:R3:W-:Y:S01]  /*8c70*/  STG.E.U8 desc[UR36][R16.64], R8 ;  /* 0x0000000810007986 */ /* 0x0007e2000c101124 */
[----:B------:R-:W-:Y:S05]  /*8c80*/  BRA `(.L_x_1356) ;  /* 0x0000000400087947 */ /* 0x000fea0003800000 */
.L_x_1374:
        /* <DEDUP_REMOVED lines=16> */
.L_x_1381:
[----:B------:R-:W-:-:S04]  /*8d90*/  LOP3.LUT R2, R2, 0x80000000, RZ, 0xc0, !PT ;  /* 0x8000000002027812 */ /* 0x000fc800078ec0ff */
[----:B------:R-:W-:-:S04]  /*8da0*/  SHF.R.U32.HI R3, RZ, 0x18, R2 ;  /* 0x00000018ff037819 */ /* 0x000fc80000011602 */
[----:B------:R-:W-:-:S04]  /*8db0*/  LOP3.LUT R0, R0, R3, RZ, 0xfc, !PT ;  /* 0x0000000300007212 */ /* 0x000fc800078efcff */
[----:B------:R-:W-:-:S07]  /*8dc0*/  PRMT R8, R0, 0x7610, R8 ;  /* 0x0000761000087816 */ /* 0x000fce0000000008 */
.L_x_1380:
[----:B------:R-:W-:Y:S05]  /*8dd0*/  BSYNC B0 ;  /* 0x0000000000007941 */ /* 0x000fea0003800000 */
.L_x_1379:
[----:B------:R0:W-:Y:S01]  /*8de0*/  STG.E.U8 desc[UR36][R16.64], R8 ;  /* 0x0000000810007986 */ /* 0x0001e2000c101124 */
[----:B------:R-:W-:Y:S05]  /*8df0*/  BRA `(.L_x_1356) ;  /* 0x0000000000ac7947 */ /* 0x000fea0003800000 */
.L_x_1373:
        /* <DEDUP_REMOVED lines=21> */
.L_x_1355:
        /* <DEDUP_REMOVED lines=16> */
.L_x_1384:
[----:B------:R-:W-:Y:S05]  /*9050*/  BRA `(.L_x_1356) ;  /* 0x0000000000147947 */ /* 0x000fea0003800000 */
.L_x_1383:
[----:B------:R-:W0:Y:S02]  /*9060*/  F2I.U64.TRUNC R2, R2 ;  /* 0x0000000200027311 */ /* 0x000e24000020d800 */
[----:B0-----:R2:W-:Y:S01]  /*9070*/  STG.E.64 desc[UR36][R16.64], R2 ;  /* 0x0000000210007986 */ /* 0x0015e2000c101b24 */
[----:B------:R-:W-:Y:S05]  /*9080*/  BRA `(.L_x_1356) ;  /* 0x0000000000087947 */ /* 0x000fea0003800000 */
.L_x_1382:
[----:B------:R-:W0:Y:S02]  /*9090*/  F2I.FTZ.U32.TRUNC.NTZ R3, R2 ;  /* 0x0000000200037305 */ /* 0x000e24000021f000 */
[----:B0-----:R0:W-:Y:S02]  /*90a0*/  STG.E desc[UR36][R16.64], R3 ;  /* 0x0000000310007986 */ /* 0x0011e4000c101924 */
.L_x_1356:
[----:B------:R-:W-:-:S07]  /*90b0*/  VIADD R19, R19, 0x80 ;  /* 0x0000008013137836 */ /* 0x000fce0000000000 */
.L_x_1321:
[----:B------:R-:W-:Y:S05]  /*90c0*/  BSYNC B7 ;  /* 0x0000000000077941 */ /* 0x000fea0003800000 */
.L_x_1320:
        /* <DEDUP_REMOVED lines=306> */
.L_x_1385:
        /* <DEDUP_REMOVED lines=20> */
[----:B--2---:R-:W2:Y:S01]  /*a530*/  I2F.S16 R0, R0 ;  /* 0x0000000000007306 */ /* 0x004ea20000101400 */
[----:B------:R-:W-:Y:S05]  /*a540*/  BRA `(.L_x_1392) ;  /* 0x0000000c00387947 */ /* 0x000fea0003800000 */
.L_x_1390:
[----:B------:R-:W2:Y:S02]  /*a550*/  LDG.E.U8 R0, desc[UR36][R2.64] ;  /* 0x0000002402007981 */ /* 0x000ea4000c1e1100 */
[----:B--2---:R-:W-:Y:S01]  /*a560*/  I2FP.F32.U32 R0, R0 ;  /* 0x0000000000007245 */ /* 0x004fe20000201000 */
[----:B------:R-:W-:Y:S06]  /*a570*/  BRA `(.L_x_1392) ;  /* 0x0000000c002c7947 */ /* 0x000fec0003800000 */
.L_x_1389:
[----:B------:R-:W-:-:S13]  /*a580*/  ISETP.NE.AND P0, PT, R4, 0x2, PT ;  /* 0x000000020400780c */ /* 0x000fda0003f05270 */
[----:B------:R-:W-:Y:S05]  /*a590*/  @!P0 BRA `(.L_x_1393) ;  /* 0x0000000000288947 */ /* 0x000fea0003800000 */
[----:B------:R-:W-:-:S13]  /*a5a0*/  ISETP.NE.AND P0, PT, R4, 0x3, PT ;  /* 0x000000030400780c */ /* 0x000fda0003f05270 */
[----:B------:R-:W-:Y:S05]  /*a5b0*/  @!P0 BRA `(.L_x_1394) ;  /* 0x0000000000148947 */ /* 0x000fea0003800000 */
[----:B------:R-:W-:-:S13]  /*a5c0*/  ISETP.NE.AND P0, PT, R4, 0x4, PT ;  /* 0x000000040400780c */ /* 0x000fda0003f05270 */
[----:B------:R-:W-:Y:S05]  /*a5d0*/  @P0 BRA `(.L_x_1391) ;  /* 0x0000000800b80947 */ /* 0x000fea0003800000 */
[----:B------:R-:W2:Y:S02]  /*a5e0*/  LDG.E.64 R2, desc[UR36][R2.64] ;  /* 0x0000002402027981 */ /* 0x000ea4000c1e1b00 */
[----:B--2---:R3:W4:Y:S01]  /*a5f0*/  I2F.S64 R0, R2 ;  /* 0x0000000200007312 */ /* 0x0047220000301400 */
[----:B------:R-:W-:Y:S05]  /*a600*/  BRA `(.L_x_1392) ;  /* 0x0000000c00087947 */ /* 0x000fea0003800000 */
.L_x_1394:
[----:B------:R-:W2:Y:S02]  /*a610*/  LDG.E R0, desc[UR36][R2.64] ;  /* 0x0000002402007981 */ /* 0x000ea4000c1e1900 */
[----:B--2---:R-:W-:Y:S01]  /*a620*/  I2FP.F32.S32 R0, R0 ;  /* 0x0000000000007245 */ /* 0x004fe20000201400 */
[----:B------:R-:W-:Y:S06]  /*a630*/  BRA `(.L_x_1392) ;  /* 0x0000000800fc7947 */ /* 0x000fec0003800000 */
.L_x_1393:
[----:B------:R-:W2:Y:S02]  /*a640*/  LDG.E.U16 R0, desc[UR36][R2.64] ;  /* 0x0000002402007981 */ /* 0x000ea4000c1e1500 */
[----:B--2---:R-:W0:Y:S01]  /*a650*/  I2F.S16 R0, R0 ;  /* 0x0000000000007306 */ /* 0x004e220000101400 */
[----:B------:R-:W-:Y:S05]  /*a660*/  BRA `(.L_x_1392) ;  /* 0x0000000800f07947 */ /* 0x000fea0003800000 */
.L_x_1388:
        /* <DEDUP_REMOVED lines=8> */
.L_x_1396:
[----:B------:R-:W2:Y:S02]  /*a6f0*/  LDG.E.U16 R0, desc[UR36][R2.64] ;  /* 0x0000002402007981 */ /* 0x000ea4000c1e1500 */
[----:B--2---:R-:W-:Y:S01]  /*a700*/  HADD2.F32 R0, -RZ, R0.H0_H0 ;  /* 0x20000000ff007230 */ /* 0x004fe20000004100 */
[----:B------:R-:W-:Y:S06]  /*a710*/  BRA `(.L_x_1392) ;  /* 0x0000000800c47947 */ /* 0x000fec0003800000 */
.L_x_1395:
        /* <DEDUP_REMOVED lines=8> */
.L_x_1398:
[----:B------:R-:W2:Y:S02]  /*a7a0*/  LDG.E.U16 R0, desc[UR36][R2.64] ;  /* 0x0000002402007981 */ /* 0x000ea4000c1e1500 */
[----:B--2---:R-:W-:Y:S01]  /*a7b0*/  HADD2.F32 R0, -RZ, R0.H0_H0 ;  /* 0x20000000ff007230 */ /* 0x004fe20000004100 */
[----:B------:R-:W-:Y:S06]  /*a7c0*/  BRA `(.L_x_1392) ;  /* 0x0000000800987947 */ /* 0x000fec0003800000 */
.L_x_1397:
[----:B------:R-:W2:Y:S01]  /*a7d0*/  LDG.E.64 R2, desc[UR36][R2.64] ;  /* 0x0000002402027981 */ /* 0x000ea2000c1e1b00 */
[----:B------:R-:W-:Y:S01]  /*a7e0*/  UMOV UR4, 0xf0000000 ;  /* 0xf000000000047882 */ /* 0x000fe20000000000 */
[----:B------:R-:W-:Y:S01]  /*a7f0*/  UMOV UR5, 0x380fffff ;  /* 0x380fffff00057882 */ /* 0x000fe20000000000 */
[----:B--2---:R-:W0:Y:S01]  /*a800*/  F2F.F32.F64 R0, R2 ;  /* 0x0000000200007310 */ /* 0x004e220000301000 */
[----:B------:R-:W-:-:S14]  /*a810*/  DSETP.GEU.AND P0, PT, |R2|, UR4, PT ;  /* 0x0000000402007e2a */ /* 0x000fdc000bf0e200 */
[----:B0-----:R-:W-:Y:S01]  /*a820*/  @!P0 FMUL R0, R0, 1.175494350822287508e-38 ;  /* 0x0080000000008820 */ /* 0x001fe20000400000 */
[----:B------:R-:W-:Y:S06]  /*a830*/  BRA `(.L_x_1392) ;  /* 0x00000008007c7947 */ /* 0x000fec0003800000 */
.L_x_1387:
        /* <DEDUP_REMOVED lines=12> */
.L_x_1401:
[----:B------:R-:W2:Y:S01]  /*a900*/  LDG.E.64 R2, desc[UR36][R2.64] ;  /* 0x0000002402027981 */ /* 0x000ea2000c1e1b00 */
[----:B------:R-:W-:Y:S01]  /*a910*/  UMOV UR4, 0xf0000000 ;  /* 0xf000000000047882 */ /* 0x000fe20000000000 */
[----:B------:R-:W-:Y:S01]  /*a920*/  UMOV UR5, 0x380fffff ;  /* 0x380fffff00057882 */ /* 0x000fe20000000000 */
[----:B--2---:R-:W0:Y:S01]  /*a930*/  F2F.F32.F64 R0, R2 ;  /* 0x0000000200007310 */ /* 0x004e220000301000 */
[----:B------:R-:W-:-:S14]  /*a940*/  DSETP.GEU.AND P0, PT, |R2|, UR4, PT ;  /* 0x0000000402007e2a */ /* 0x000fdc000bf0e200 */
[----:B0-----:R-:W-:Y:S01]  /*a950*/  @!P0 FMUL R0, R0, 1.175494350822287508e-38 ;  /* 0x0080000000008820 */ /* 0x001fe20000400000 */
[----:B------:R-:W-:Y:S06]  /*a960*/  BRA `(.L_x_1392) ;  /* 0x0000000800307947 */ /* 0x000fec0003800000 */
.L_x_1400:
        /* <DEDUP_REMOVED lines=26> */
.L_x_1403:
        /* <DEDUP_REMOVED lines=13> */
.L_x_1402:
[----:B------:R-:W2:Y:S02]  /*abe0*/  LDG.E.U16 R0, desc[UR36][R2.64] ;  /* 0x0000002402007981 */ /* 0x000ea4000c1e1500 */
[----:B--2---:R-:W-:Y:S01]  /*abf0*/  IMAD.U32 R0, R0, 0x10000, RZ ;  /* 0x0001000000007824 */ /* 0x004fe200078e00ff */
[----:B------:R-:W-:Y:S06]  /*ac00*/  BRA `(.L_x_1392) ;  /* 0x0000000400887947 */ /* 0x000fec0003800000 */
.L_x_1399:
        /* <DEDUP_REMOVED lines=11> */
.L_x_1406:
        /* <DEDUP_REMOVED lines=20> */
.L_x_1408:
[----:B------:R-:W-:Y:S05]  /*ae00*/  BSYNC B0 ;  /* 0x0000000000007941 */ /* 0x000fea0003800000 */
.L_x_1407:
[----:B------:R-:W-:Y:S01]  /*ae10*/  LEA R3, R0, 0x3b800000, 0x17 ;  /* 0x3b80000000037811 */ /* 0x000fe200078eb8ff */
[----:B------:R-:W-:-:S05]  /*ae20*/  IMAD.SHL.U32 R0, R2, 0x100000, RZ ;  /* 0x0010000002007824 */ /* 0x000fca00078e00ff */
[----:B------:R-:W-:Y:S01]  /*ae30*/  LOP3.LUT R0, R3, R0, R4, 0xfe, !PT ;  /* 0x0000000003007212 */ /* 0x000fe200078efe04 */
[----:B------:R-:W-:Y:S06]  /*ae40*/  BRA `(.L_x_1392) ;  /* 0x0000000000f87947 */ /* 0x000fec0003800000 */
.L_x_1405:
        /* <DEDUP_REMOVED lines=20> */
.L_x_1410:
[----:B------:R-:W-:Y:S05]  /*af90*/  BSYNC B0 ;  /* 0x0000000000007941 */ /* 0x000fea0003800000 */
.L_x_1409:
[----:B------:R-:W-:Y:S01]  /*afa0*/  LEA R3, R0, 0x37800000, 0x17 ;  /* 0x3780000000037811 */ /* 0x000fe200078eb8ff */
[----:B------:R-:W-:-:S05]  /*afb0*/  IMAD.SHL.U32 R0, R2, 0x200000, RZ ;  /* 0x0020000002007824 */ /* 0x000fca00078e00ff */
[----:B------:R-:W-:Y:S01]  /*afc0*/  LOP3.LUT R0, R3, R0, R4, 0xfe, !PT ;  /* 0x0000000003007212 */ /* 0x000fe200078efe04 */
[----:B------:R-:W-:Y:S06]  /*afd0*/  BRA `(.L_x_1392) ;  /* 0x0000000000947947 */ /* 0x000fec0003800000 */
.L_x_1404:
        /* <DEDUP_REMOVED lines=14> */
.L_x_1391:
        /* <DEDUP_REMOVED lines=16> */
.L_x_1413:
[----:B------:R-:W-:Y:S01]  /*b1c0*/  IMAD.MOV.U32 R0, RZ, RZ, RZ ;  /* 0x000000ffff007224 */ /* 0x000fe200078e00ff */
[----:B------:R-:W-:Y:S06]  /*b1d0*/  BRA `(.L_x_1392) ;  /* 0x0000000000147947 */ /* 0x000fec0003800000 */
.L_x_1412:
[----:B------:R-:W2:Y:S02]  /*b1e0*/  LDG.E.64 R2, desc[UR36][R2.64] ;  /* 0x0000002402027981 */ /* 0x000ea4000c1e1b00 */
[----:B--2---:R0:W1:Y:S01]  /*b1f0*/  I2F.U64 R0, R2 ;  /* 0x0000000200007312 */ /* 0x0040620000301000 */
[----:B------:R-:W-:Y:S05]  /*b200*/  BRA `(.L_x_1392) ;  /* 0x0000000000087947 */ /* 0x000fea0003800000 */
.L_x_1411:
[----:B------:R-:W2:Y:S02]  /*b210*/  LDG.E R0, desc[UR36][R2.64] ;  /* 0x0000002402007981 */ /* 0x000ea4000c1e1900 */
[----:B--2---:R-:W-:-:S07]  /*b220*/  I2FP.F32.U32 R0, R0 ;  /* 0x0000000000007245 */ /* 0x004fce0000201000 */
.L_x_1392:
[----:B------:R-:W-:Y:S05]  /*b230*/  BSYNC B6 ;  /* 0x0000000000067941 */ /* 0x000fea0003800000 */
.L_x_1386:
[----:B------:R-:W3:Y:S01]  /*b240*/  LDC.U8 R6, c[0x0][0x421] ;  /* 0x00010840ff067b82 */ /* 0x000ee20000000000 */
[----:B012-45:R-:W-:-:S04]  /*b250*/  FMUL.RZ R4, R0, 0.15915493667125701904 ;  /* 0x3e22f98300047820 */ /* 0x037fc8000040c000 */
[----:B------:R-:W0:Y:S08]  /*b260*/  MUFU.COS R0, R4 ;  /* 0x0000000400007308 */ /* 0x000e300000000000 */
[----:B---3--:R-:W-:Y:S08]  /*b270*/  MUFU.SIN R2, R4 ;  /* 0x0000000400027308 */ /* 0x008ff00000000400 */
        /* <DEDUP_REMOVED lines=14> */
[----:B0-----:R-:W-:Y:S01]  /*b360*/  STG.E.U8 desc[UR36][R16.64], R3 ;  /* 0x0000000310007986 */ /* 0x001fe2000c101124 */
[----:B------:R-:W-:Y:S05]  /*b370*/  EXIT ;  /* 0x000000000000794d */ /* 0x000fea0003800000 */
.L_x_1417:
[----:B------:R-:W0:Y:S02]  /*b380*/  F2I.S64.TRUNC R2, R2 ;  /* 0x0000000200027311 */ /* 0x000e24000020d900 */
[----:B0-----:R-:W-:-:S05]  /*b390*/  IMAD.MOV.U32 R5, RZ, RZ, R2 ;  /* 0x000000ffff057224 */ /* 0x001fca00078e0002 */
[----:B------:R-:W-:Y:S01]  /*b3a0*/  STG.E.U8 desc[UR36][R16.64], R5 ;  /* 0x0000000510007986 */ /* 0x000fe2000c101124 */
[----:B------:R-:W-:Y:S05]  /*b3b0*/  EXIT ;  /* 0x000000000000794d */ /* 0x000fea0003800000 */
.L_x_1416:
[----:B------:R-:W-:-:S13]  /*b3c0*/  ISETP.NE.AND P0, PT, R5, 0x2, PT ;  /* 0x000000020500780c */ /* 0x000fda0003f05270 */
[----:B------:R-:W-:Y:S05]  /*b3d0*/  @!P0 BRA `(.L_x_1419) ;  /* 0x0000000000288947 */ /* 0x000fea0003800000 */
[----:B------:R-:W-:-:S13]  /*b3e0*/  ISETP.NE.AND P0, PT, R5, 0x3, PT ;  /* 0x000000030500780c */ /* 0x000fda0003f05270 */
[----:B------:R-:W-:Y:S05]  /*b3f0*/  @!P0 BRA `(.L_x_1420) ;  /* 0x0000000000148947 */ /* 0x000fea0003800000 */
[----:B------:R-:W-:-:S13]  /*b400*/  ISETP.NE.AND P0, PT, R5, 0x4, PT ;  /* 0x000000040500780c */ /* 0x000fda0003f05270 */
[----:B------:R-:W-:Y:S05]  /*b410*/  @P0 BRA `(.L_x_1418) ;  /* 0x0000000800d00947 */ /* 0x000fea0003800000 */
[----:B------:R-:W0:Y:S02]  /*b420*/  F2I.S64.TRUNC R2, R2 ;  /* 0x0000000200027311 */ /* 0x000e24000020d900 */
[----:B0-----:R-:W-:Y:S01]  /*b430*/  STG.E.64 desc[UR36][R16.64], R2 ;  /* 0x0000000210007986 */ /* 0x001fe2000c101b24 */
[----:B------:R-:W-:Y:S05]  /*b440*/  EXIT ;  /* 0x000000000000794d */ /* 0x000fea0003800000 */
.L_x_1420:
[----:B------:R-:W0:Y:S02]  /*b450*/  F2I.FTZ.TRUNC.NTZ R3, R2 ;  /* 0x0000000200037305 */ /* 0x000e24000021f100 */
[----:B0-----:R-:W-:Y:S01]  /*b460*/  STG.E desc[UR36][R16.64], R3 ;  /* 0x0000000310007986 */ /* 0x001fe2000c101924 */
[----:B------:R-:W-:Y:S05]  /*b470*/  EXIT ;  /* 0x000000000000794d */ /* 0x000fea0003800000 */
.L_x_1419:
[----:B------:R-:W0:Y:S02]  /*b480*/  F2I.FTZ.TRUNC.NTZ R3, R2 ;  /* 0x0000000200037305 */ /* 0x000e24000021f100 */
[----:B0-----:R-:W-:Y:S01]  /*b490*/  STG.E.U16 desc[UR36][R16.64], R3 ;  /* 0x0000000310007986 */ /* 0x001fe2000c101524 */
[----:B------:R-:W-:Y:S05]  /*b4a0*/  EXIT ;  /* 0x000000000000794d */ /* 0x000fea0003800000 */
.L_x_1415:
[----:B------:R-:W-:-:S13]  /*b4b0*/  ISETP.GT.AND P0, PT, R5, 0x6, PT ;  /* 0x000000060500780c */ /* 0x000fda0003f04270 */
[----:B------:R-:W-:Y:S05]  /*b4c0*/  @P0 BRA `(.L_x_1421) ;  /* 0x0000000000240947 */ /* 0x000fea0003800000 */
[----:B------:R-:W-:-:S13]  /*b4d0*/  ISETP.NE.AND P0, PT, R5, 0x5, PT ;  /* 0x000000050500780c */ /* 0x000fda0003f05270 */
[----:B------:R-:W-:Y:S05]  /*b4e0*/  @!P0 BRA `(.L_x_1422) ;  /* 0x0000000000108947 */ /* 0x000fea0003800000 */
[----:B------:R-:W-:-:S13]  /*b4f0*/  ISETP.NE.AND P0, PT, R5, 0x6, PT ;  /* 0x000000060500780c */ /* 0x000fda0003f05270 */
[----:B------:R-:W-:Y:S05]  /*b500*/  @P0 BRA `(.L_x_1418) ;  /* 0x0000000800940947 */ /* 0x000fea0003800000 */
[----:B------:R-:W-:Y:S01]  /*b510*/  STG.E desc[UR36][R16.64], R2 ;  /* 0x0000000210007986 */ /* 0x000fe2000c101924 */
[----:B------:R-:W-:Y:S05]  /*b520*/  EXIT ;  /* 0x000000000000794d */ /* 0x000fea0003800000 */
.L_x_1422:
[----:B------:R-:W-:-:S05]  /*b530*/  F2FP.F16.F32.PACK_AB R2, RZ, R2 ;  /* 0x00000002ff02723e */ /* 0x000fca00000000ff */
[----:B------:R-:W-:Y:S01]  /*b540*/  STG.E.U16 desc[UR36][R16.64], R2 ;  /* 0x0000000210007986 */ /* 0x000fe2000c101524 */
[----:B------:R-:W-:Y:S05]  /*b550*/  EXIT ;  /* 0x000000000000794d */ /* 0x000fea0003800000 */
.L_x_1421:
[----:B------:R-:W-:-:S13]  /*b560*/  ISETP.NE.AND P0, PT, R5, 0x7, PT ;  /* 0x000000070500780c */ /* 0x000fda0003f05270 */
[----:B------:R-:W-:Y:S05]  /*b570*/  @!P0 BRA `(.L_x_1423) ;  /* 0x00000000002c8947 */ /* 0x000fea0003800000 */
[----:B------:R-:W-:-:S13]  /*b580*/  ISETP.NE.AND P0, PT, R5, 0x8, PT ;  /* 0x000000080500780c */ /* 0x000fda0003f05270 */
[----:B------:R-:W-:Y:S05]  /*b590*/  @!P0 BRA `(.L_x_1424) ;  /* 0x0000000000148947 */ /* 0x000fea0003800000 */
[----:B------:R-:W-:-:S13]  /*b5a0*/  ISETP.NE.AND P0, PT, R5, 0x9, PT ;  /* 0x000000090500780c */ /* 0x000fda0003f05270 */
[----:B------:R-:W-:Y:S05]  /*b5b0*/  @P0 BRA `(.L_x_1418) ;  /* 0x0000000800680947 */ /* 0x000fea0003800000 */
[----:B------:R-:W-:-:S05]  /*b5c0*/  IMAD.MOV.U32 R3, RZ, RZ, RZ ;  /* 0x000000ffff037224 */ /* 0x000fca00078e00ff */
[----:B------:R-:W-:Y:S01]  /*b5d0*/  STG.E.64 desc[UR36][R16.64], R2 ;  /* 0x0000000210007986 */ /* 0x000fe2000c101b24 */
[----:B------:R-:W-:Y:S05]  /*b5e0*/  EXIT ;  /* 0x000000000000794d */ /* 0x000fea0003800000 */
.L_x_1424:
[----:B------:R-:W-:-:S04]  /*b5f0*/  F2FP.F16.F32.PACK_AB R3, RZ, R2 ;  /* 0x00000002ff03723e */ /* 0x000fc800000000ff */
[----:B------:R-:W-:-:S05]  /*b600*/  PRMT R3, R3, 0x5410, RZ ;  /* 0x0000541003037816 */ /* 0x000fca00000000ff */
[----:B------:R-:W-:Y:S01]  /*b610*/  STG.E desc[UR36][R16.64], R3 ;  /* 0x0000000310007986 */ /* 0x000fe2000c101924 */
[----:B------:R-:W-:Y:S05]  /*b620*/  EXIT ;  /* 0x000000000000794d */ /* 0x000fea0003800000 */
.L_x_1423:
[----:B------:R-:W-:-:S06]  /*b630*/  FMUL.FTZ R2, R2, 1 ;  /* 0x3f80000002027820 */ /* 0x000fcc0000410000 */
[----:B------:R-:W0:Y:S02]  /*b640*/  F2F.F64.F32 R2, R2 ;  /* 0x0000000200027310 */ /* 0x000e240000201800 */
[----:B0-----:R-:W-:Y:S01]  /*b650*/  STG.E.64 desc[UR36][R16.64], R2 ;  /* 0x0000000210007986 */ /* 0x001fe2000c101b24 */
[----:B------:R-:W-:Y:S05]  /*b660*/  EXIT ;  /* 0x000000000000794d */ /* 0x000fea0003800000 */
.L_x_1414:
        /* <DEDUP_REMOVED lines=10> */
[----:B------:R-:W-:Y:S01]  /*b710*/  STG.E.U8 desc[UR36][R16.64], R3 ;  /* 0x0000000310007986 */ /* 0x000fe2000c101124 */
[----:B------:R-:W-:Y:S05]  /*b720*/  EXIT ;  /* 0x000000000000794d */ /* 0x000fea0003800000 */
.L_x_1427:
[----:B------:R-:W-:Y:S01]  /*b730*/  FMUL.FTZ R4, R2, 1 ;  /* 0x3f80000002047820 */ /* 0x000fe20000410000 */
[----:B------:R-:W-:-:S05]  /*b740*/  CS2R R6, SRZ ;  /* 0x0000000000067805 */ /* 0x000fca000001ff00 */
[----:B------:R-:W0:Y:S02]  /*b750*/  F2F.F64.F32 R4, R4 ;  /* 0x0000000400047310 */ /* 0x000e240000201800 */
[----:B0-----:R-:W-:Y:S01]  /*b760*/  STG.E.128 desc[UR36][R16.64], R4 ;  /* 0x0000000410007986 */ /* 0x001fe2000c101d24 */
[----:B------:R-:W-:Y:S05]  /*b770*/  EXIT ;  /* 0x000000000000794d */ /* 0x000fea0003800000 */
.L_x_1426:
        /* <DEDUP_REMOVED lines=20> */
.L_x_1431:
[----:B------:R-:W-:Y:S05]  /*b8c0*/  BSYNC B0 ;  /* 0x0000000000007941 */ /* 0x000fea0003800000 */
.L_x_1430:
[----:B------:R-:W-:-:S05]  /*b8d0*/  LOP3.LUT R5, R0, R5, RZ, 0xfc, !PT ;  /* 0x0000000500057212 */ /* 0x000fca00078efcff */
[----:B------:R-:W-:Y:S01]  /*b8e0*/  STG.E.U8 desc[UR36][R16.64], R5 ;  /* 0x0000000510007986 */ /* 0x000fe2000c101124 */
[----:B------:R-:W-:Y:S05]  /*b8f0*/  EXIT ;  /* 0x000000000000794d */ /* 0x000fea0003800000 */
.L_x_1429:
        /* <DEDUP_REMOVED lines=12> */
.L_x_1433:
[----:B------:R-:W-:Y:S01]  /*b9c0*/  IMAD.MOV.U32 R0, RZ, RZ, 0x7f ;  /* 0x0000007fff007424 */ /* 0x000fe200078e00ff */
[----:B------:R-:W-:-:S04]  /*b9d0*/  ISETP.GT.U32.AND P0, PT, R4, 0x7f800000, PT ;  /* 0x7f8000000400780c */ /* 0x000fc80003f04070 */
[----:B------:R-:W-:-:S09]  /*b9e0*/  SEL R0, R0, 0x7c, P0 ;  /* 0x0000007c00007807 */ /* 0x000fd20000000000 */
.L_x_1434:
[----:B------:R-:W-:Y:S05]  /*b9f0*/  BSYNC B0 ;  /* 0x0000000000007941 */ /* 0x000fea0003800000 */
.L_x_1432:
[----:B------:R-:W-:-:S04]  /*ba00*/  LOP3.LUT R2, R2, 0x80000000, RZ, 0xc0, !PT ;  /* 0x8000000002027812 */ /* 0x000fc800078ec0ff */
[----:B------:R-:W-:-:S04]  /*ba10*/  SHF.R.U32.HI R3, RZ, 0x18, R2 ;  /* 0x00000018ff037819 */ /* 0x000fc80000011602 */
[----:B------:R-:W-:-:S05]  /*ba20*/  LOP3.LUT R3, R0, R3, RZ, 0xfc, !PT ;  /* 0x0000000300037212 */ /* 0x000fca00078efcff */
[----:B------:R-:W-:Y:S01]  /*ba30*/  STG.E.U8 desc[UR36][R16.64], R3 ;  /* 0x0000000310007986 */ /* 0x000fe2000c101124 */
[----:B------:R-:W-:Y:S05]  /*ba40*/  EXIT ;  /* 0x000000000000794d */ /* 0x000fea0003800000 */
.L_x_1428:
[----:B------:R-:W-:-:S05]  /*ba50*/  F2FP.BF16.F32.PACK_AB R2, RZ, R2 ;  /* 0x00000002ff02723e */ /* 0x000fca00000010ff */
[----:B------:R-:W-:Y:S01]  /*ba60*/  STG.E.U16 desc[UR36][R16.64], R2 ;  /* 0x0000000210007986 */ /* 0x000fe2000c101524 */
[----:B------:R-:W-:Y:S05]  /*ba70*/  EXIT ;  /* 0x000000000000794d */ /* 0x000fea0003800000 */
.L_x_1425:
        /* <DEDUP_REMOVED lines=9> */
[----:B0-----:R-:W-:Y:S01]  /*bb10*/  STG.E.U16 desc[UR36][R16.64], R3 ;  /* 0x0000000310007986 */ /* 0x001fe2000c101524 */
[----:B------:R-:W-:Y:S05]  /*bb20*/  EXIT ;  /* 0x000000000000794d */ /* 0x000fea0003800000 */
.L_x_1437:
        /* <DEDUP_REMOVED lines=16> */
.L_x_1440:
[----:B------:R-:W-:-:S04]  /*bc30*/  LOP3.LUT R2, R2, 0x80000000, RZ, 0xc0, !PT ;  /* 0x8000000002027812 */ /* 0x000fc800078ec0ff */
[----:B------:R-:W-:-:S04]  /*bc40*/  SHF.R.U32.HI R3, RZ, 0x18, R2 ;  /* 0x00000018ff037819 */ /* 0x000fc80000011602 */
[----:B------:R-:W-:-:S04]  /*bc50*/  LOP3.LUT R0, R0, R3, RZ, 0xfc, !PT ;  /* 0x0000000300007212 */ /* 0x000fc800078efcff */
[----:B------:R-:W-:-:S07]  /*bc60*/  PRMT R8, R0, 0x7610, R8 ;  /* 0x0000761000087816 */ /* 0x000fce0000000008 */
.L_x_1439:
[----:B------:R-:W-:Y:S05]  /*bc70*/  BSYNC B0 ;  /* 0x0000000000007941 */ /* 0x000fea0003800000 */
.L_x_1438:
[----:B------:R-:W-:Y:S01]  /*bc80*/  STG.E.U8 desc[UR36][R16.64], R8 ;  /* 0x0000000810007986 */ /* 0x000fe2000c101124 */
[----:B------:R-:W-:Y:S05]  /*bc90*/  EXIT ;  /* 0x000000000000794d */ /* 0x000fea0003800000 */
.L_x_1436:
        /* <DEDUP_REMOVED lines=16> */
.L_x_1443:
[----:B------:R-:W-:-:S04]  /*bda0*/  LOP3.LUT R2, R2, 0x80000000, RZ, 0xc0, !PT ;  /* 0x8000000002027812 */ /* 0x000fc800078ec0ff */
[----:B------:R-:W-:-:S04]  /*bdb0*/  SHF.R.U32.HI R3, RZ, 0x18, R2 ;  /* 0x00000018ff037819 */ /* 0x000fc80000011602 */
[----:B------:R-:W-:-:S04]  /*bdc0*/  LOP3.LUT R0, R0, R3, RZ, 0xfc, !PT ;  /* 0x0000000300007212 */ /* 0x000fc800078efcff */
[----:B------:R-:W-:-:S07]  /*bdd0*/  PRMT R8, R0, 0x7610, R8 ;  /* 0x0000761000087816 */ /* 0x000fce0000000008 */
.L_x_1442:
[----:B------:R-:W-:Y:S05]  /*bde0*/  BSYNC B0 ;  /* 0x0000000000007941 */ /* 0x000fea0003800000 */
.L_x_1441:
[----:B------:R-:W-:Y:S01]  /*bdf0*/  STG.E.U8 desc[UR36][R16.64], R8 ;  /* 0x0000000810007986 */ /* 0x000fe2000c101124 */
[----:B------:R-:W-:Y:S05]  /*be00*/  EXIT ;  /* 0x000000000000794d */ /* 0x000fea0003800000 */
.L_x_1435:
        /* <DEDUP_REMOVED lines=21> */
.L_x_1418:
        /* <DEDUP_REMOVED lines=16> */
.L_x_1446:
[----:B------:R-:W-:Y:S05]  /*c060*/  EXIT ;  /* 0x000000000000794d */ /* 0x000fea0003800000 */
.L_x_1445:
[----:B------:R-:W0:Y:S02]  /*c070*/  F2I.U64.TRUNC R2, R2 ;  /* 0x0000000200027311 */ /* 0x000e24000020d800 */
[----:B0-----:R-:W-:Y:S01]  /*c080*/  STG.E.64 desc[UR36][R16.64], R2 ;  /* 0x0000000210007986 */ /* 0x001fe2000c101b24 */
[----:B------:R-:W-:Y:S05]  /*c090*/  EXIT ;  /* 0x000000000000794d */ /* 0x000fea0003800000 */
.L_x_1444:
[----:B------:R-:W0:Y:S02]  /*c0a0*/  F2I.FTZ.U32.TRUNC.NTZ R3, R2 ;  /* 0x0000000200037305 */ /* 0x000e24000021f000 */
[----:B0-----:R-:W-:Y:S01]  /*c0b0*/  STG.E desc[UR36][R16.64], R3 ;  /* 0x0000000310007986 */ /* 0x001fe2000c101924 */
[----:B------:R-:W-:Y:S05]  /*c0c0*/  EXIT ;  /* 0x000000000000794d */ /* 0x000fea0003800000 */
.L_x_1447:
        /* <DEDUP_REMOVED lines=11> */
.L_x_7536:


//--------------------- .text._ZN2at6native27unrolled_elementwise_kernelIZZZNS0_15tan_kernel_cudaERNS_18TensorIteratorBaseEENKUlvE0_clEvENKUlvE0_clEvEUlfE_St5arrayIPcLm2EELi4E23TrivialOffsetCalculatorILi1EjESB_NS0_6memory12LoadWithCastILi1EEENSC_13StoreWithCastILi1EEEEEviT_T0_T2_T3_T4_T5_ --------------------------
	.section	.text._ZN2at6native27unrolled_elementwise_kernelIZZZNS0_15tan_kernel_cudaERNS_18TensorIteratorBaseEENKUlvE0_clEvENKUlvE0_clEvEUlfE_St5arrayIPcLm2EELi4E23TrivialOffsetCalculatorILi1EjESB_NS0_6memory12LoadWithCastILi1EEENSC_13StoreWithCastILi1EEEEEviT_T0_T2_T3_T4_T5_,"ax",@progbits
	.align	128
        .global         _ZN2at6native27unrolled_elementwise_kernelIZZZNS0_15tan_kernel_cudaERNS_18TensorIteratorBaseEENKUlvE0_clEvENKUlvE0_clEvEUlfE_St5arrayIPcLm2EELi4E23TrivialOffsetCalculatorILi1EjESB_NS0_6memory12LoadWithCastILi1EEENSC_13StoreWithCastILi1EEEEEviT_T0_T2_T3_T4_T5_
        .type           _ZN2at6native27unrolled_elementwise_kernelIZZZNS0_15tan_kernel_cudaERNS_18TensorIteratorBaseEENKUlvE0_clEvENKUlvE0_clEvEUlfE_St5arrayIPcLm2EELi4E23TrivialOffsetCalculatorILi1EjESB_NS0_6memory12LoadWithCastILi1EEENSC_13StoreWithCastILi1EEEEEviT_T0_T2_T3_T4_T5_,@function
        .size           _ZN2at6native27unrolled_elementwise_kernelIZZZNS0_15tan_kernel_cudaERNS_18TensorIteratorBaseEENKUlvE0_clEvENKUlvE0_clEvEUlfE_St5arrayIPcLm2EELi4E23TrivialOffsetCalculatorILi1EjESB_NS0_6memory12LoadWithCastILi1EEENSC_13StoreWithCastILi1EEEEEviT_T0_T2_T3_T4_T5_,(.L_x_7537 - _ZN2at6native27unrolled_elementwise_kernelIZZZNS0_15tan_kernel_cudaERNS_18TensorIteratorBaseEENKUlvE0_clEvENKUlvE0_clEvEUlfE_St5arrayIPcLm2EELi4E23TrivialOffsetCalculatorILi1EjESB_NS0_6memory12LoadWithCastILi1EEENSC_13StoreWithCastILi1EEEEEviT_T0_T2_T3_T4_T5_)
        .other          _ZN2at6native27unrolled_elementwise_kernelIZZZNS0_15tan_kernel_cudaERNS_18TensorIteratorBaseEENKUlvE0_clEvENKUlvE0_clEvEUlfE_St5arrayIPcLm2EELi4E23TrivialOffsetCalculatorILi1EjESB_NS0_6memory12LoadWithCastILi1EEENSC_13StoreWithCastILi1EEEEEviT_T0_T2_T3_T4_T5_,@"STO_CUDA_ENTRY STV_DEFAULT"
_ZN2at6native27unrolled_elementwise_kernelIZZZNS0_15tan_kernel_cudaERNS_18TensorIteratorBaseEENKUlvE0_clEvENKUlvE0_clEvEUlfE_St5arrayIPcLm2EELi4E23TrivialOffsetCalculatorILi1EjESB_NS0_6memory12LoadWithCastILi1EEENSC_13StoreWithCastILi1EEEEEviT_T0_T2_T3_T4_T5_:
.text._ZN2at6native27unrolled_elementwise_kernelIZZZNS0_15tan_kernel_cudaERNS_18TensorIteratorBaseEENKUlvE0_clEvENKUlvE0_clEvEUlfE_St5arrayIPcLm2EELi4E23TrivialOffsetCalculatorILi1EjESB_NS0_6memory12LoadWithCastILi1EEENSC_13StoreWithCastILi1EEEEEviT_T0_T2_T3_T4_T5_:
[----:B------:R-:W0:Y:S01]  /*0000*/  LDC R1, c[0x0][0x28] ;  /* 0x00000a00ff017b82 */ /* 0x000e220000000800 */
[----:B------:R-:W1:Y:S07]  /*0010*/  S2R R2, SR_CTAID.X ;  /* 0x0000000000027919 */ /* 0x000e6e0000002500 */
[----:B------:R-:W1:Y:S01]  /*0020*/  LDC R17, c[0x0][0x210] ;  /* 0x00008400ff117b82 */ /* 0x000e620000000800 */
[----:B------:R-:W-:Y:S01]  /*0030*/  ULDC.64 UR36, c[0x0][0x208] ;  /* 0x0000820000247ab9 */ /* 0x000fe20000000a00 */
[----:B------:R-:W-:Y:S01]  /*0040*/  BSSY B7, `(.L_x_1448) ;  /* 0x00000ee000077945 */ /* 0x000fe20003800000 */
[----:B------:R-:W2:Y:S01]  /*0050*/  S2R R23, SR_TID.X ;  /* 0x0000000000177919 */ /* 0x000ea20000002100 */
[----:B------:R-:W-:-:S04]  /*0060*/  CS2R R18, SRZ ;  /* 0x0000000000127805 */ /* 0x000fc8000001ff00 */
[----:B------:R-:W3:Y:S01]  /*0070*/  LDC.U8 R24, c[0x0][0x22c] ;  /* 0x00008b00ff187b82 */ /* 0x000ee20000000000 */
[----:B-1----:R-:W-:-:S05]  /*0080*/  IMAD R17, R2, -0x200, R17 ;  /* 0xfffffe0002117824 */ /* 0x002fca00078e0211 */
[----:B--2---:R-:W-:-:S13]  /*0090*/  ISETP.GE.AND P0, PT, R23, R17, PT ;  /* 0x000000111700720c */ /* 0x004fda0003f06270 */
[----:B0--3--:R-:W-:Y:S05]  /*00a0*/  @P0 BRA `(.L_x_1449) ;  /* 0x0000000c009c0947 */ /* 0x009fea0003800000 */
[----:B------:R-:W0:Y:S01]  /*00b0*/  LDC.64 R4, c[0x0][0x220] ;  /* 0x00008800ff047b82 */ /* 0x000e220000000a00 */
[----:B------:R-:W-:Y:S01]  /*00c0*/  PRMT R0, R24, 0x9910, RZ ;  /* 0x0000991018007816 */ /* 0x000fe200000000ff */
[----:B------:R-:W-:Y:S01]  /*00d0*/  IMAD R23, R2, 0x200, R23 ;  /* 0x0000020002177824 */ /* 0x000fe200078e0217 */
[----:B------:R-:W-:Y:S01]  /*00e0*/  ULDC UR4, c[0x0][0x230] ;  /* 0x00008c0000047ab9 */ /* 0x000fe20000000800 */
[----:B------:R-:W-:Y:S01]  /*00f0*/  BSSY B6, `(.L_x_1450) ;  /* 0x00000e0000067945 */ /* 0x000fe20003800000 */
        /* <DEDUP_REMOVED lines=14> */
[----:B--2---:R4:W0:Y:S01]  /*01e0*/  I2F.S16 R19, R4 ;  /* 0x0000000400137306 */ /* 0x0048220000101400 */
[----:B------:R-:W-:Y:S05]  /*01f0*/  BRA `(.L_x_1456) ;  /* 0x0000000c003c7947 */ /* 0x000fea0003800000 */
.L_x_1454:
[----:B------:R-:W2:Y:S02]  /*0200*/  LDG.E.U8 R4, desc[UR36][R4.64] ;  /* 0x0000002404047981 */ /* 0x000ea4000c1e1100 */
[----:B--2---:R-:W-:Y:S01]  /*0210*/  I2FP.F32.U32 R19, R4 ;  /* 0x0000000400137245 */ /* 0x004fe20000201000 */
[----:B------:R-:W-:Y:S06]  /*0220*/  BRA `(.L_x_1456) ;  /* 0x0000000c00307947 */ /* 0x000fec0003800000 */
.L_x_1453:
[----:B------:R-:W-:-:S13]  /*0230*/  ISETP.NE.AND P0, PT, R0, 0x2, PT ;  /* 0x000000020000780c */ /* 0x000fda0003f05270 */
[----:B------:R-:W-:Y:S05]  /*0240*/  @!P0 BRA `(.L_x_1457) ;  /* 0x0000000000288947 */ /* 0x000fea0003800000 */
[----:B------:R-:W-:-:S13]  /*0250*/  ISETP.NE.AND P0, PT, R0, 0x3, PT ;  /* 0x000000030000780c */ /* 0x000fda0003f05270 */
[----:B------:R-:W-:Y:S05]  /*0260*/  @!P0 BRA `(.L_x_1458) ;  /* 0x0000000000148947 */ /* 0x000fea0003800000 */
[----:B------:R-:W-:-:S13]  /*0270*/  ISETP.NE.AND P0, PT, R0, 0x4, PT ;  /* 0x000000040000780c */ /* 0x000fda0003f05270 */
[----:B------:R-:W-:Y:S05]  /*0280*/  @P0 BRA `(.L_x_1455) ;  /* 0x0000000800bc0947 */ /* 0x000fea0003800000 */
[----:B------:R-:W2:Y:S02]  /*0290*/  LDG.E.64 R4, desc[UR36][R4.64] ;  /* 0x0000002404047981 */ /* 0x000ea4000c1e1b00 */
[----:B--2---:R0:W1:Y:S01]  /*02a0*/  I2F.S64 R19, R4 ;  /* 0x0000000400137312 */ /* 0x0040620000301400 */
[----:B------:R-:W-:Y:S05]  /*02b0*/  BRA `(.L_x_1456) ;  /* 0x0000000c000c7947 */ /* 0x000fea0003800000 */
.L_x_1458:
[----:B------:R-:W2:Y:S02]  /*02c0*/  LDG.E R4, desc[UR36][R4.64] ;  /* 0x0000002404047981 */ /* 0x000ea4000c1e1900 */
[----:B--2---:R-:W-:Y:S01]  /*02d0*/  I2FP.F32.S32 R19, R4 ;  /* 0x0000000400137245 */ /* 0x004fe20000201400 */
[----:B------:R-:W-:Y:S06]  /*02e0*/  BRA `(.L_x_1456) ;  /* 0x0000000c00007947 */ /* 0x000fec0003800000 */
.L_x_1457:
[----:B------:R-:W2:Y:S02]  /*02f0*/  LDG.E.U16 R4, desc[UR36][R4.64] ;  /* 0x0000002404047981 */ /* 0x000ea4000c1e1500 */
[----:B--2---:R2:W3:Y:S01]  /*0300*/  I2F.S16 R19, R4 ;  /* 0x0000000400137306 */ /* 0x0044e20000101400 */
[----:B------:R-:W-:Y:S05]  /*0310*/  BRA `(.L_x_1456) ;  /* 0x0000000800f47947 */ /* 0x000fea0003800000 */
.L_x_1452:
        /* <DEDUP_REMOVED lines=8> */
.L_x_1460:
[----:B------:R-:W2:Y:S02]  /*03a0*/  LDG.E.U16 R4, desc[UR36][R4.64] ;  /* 0x0000002404047981 */ /* 0x000ea4000c1e1500 */
[----:B--2---:R-:W-:Y:S01]  /*03b0*/  HADD2.F32 R19, -RZ, R4.H0_H0 ;  /* 0x20000004ff137230 */ /* 0x004fe20000004100 */
[----:B------:R-:W-:Y:S06]  /*03c0*/  BRA `(.L_x_1456) ;  /* 0x0000000800c87947 */ /* 0x000fec0003800000 */
.L_x_1459:
        /* <DEDUP_REMOVED lines=8> */
.L_x_1462:
[----:B------:R-:W2:Y:S02]  /*0450*/  LDG.E.U16 R4, desc[UR36][R4.64] ;  /* 0x0000002404047981 */ /* 0x000ea4000c1e1500 */
[----:B--2---:R-:W-:Y:S01]  /*0460*/  HADD2.F32 R19, -RZ, R4.H0_H0 ;  /* 0x20000004ff137230 */ /* 0x004fe20000004100 */
[----:B------:R-:W-:Y:S06]  /*0470*/  BRA `(.L_x_1456) ;  /* 0x00000008009c7947 */ /* 0x000fec0003800000 */
.L_x_1461:
[----:B------:R-:W2:Y:S01]  /*0480*/  LDG.E.64 R4, desc[UR36][R4.64] ;  /* 0x0000002404047981 */ /* 0x000ea2000c1e1b00 */
[----:B------:R-:W-:Y:S01]  /*0490*/  UMOV UR4, 0xf0000000 ;  /* 0xf000000000047882 */ /* 0x000fe20000000000 */
[----:B------:R-:W-:Y:S01]  /*04a0*/  UMOV UR5, 0x380fffff ;  /* 0x380fffff00057882 */ /* 0x000fe20000000000 */
[----:B--2---:R-:W0:Y:S01]  /*04b0*/  F2F.F32.F64 R19, R4 ;  /* 0x0000000400137310 */ /* 0x004e220000301000 */
[----:B------:R-:W-:-:S14]  /*04c0*/  DSETP.GEU.AND P0, PT, |R4|, UR4, PT ;  /* 0x0000000404007e2a */ /* 0x000fdc000bf0e200 */
[----:B0-----:R-:W-:Y:S01]  /*04d0*/  @!P0 FMUL R19, R19, 1.175494350822287508e-38 ;  /* 0x0080000013138820 */ /* 0x001fe20000400000 */
[----:B------:R-:W-:Y:S06]  /*04e0*/  BRA `(.L_x_1456) ;  /* 0x0000000800807947 */ /* 0x000fec0003800000 */
.L_x_1451:
        /* <DEDUP_REMOVED lines=12> */
.L_x_1465:
[----:B------:R-:W2:Y:S01]  /*05b0*/  LDG.E.64 R4, desc[UR36][R4.64] ;  /* 0x0000002404047981 */ /* 0x000ea2000c1e1b00 */
[----:B------:R-:W-:Y:S01]  /*05c0*/  UMOV UR4, 0xf0000000 ;  /* 0xf000000000047882 */ /* 0x000fe20000000000 */
[----:B------:R-:W-:Y:S01]  /*05d0*/  UMOV UR5, 0x380fffff ;  /* 0x380fffff00057882 */ /* 0x000fe20000000000 */
[----:B--2---:R-:W0:Y:S01]  /*05e0*/  F2F.F32.F64 R19, R4 ;  /* 0x0000000400137310 */ /* 0x004e220000301000 */
[----:B------:R-:W-:-:S14]  /*05f0*/  DSETP.GEU.AND P0, PT, |R4|, UR4, PT ;  /* 0x0000000404007e2a */ /* 0x000fdc000bf0e200 */
[----:B0-----:R-:W-:Y:S01]  /*0600*/  @!P0 FMUL R19, R19, 1.175494350822287508e-38 ;  /* 0x0080000013138820 */ /* 0x001fe20000400000 */
[----:B------:R-:W-:Y:S06]  /*0610*/  BRA `(.L_x_1456) ;  /* 0x0000000800347947 */ /* 0x000fec0003800000 */
.L_x_1464:
        /* <DEDUP_REMOVED lines=11> */
[----:B------:R-:W-:-:S05]  /*06d0*/  VIADD R6, R0, 0x1000000 ;  /* 0x0100000000067836 */ /* 0x000fca0000000000 */
[----:B------:R-:W-:Y:S02]  /*06e0*/  SHF.R.S32.HI R6, RZ, 0x8, R6 ;  /* 0x00000008ff067819 */ /* 0x000fe40000011406 */
[----:B0-----:R-:W-:-:S04]  /*06f0*/  IADD3 R3, -R3, 0x1f, RZ ;  /* 0x0000001f03037810 */ /* 0x001fc80007ffe1ff */
[C---:B------:R-:W-:Y:S01]  /*0700*/  ISETP.GT.U32.AND P0, PT, R3.reuse, 0x4, PT ;  /* 0x000000040300780c */ /* 0x040fe20003f04070 */
[----:B------:R-:W-:-:S05]  /*0710*/  VIADD R3, R3, 0xfffffffc ;  /* 0xfffffffc03037836 */ /* 0x000fca0000000000 */
[----:B------:R-:W-:-:S04]  /*0720*/  SEL R3, R3, RZ, P0 ;  /* 0x000000ff03037207 */ /* 0x000fc80000000000 */
[C---:B------:R-:W-:Y:S01]  /*0730*/  SHF.L.U32 R4, R0.reuse, R3, RZ ;  /* 0x0000000300047219 */ /* 0x040fe200000006ff */
[----:B------:R-:W-:Y:S02]  /*0740*/  IMAD R7, R3, R8, 0x3c000000 ;  /* 0x3c00000003077424 */ /* 0x000fe400078e0208 */
[----:B------:R-:W-:-:S03]  /*0750*/  VIADD R3, R0, 0xffffffff ;  /* 0xffffffff00037836 */ /* 0x000fc60000000000 */
[----:B------:R-:W-:Y:S02]  /*0760*/  LEA.HI R7, R4, R7, RZ, 0x1c ;  /* 0x0000000704077211 */ /* 0x000fe400078fe0ff */
[----:B------:R-:W-:Y:S02]  /*0770*/  SHF.R.S32.HI R3, RZ, 0x1f, R3 ;  /* 0x0000001fff037819 */ /* 0x000fe40000011403 */
[----:B------:R-:W-:-:S04]  /*0780*/  LOP3.LUT R6, R7, 0x7f800000, R6, 0xf8, !PT ;  /* 0x7f80000007067812 */ /* 0x000fc800078ef806 */
[----:B------:R-:W-:-:S04]  /*0790*/  LOP3.LUT R6, R6, R3, RZ, 0x30, !PT ;  /* 0x0000000306067212 */ /* 0x000fc800078e30ff */
[----:B------:R-:W-:Y:S01]  /*07a0*/  LOP3.LUT R19, R6, 0x80000000, R19, 0xf8, !PT ;  /* 0x8000000006137812 */ /* 0x000fe200078ef813 */
[----:B------:R-:W-:Y:S06]  /*07b0*/  BRA `(.L_x_1456) ;  /* 0x0000000400cc7947 */ /* 0x000fec0003800000 */
.L_x_1467:
        /* <DEDUP_REMOVED lines=12> */
[----:B------:R-:W-:Y:S01]  /*0880*/  LOP3.LUT R19, R19, 0x80000000, R0, 0xf8, !PT ;  /* 0x8000000013137812 */ /* 0x000fe200078ef800 */
[----:B------:R-:W-:Y:S06]  /*0890*/  BRA `(.L_x_1456) ;  /* 0x0000000400947947 */ /* 0x000fec0003800000 */
.L_x_1466:
[----:B------:R-:W2:Y:S02]  /*08a0*/  LDG.E.U16 R4, desc[UR36][R4.64] ;  /* 0x0000002404047981 */ /* 0x000ea4000c1e1500 */
[----:B--2---:R-:W-:Y:S01]  /*08b0*/  IMAD.U32 R19, R4, 0x10000, RZ ;  /* 0x0001000004137824 */ /* 0x004fe200078e00ff */
[----:B------:R-:W-:Y:S06]  /*08c0*/  BRA `(.L_x_1456) ;  /* 0x0000000400887947 */ /* 0x000fec0003800000 */
.L_x_1463:
        /* <DEDUP_REMOVED lines=11> */
.L_x_1470:
        /* <DEDUP_REMOVED lines=20> */
.L_x_1472:
[----:B------:R-:W-:Y:S05]  /*0ac0*/  BSYNC B0 ;  /* 0x0000000000007941 */ /* 0x000fea0003800000 */
.L_x_1471:
[----:B------:R-:W-:Y:S01]  /*0ad0*/  IMAD.SHL.U32 R3, R3, 0x100000, RZ ;  /* 0x0010000003037824 */ /* 0x000fe200078e00ff */
[----:B------:R-:W-:-:S04]  /*0ae0*/  LEA R0, R0, 0x3b800000, 0x17 ;  /* 0x3b80000000007811 */ /* 0x000fc800078eb8ff */
[----:B------:R-:W-:Y:S01]  /*0af0*/  LOP3.LUT R19, R0, R3, R19, 0xfe, !PT ;  /* 0x0000000300137212 */ /* 0x000fe200078efe13 */
[----:B------:R-:W-:Y:S06]  /*0b00*/  BRA `(.L_x_1456) ;  /* 0x0000000000f87947 */ /* 0x000fec0003800000 */
.L_x_1469:
        /* <DEDUP_REMOVED lines=20> */
.L_x_1474:
[----:B------:R-:W-:Y:S05]  /*0c50*/  BSYNC B0 ;  /* 0x0000000000007941 */ /* 0x000fea0003800000 */
.L_x_1473:
[----:B------:R-:W-:Y:S01]  /*0c60*/  IMAD.SHL.U32 R3, R3, 0x200000, RZ ;  /* 0x0020000003037824 */ /* 0x000fe200078e00ff */
[----:B------:R-:W-:-:S04]  /*0c70*/  LEA R0, R0, 0x37800000, 0x17 ;  /* 0x3780000000007811 */ /* 0x000fc800078eb8ff */
[----:B------:R-:W-:Y:S01]  /*0c80*/  LOP3.LUT R19, R0, R3, R19, 0xfe, !PT ;  /* 0x0000000300137212 */ /* 0x000fe200078efe13 */
[----:B------:R-:W-:Y:S06]  /*0c90*/  BRA `(.L_x_1456) ;  /* 0x0000000000947947 */ /* 0x000fec0003800000 */
.L_x_1468:
        /* <DEDUP_REMOVED lines=14> */
.L_x_1455:
        /* <DEDUP_REMOVED lines=16> */
.L_x_1477:
[----:B------:R-:W-:Y:S01]  /*0e80*/  IMAD.MOV.U32 R19, RZ, RZ, RZ ;  /* 0x000000ffff137224 */ /* 0x000fe200078e00ff */
[----:B------:R-:W-:Y:S06]  /*0e90*/  BRA `(.L_x_1456) ;  /* 0x0000000000147947 */ /* 0x000fec0003800000 */
.L_x_1476:
[----:B------:R-:W2:Y:S02]  /*0ea0*/  LDG.E.64 R4, desc[UR36][R4.64] ;  /* 0x0000002404047981 */ /* 0x000ea4000c1e1b00 */
[----:B--2---:R0:W1:Y:S01]  /*0eb0*/  I2F.U64 R19, R4 ;  /* 0x0000000400137312 */ /* 0x0040620000301000 */
[----:B------:R-:W-:Y:S05]  /*0ec0*/  BRA `(.L_x_1456) ;  /* 0x0000000000087947 */ /* 0x000fea0003800000 */
.L_x_1475:
[----:B------:R-:W2:Y:S02]  /*0ed0*/  LDG.E R4, desc[UR36][R4.64] ;  /* 0x0000002404047981 */ /* 0x000ea4000c1e1900 */
[----:B--2---:R-:W-:-:S07]  /*0ee0*/  I2FP.F32.U32 R19, R4 ;  /* 0x0000000400137245 */ /* 0x004fce0000201000 */
.L_x_1456:
[----:B------:R-:W-:Y:S05]  /*0ef0*/  BSYNC B6 ;  /* 0x0000000000067941 */ /* 0x000fea0003800000 */
.L_x_1450:
[----:B------:R-:W2:Y:S02]  /*0f00*/  S2R R23, SR_TID.X ;  /* 0x0000000000177919 */ /* 0x000ea40000002100 */
[----:B--2---:R-:W-:-:S07]  /*0f10*/  VIADD R23, R23, 0x80 ;  /* 0x0000008017177836 */ /* 0x004fce0000000000 */
.L_x_1449:
[----:B------:R-:W-:Y:S05]  /*0f20*/  BSYNC B7 ;  /* 0x0000000000077941 */ /* 0x000fea0003800000 */
.L_x_1448:
[----:B------:R-:W-:Y:S01]  /*0f30*/  ISETP.GE.AND P0, PT, R23, R17, PT ;  /* 0x000000111700720c */ /* 0x000fe20003f06270 */
[----:B------:R-:W-:-:S12]  /*0f40*/  BSSY B7, `(.L_x_1478) ;  /* 0x00000e8000077945 */ /* 0x000fd80003800000 */
[----:B------:R-:W-:Y:S05]  /*0f50*/  @P0 BRA `(.L_x_1479) ;  /* 0x0000000c00980947 */ /* 0x000fea0003800000 */
[----:B0---4-:R-:W0:Y:S01]  /*0f60*/  LDC.64 R4, c[0x0][0x220] ;  /* 0x00008800ff047b82 */ /* 0x011e220000000a00 */
[----:B------:R-:W-:Y:S01]  /*0f70*/  IMAD R0, R2, 0x200, R23 ;  /* 0x0000020002007824 */ /* 0x000fe200078e0217 */
[----:B------:R-:W-:Y:S01]  /*0f80*/  PRMT R6, R24, 0x9910, RZ ;  /* 0x0000991018067816 */ /* 0x000fe200000000ff */
[----:B------:R-:W-:Y:S01]  /*0f90*/  ULDC UR4, c[0x0][0x230] ;  /* 0x00008c0000047ab9 */ /* 0x000fe20000000800 */
[----:B------:R-:W-:Y:S01]  /*0fa0*/  BSSY B6, `(.L_x_1480) ;  /* 0x00000e0000067945 */ /* 0x000fe20003800000 */
        /* <DEDUP_REMOVED lines=17> */
.L_x_1484:
[----:B------:R-:W2:Y:S02]  /*10c0*/  LDG.E.U8 R4, desc[UR36][R4.64] ;  /* 0x0000002404047981 */ /* 0x000ea4000c1e1100 */
[----:B--2---:R-:W-:Y:S01]  /*10d0*/  I2FP.F32.U32 R18, R4 ;  /* 0x0000000400127245 */ /* 0x004fe20000201000 */
[----:B------:R-:W-:Y:S06]  /*10e0*/  BRA `(.L_x_1486) ;  /* 0x0000000c002c7947 */ /* 0x000fec0003800000 */
.L_x_1483:
        /* <DEDUP_REMOVED lines=9> */
.L_x_1488:
[----:B------:R-:W2:Y:S02]  /*1180*/  LDG.E R4, desc[UR36][R4.64] ;  /* 0x0000002404047981 */ /* 0x000ea4000c1e1900 */
[----:B--2---:R-:W-:Y:S01]  /*1190*/  I2FP.F32.S32 R18, R4 ;  /* 0x0000000400127245 */ /* 0x004fe20000201400 */
[----:B------:R-:W-:Y:S06]  /*11a0*/  BRA `(.L_x_1486) ;  /* 0x0000000800fc7947 */ /* 0x000fec0003800000 */
.L_x_1487:
[----:B------:R-:W2:Y:S02]  /*11b0*/  LDG.E.U16 R4, desc[UR36][R4.64] ;  /* 0x0000002404047981 */ /* 0x000ea4000c1e1500 */
[----:B--2---:R0:W2:Y:S01]  /*11c0*/  I2F.S16 R18, R4 ;  /* 0x0000000400127306 */ /* 0x0040a20000101400 */
[----:B------:R-:W-:Y:S05]  /*11d0*/  BRA `(.L_x_1486) ;  /* 0x0000000800f07947 */ /* 0x000fea0003800000 */
.L_x_1482:
        /* <DEDUP_REMOVED lines=8> */
.L_x_1490:
[----:B------:R-:W2:Y:S02]  /*1260*/  LDG.E.U16 R4, desc[UR36][R4.64] ;  /* 0x0000002404047981 */ /* 0x000ea4000c1e1500 */
[----:B--2---:R-:W-:Y:S01]  /*1270*/  HADD2.F32 R18, -RZ, R4.H0_H0 ;  /* 0x20000004ff127230 */ /* 0x004fe20000004100 */
[----:B------:R-:W-:Y:S06]  /*1280*/  BRA `(.L_x_1486) ;  /* 0x0000000800c47947 */ /* 0x000fec0003800000 */
.L_x_1489:
        /* <DEDUP_REMOVED lines=8> */
.L_x_1492:
[----:B------:R-:W2:Y:S02]  /*1310*/  LDG.E.U16 R4, desc[UR36][R4.64] ;  /* 0x0000002404047981 */ /* 0x000ea4000c1e1500 */
[----:B--2---:R-:W-:Y:S01]  /*1320*/  HADD2.F32 R18, -RZ, R4.H0_H0 ;  /* 0x20000004ff127230 */ /* 0x004fe20000004100 */
[----:B------:R-:W-:Y:S06]  /*1330*/  BRA `(.L_x_1486) ;  /* 0x0000000800987947 */ /* 0x000fec0003800000 */
.L_x_1491:
[----:B------:R-:W2:Y:S01]  /*1340*/  LDG.E.64 R4, desc[UR36][R4.64] ;  /* 0x0000002404047981 */ /* 0x000ea2000c1e1b00 */
[----:B------:R-:W-:Y:S01]  /*1350*/  UMOV UR4, 0xf0000000 ;  /* 0xf000000000047882 */ /* 0x000fe20000000000 */
[----:B------:R-:W-:Y:S01]  /*1360*/  UMOV UR5, 0x380fffff ;  /* 0x380fffff00057882 */ /* 0x000fe20000000000 */
[----:B--2---:R-:W0:Y:S01]  /*1370*/  F2F.F32.F64 R18, R4 ;  /* 0x0000000400127310 */ /* 0x004e220000301000 */
[----:B------:R-:W-:-:S14]  /*1380*/  DSETP.GEU.AND P0, PT, |R4|, UR4, PT ;  /* 0x0000000404007e2a */ /* 0x000fdc000bf0e200 */
[----:B0-----:R-:W-:Y:S01]  /*1390*/  @!P0 FMUL R18, R18, 1.175494350822287508e-38 ;  /* 0x0080000012128820 */ /* 0x001fe20000400000 */
[----:B------:R-:W-:Y:S06]  /*13a0*/  BRA `(.L_x_1486) ;  /* 0x00000008007c7947 */ /* 0x000fec0003800000 */
.L_x_1481:
        /* <DEDUP_REMOVED lines=12> */
.L_x_1495:
[----:B------:R-:W2:Y:S01]  /*1470*/  LDG.E.64 R4, desc[UR36][R4.64] ;  /* 0x0000002404047981 */ /* 0x000ea2000c1e1b00 */
[----:B------:R-:W-:Y:S01]  /*1480*/  UMOV UR4, 0xf0000000 ;  /* 0xf000000000047882 */ /* 0x000fe20000000000 */
[----:B------:R-:W-:Y:S01]  /*1490*/  UMOV UR5, 0x380fffff ;  /* 0x380fffff00057882 */ /* 0x000fe20000000000 */
[----:B--2---:R-:W0:Y:S01]  /*14a0*/  F2F.F32.F64 R18, R4 ;  /* 0x0000000400127310 */ /* 0x004e220000301000 */
[----:B------:R-:W-:-:S14]  /*14b0*/  DSETP.GEU.AND P0, PT, |R4|, UR4, PT ;  /* 0x0000000404007e2a */ /* 0x000fdc000bf0e200 */
[----:B0-----:R-:W-:Y:S01]  /*14c0*/  @!P0 FMUL R18, R18, 1.175494350822287508e-38 ;  /* 0x0080000012128820 */ /* 0x001fe20000400000 */
[----:B------:R-:W-:Y:S06]  /*14d0*/  BRA `(.L_x_1486) ;  /* 0x0000000800307947 */ /* 0x000fec0003800000 */
.L_x_1494:
        /* <DEDUP_REMOVED lines=26> */
.L_x_1497:
        /* <DEDUP_REMOVED lines=8> */
[----:B------:R-:W-:Y:S01]  /*1700*/  @P0 FMUL.FTZ R18, R3, 1.9259299443872358531e-34 ;  /* 0x0780000003120820 */ /* 0x000fe20000410000 */
[----:B------:R-:W-:Y:S02]  /*1710*/  IMAD.SHL.U32 R3, R4, 0x1000000, RZ ;  /* 0x0100000004037824 */ /* 0x000fe400078e00ff */
[----:B------:R-:W-:-:S05]  /*1720*/  @!P0 FADD.FTZ R18, R0, -0.5 ;  /* 0xbf00000000128421 */ /* 0x000fca0000010000 */
[----:B------:R-:W-:Y:S01]  /*1730*/  LOP3.LUT R18, R18, 0x80000000, R3, 0xf8, !PT ;  /* 0x8000000012127812 */ /* 0x000fe200078ef803 */
[----:B------:R-:W-:Y:S06]  /*1740*/  BRA `(.L_x_1486) ;  /* 0x0000000400947947 */ /* 0x000fec0003800000 */
.L_x_1496:
[----:B------:R-:W2:Y:S02]  /*1750*/  LDG.E.U16 R4, desc[UR36][R4.64] ;  /* 0x0000002404047981 */ /* 0x000ea4000c1e1500 */
[----:B--2---:R-:W-:Y:S01]  /*1760*/  IMAD.U32 R18, R4, 0x10000, RZ ;  /* 0x0001000004127824 */ /* 0x004fe200078e00ff */
[----:B------:R-:W-:Y:S06]  /*1770*/  BRA `(.L_x_1486) ;  /* 0x0000000400887947 */ /* 0x000fec0003800000 */
.L_x_1493:
        /* <DEDUP_REMOVED lines=11> */
.L_x_1500:
        /* <DEDUP_REMOVED lines=20> */
.L_x_1502:
[----:B------:R-:W-:Y:S05]  /*1970*/  BSYNC B0 ;  /* 0x0000000000007941 */ /* 0x000fea0003800000 */
.L_x_1501:
[----:B------:R-:W-:Y:S01]  /*1980*/  IMAD.SHL.U32 R3, R3, 0x100000, RZ ;  /* 0x0010000003037824 */ /* 0x000fe200078e00ff */
[----:B------:R-:W-:-:S04]  /*1990*/  LEA R5, R0, 0x3b800000, 0x17 ;  /* 0x3b80000000057811 */ /* 0x000fc800078eb8ff */
[----:B------:R-:W-:Y:S01]  /*19a0*/  LOP3.LUT R18, R5, R3, R18, 0xfe, !PT ;  /* 0x0000000305127212 */ /* 0x000fe200078efe12 */
[----:B------:R-:W-:Y:S06]  /*19b0*/  BRA `(.L_x_1486) ;  /* 0x0000000000f87947 */ /* 0x000fec0003800000 */
.L_x_1499:
        /* <DEDUP_REMOVED lines=20> */
.L_x_1504:
[----:B------:R-:W-:Y:S05]  /*1b00*/  BSYNC B0 ;  /* 0x0000000000007941 */ /* 0x000fea0003800000 */
.L_x_1503:
[----:B------:R-:W-:Y:S01]  /*1b10*/  IMAD.SHL.U32 R3, R3, 0x200000, RZ ;  /* 0x0020000003037824 */ /* 0x000fe200078e00ff */
[----:B------:R-:W-:-:S04]  /*1b20*/  LEA R5, R0, 0x37800000, 0x17 ;  /* 0x3780000000057811 */ /* 0x000fc800078eb8ff */
[----:B------:R-:W-:Y:S01]  /*1b30*/  LOP3.LUT R18, R5, R3, R18, 0xfe, !PT ;  /* 0x0000000305127212 */ /* 0x000fe200078efe12 */
[----:B------:R-:W-:Y:S06]  /*1b40*/  BRA `(.L_x_1486) ;  /* 0x0000000000947947 */ /* 0x000fec0003800000 */
.L_x_1498:
        /* <DEDUP_REMOVED lines=14> */
.L_x_1485:
        /* <DEDUP_REMOVED lines=15> */
[----:B01-3-5:R-:W-:Y:S05]  /*1d20*/  CALL.ABS.NOINC R14 ;  /* 0x000000000e007343 */ /* 0x02bfea0003c00000 */
.L_x_1507:
[----:B------:R-:W-:Y:S01]  /*1d30*/  IMAD.MOV.U32 R18, RZ, RZ, RZ ;  /* 0x000000ffff127224 */ /* 0x000fe200078e00ff */
[----:B------:R-:W-:Y:S06]  /*1d40*/  BRA `(.L_x_1486) ;  /* 0x0000000000147947 */ /* 0x000fec0003800000 */
.L_x_1506:
[----:B------:R-:W2:Y:S02]  /*1d50*/  LDG.E.64 R4, desc[UR36][R4.64] ;  /* 0x0000002404047981 */ /* 0x000ea4000c1e1b00 */
[----:B--2---:R0:W2:Y:S01]  /*1d60*/  I2F.U64 R18, R4 ;  /* 0x0000000400127312 */ /* 0x0040a20000301000 */
[----:B------:R-:W-:Y:S05]  /*1d70*/  BRA `(.L_x_1486) ;  /* 0x0000000000087947 */ /* 0x000fea0003800000 */
.L_x_1505:
[----:B------:R-:W2:Y:S02]  /*1d80*/  LDG.E R4, desc[UR36][R4.64] ;  /* 0x0000002404047981 */ /* 0x000ea4000c1e1900 */
[----:B--2---:R-:W-:-:S07]  /*1d90*/  I2FP.F32.U32 R18, R4 ;  /* 0x0000000400127245 */ /* 0x004fce0000201000 */
.L_x_1486:
[----:B------:R-:W-:Y:S05]  /*1da0*/  BSYNC B6 ;  /* 0x0000000000067941 */ /* 0x000fea0003800000 */
.L_x_1480:
[----:B------:R-:W-:-:S07]  /*1db0*/  VIADD R23, R23, 0x80 ;  /* 0x0000008017177836 */ /* 0x000fce0000000000 */
.L_x_1479:
[----:B------:R-:W-:Y:S05]  /*1dc0*/  BSYNC B7 ;  /* 0x0000000000077941 */ /* 0x000fea0003800000 */
.L_x_1478:
[----:B------:R-:W-:Y:S01]  /*1dd0*/  ISETP.GE.AND P0, PT, R23, R17, PT ;  /* 0x000000111700720c */ /* 0x000fe20003f06270 */
[----:B------:R-:W-:Y:S01]  /*1de0*/  BSSY B7, `(.L_x_1508) ;  /* 0x00000ea000077945 */ /* 0x000fe20003800000 */
[----:B------:R-:W-:Y:S02]  /*1df0*/  IMAD.MOV.U32 R16, RZ, RZ, RZ ;  /* 0x000000ffff107224 */ /* 0x000fe400078e00ff */
[----:B------:R-:W-:-:S09]  /*1e00*/  IMAD.MOV.U32 R22, RZ, RZ, RZ ;  /* 0x000000ffff167224 */ /* 0x000fd200078e00ff */
[----:B------:R-:W-:Y:S05]  /*1e10*/  @P0 BRA `(.L_x_1509) ;  /* 0x0000000c00980947 */ /* 0x000fea0003800000 */
[----:B0-2-4-:R-:W0:Y:S01]  /*1e20*/  LDC.64 R4, c[0x0][0x220] ;  /* 0x00008800ff047b82 */ /* 0x015e220000000a00 */
        /* <DEDUP_REMOVED lines=19> */
[----:B--2---:R0:W2:Y:S01]  /*1f60*/  I2F.S16 R22, R4 ;  /* 0x0000000400167306 */ /* 0x0040a20000101400 */
[----:B------:R-:W-:Y:S05]  /*1f70*/  BRA `(.L_x_1516) ;  /* 0x0000000c00387947 */ /* 0x000fea0003800000 */
.L_x_1514:
[----:B------:R-:W2:Y:S02]  /*1f80*/  LDG.E.U8 R4, desc[UR36][R4.64] ;  /* 0x0000002404047981 */ /* 0x000ea4000c1e1100 */
[----:B--2---:R-:W-:Y:S01]  /*1f90*/  I2FP.F32.U32 R22, R4 ;  /* 0x0000000400167245 */ /* 0x004fe20000201000 */
[----:B------:R-:W-:Y:S06]  /*1fa0*/  BRA `(.L_x_1516) ;  /* 0x0000000c002c7947 */ /* 0x000fec0003800000 */
.L_x_1513:
        /* <DEDUP_REMOVED lines=9> */
.L_x_1518:
[----:B------:R-:W2:Y:S02]  /*2040*/  LDG.E R4, desc[UR36][R4.64] ;  /* 0x0000002404047981 */ /* 0x000ea4000c1e1900 */
[----:B--2---:R-:W-:Y:S01]  /*2050*/  I2FP.F32.S32 R22, R4 ;  /* 0x0000000400167245 */ /* 0x004fe20000201400 */
[----:B------:R-:W-:Y:S06]  /*2060*/  BRA `(.L_x_1516) ;  /* 0x0000000800fc7947 */ /* 0x000fec0003800000 */
.L_x_1517:
[----:B------:R-:W2:Y:S02]  /*2070*/  LDG.E.U16 R4, desc[UR36][R4.64] ;  /* 0x0000002404047981 */ /* 0x000ea4000c1e1500 */
[----:B--2---:R4:W0:Y:S01]  /*2080*/  I2F.S16 R22, R4 ;  /* 0x0000000400167306 */ /* 0x0048220000101400 */
[----:B------:R-:W-:Y:S05]  /*2090*/  BRA `(.L_x_1516) ;  /* 0x0000000800f07947 */ /* 0x000fea0003800000 */
.L_x_1512:
        /* <DEDUP_REMOVED lines=8> */
.L_x_1520:
[----:B------:R-:W2:Y:S02]  /*2120*/  LDG.E.U16 R4, desc[UR36][R4.64] ;  /* 0x0000002404047981 */ /* 0x000ea4000c1e1500 */
[----:B--2---:R-:W-:Y:S01]  /*2130*/  HADD2.F32 R22, -RZ, R4.H0_H0 ;  /* 0x20000004ff167230 */ /* 0x004fe20000004100 */
[----:B------:R-:W-:Y:S06]  /*2140*/  BRA `(.L_x_1516) ;  /* 0x0000000800c47947 */ /* 0x000fec0003800000 */
.L_x_1519:
        /* <DEDUP_REMOVED lines=8> */
.L_x_1522:
[----:B------:R-:W2:Y:S02]  /*21d0*/  LDG.E.U16 R4, desc[UR36][R4.64] ;  /* 0x0000002404047981 */ /* 0x000ea4000c1e1500 */
[----:B--2---:R-:W-:Y:S01]  /*21e0*/  HADD2.F32 R22, -RZ, R4.H0_H0 ;  /* 0x20000004ff167230 */ /* 0x004fe20000004100 */
[----:B------:R-:W-:Y:S06]  /*21f0*/  BRA `(.L_x_1516) ;  /* 0x0000000800987947 */ /* 0x000fec0003800000 */
.L_x_1521:
[----:B------:R-:W2:Y:S01]  /*2200*/  LDG.E.64 R4, desc[UR36][R4.64] ;  /* 0x0000002404047981 */ /* 0x000ea2000c1e1b00 */
[----:B------:R-:W-:Y:S01]  /*2210*/  UMOV UR4, 0xf0000000 ;  /* 0xf000000000047882 */ /* 0x000fe20000000000 */
[----:B------:R-:W-:Y:S01]  /*2220*/  UMOV UR5, 0x380fffff ;  /* 0x380fffff00057882 */ /* 0x000fe20000000000 */
[----:B--2---:R-:W0:Y:S01]  /*2230*/  F2F.F32.F64 R22, R4 ;  /* 0x0000000400167310 */ /* 0x004e220000301000 */
[----:B------:R-:W-:-:S14]  /*2240*/  DSETP.GEU.AND P0, PT, |R4|, UR4, PT ;  /* 0x0000000404007e2a */ /* 0x000fdc000bf0e200 */
[----:B0-----:R-:W-:Y:S01]  /*2250*/  @!P0 FMUL R22, R22, 1.175494350822287508e-38 ;  /* 0x0080000016168820 */ /* 0x001fe20000400000 */
[----:B------:R-:W-:Y:S06]  /*2260*/  BRA `(.L_x_1516) ;  /* 0x00000008007c7947 */ /* 0x000fec0003800000 */
.L_x_1511:
        /* <DEDUP_REMOVED lines=12> */
.L_x_1525:
[----:B------:R-:W2:Y:S01]  /*2330*/  LDG.E.64 R4, desc[UR36][R4.64] ;  /* 0x0000002404047981 */ /* 0x000ea2000c1e1b00 */
[----:B------:R-:W-:Y:S01]  /*2340*/  UMOV UR4, 0xf0000000 ;  /* 0xf000000000047882 */ /* 0x000fe20000000000 */
[----:B------:R-:W-:Y:S01]  /*2350*/  UMOV UR5, 0x380fffff ;  /* 0x380fffff00057882 */ /* 0x000fe20000000000 */
[----:B--2---:R-:W0:Y:S01]  /*2360*/  F2F.F32.F64 R22, R4 ;  /* 0x0000000400167310 */ /* 0x004e220000301000 */
[----:B------:R-:W-:-:S14]  /*2370*/  DSETP.GEU.AND P0, PT, |R4|, UR4, PT ;  /* 0x0000000404007e2a */ /* 0x000fdc000bf0e200 */
[----:B0-----:R-:W-:Y:S01]  /*2380*/  @!P0 FMUL R22, R22, 1.175494350822287508e-38 ;  /* 0x0080000016168820 */ /* 0x001fe20000400000 */
[----:B------:R-:W-:Y:S06]  /*2390*/  BRA `(.L_x_1516) ;  /* 0x0000000800307947 */ /* 0x000fec0003800000 */
.L_x_1524:
        /* <DEDUP_REMOVED lines=26> */
.L_x_1527:
        /* <DEDUP_REMOVED lines=13> */
.L_x_1526:
[----:B------:R-:W2:Y:S02]  /*2610*/  LDG.E.U16 R4, desc[UR36][R4.64] ;  /* 0x0000002404047981 */ /* 0x000ea4000c1e1500 */
[----:B--2---:R-:W-:Y:S01]  /*2620*/  IMAD.U32 R22, R4, 0x10000, RZ ;  /* 0x0001000004167824 */ /* 0x004fe200078e00ff */
[----:B------:R-:W-:Y:S06]  /*2630*/  BRA `(.L_x_1516) ;  /* 0x0000000400887947 */ /* 0x000fec0003800000 */
.L_x_1523:
        /* <DEDUP_REMOVED lines=11> */
.L_x_1530:
        /* <DEDUP_REMOVED lines=20> */
.L_x_1532:
[----:B------:R-:W-:Y:S05]  /*2830*/  BSYNC B0 ;  /* 0x0000000000007941 */ /* 0x000fea0003800000 */
.L_x_1531:
[----:B------:R-:W-:Y:S01]  /*2840*/  IMAD.SHL.U32 R3, R3, 0x100000, RZ ;  /* 0x0010000003037824 */ /* 0x000fe200078e00ff */
[----:B------:R-:W-:-:S04]  /*2850*/  LEA R5, R0, 0x3b800000, 0x17 ;  /* 0x3b80000000057811 */ /* 0x000fc800078eb8ff */
[----:B------:R-:W-:Y:S01]  /*2860*/  LOP3.LUT R22, R5, R3, R22, 0xfe, !PT ;  /* 0x0000000305167212 */ /* 0x000fe200078efe16 */
[----:B------:R-:W-:Y:S06]  /*2870*/  BRA `(.L_x_1516) ;  /* 0x0000000000f87947 */ /* 0x000fec0003800000 */
.L_x_1529:
        /* <DEDUP_REMOVED lines=20> */
.L_x_1534:
[----:B------:R-:W-:Y:S05]  /*29c0*/  BSYNC B0 ;  /* 0x0000000000007941 */ /* 0x000fea0003800000 */
.L_x_1533:
[----:B------:R-:W-:Y:S01]  /*29d0*/  IMAD.SHL.U32 R3, R3, 0x200000, RZ ;  /* 0x0020000003037824 */ /* 0x000fe200078e00ff */
[----:B------:R-:W-:-:S04]  /*29e0*/  LEA R5, R0, 0x37800000, 0x17 ;  /* 0x3780000000057811 */ /* 0x000fc800078eb8ff */
[----:B------:R-:W-:Y:S01]  /*29f0*/  LOP3.LUT R22, R5, R3, R22, 0xfe, !PT ;  /* 0x0000000305167212 */ /* 0x000fe200078efe16 */
[----:B------:R-:W-:Y:S06]  /*2a00*/  BRA `(.L_x_1516) ;  /* 0x0000000000947947 */ /* 0x000fec0003800000 */
.L_x_1528:
        /* <DEDUP_REMOVED lines=14> */
.L_x_1515:
        /* <DEDUP_REMOVED lines=16> */
.L_x_1537:
[----:B------:R-:W-:Y:S01]  /*2bf0*/  IMAD.MOV.U32 R22, RZ, RZ, RZ ;  /* 0x000000ffff167224 */ /* 0x000fe200078e00ff */
[----:B------:R-:W-:Y:S06]  /*2c00*/  BRA `(.L_x_1516) ;  /* 0x0000000000147947 */ /* 0x000fec0003800000 */
.L_x_1536:
[----:B------:R-:W2:Y:S02]  /*2c10*/  LDG.E.64 R4, desc[UR36][R4.64] ;  /* 0x0000002404047981 */ /* 0x000ea4000c1e1b00 */
[----:B--2---:R0:W2:Y:S01]  /*2c20*/  I2F.U64 R22, R4 ;  /* 0x0000000400167312 */ /* 0x0040a20000301000 */
[----:B------:R-:W-:Y:S05]  /*2c30*/  BRA `(.L_x_1516) ;  /* 0x0000000000087947 */ /* 0x000fea0003800000 */
.L_x_1535:
[----:B------:R-:W2:Y:S02]  /*2c40*/  LDG.E R4, desc[UR36][R4.64] ;  /* 0x0000002404047981 */ /* 0x000ea4000c1e1900 */
[----:B--2---:R-:W-:-:S07]  /*2c50*/  I2FP.F32.U32 R22, R4 ;  /* 0x0000000400167245 */ /* 0x004fce0000201000 */
.L_x_1516:
[----:B------:R-:W-:Y:S05]  /*2c60*/  BSYNC B6 ;  /* 0x0000000000067941 */ /* 0x000fea0003800000 */
.L_x_1510:
[----:B------:R-:W-:-:S07]  /*2c70*/  VIADD R23, R23, 0x80 ;  /* 0x0000008017177836 */ /* 0x000fce0000000000 */
.L_x_1509:
[----:B------:R-:W-:Y:S05]  /*2c80*/  BSYNC B7 ;  /* 0x0000000000077941 */ /* 0x000fea0003800000 */
.L_x_1508:
[----:B------:R-:W-:Y:S01]  /*2c90*/  ISETP.GE.AND P0, PT, R23, R17, PT ;  /* 0x000000111700720c */ /* 0x000fe20003f06270 */
[----:B------:R-:W-:-:S12]  /*2ca0*/  BSSY B6, `(.L_x_1538) ;  /* 0x00000e1000067945 */ /* 0x000fd80003800000 */
[----:B------:R-:W-:Y:S05]  /*2cb0*/  @P0 BRA `(.L_x_1539) ;  /* 0x0000000c007c0947 */ /* 0x000fea0003800000 */
[----:B0-2-4-:R-:W0:Y:S01]  /*2cc0*/  LDC.64 R4, c[0x0][0x220] ;  /* 0x00008800ff047b82 */ /* 0x015e220000000a00 */
        /* <DEDUP_REMOVED lines=19> */
.L_x_1543:
[----:B------:R-:W2:Y:S02]  /*2e00*/  LDG.E.U8 R4, desc[UR36][R4.64] ;  /* 0x0000002404047981 */ /* 0x000ea4000c1e1100 */
[----:B--2---:R-:W-:Y:S01]  /*2e10*/  I2FP.F32.U32 R16, R4 ;  /* 0x0000000400107245 */ /* 0x004fe20000201000 */
[----:B------:R-:W-:Y:S06]  /*2e20*/  BRA `(.L_x_1539) ;  /* 0x0000000c00207947 */ /* 0x000fec0003800000 */
.L_x_1542:
        /* <DEDUP_REMOVED lines=9> */
.L_x_1546:
[----:B------:R-:W2:Y:S02]  /*2ec0*/  LDG.E R4, desc[UR36][R4.64] ;  /* 0x0000002404047981 */ /* 0x000ea4000c1e1900 */
[----:B--2---:R-:W-:Y:S01]  /*2ed0*/  I2FP.F32.S32 R16, R4 ;  /* 0x0000000400107245 */ /* 0x004fe20000201400 */
[----:B------:R-:W-:Y:S06]  /*2ee0*/  BRA `(.L_x_1539) ;  /* 0x0000000800f07947 */ /* 0x000fec0003800000 */
.L_x_1545:
[----:B------:R-:W2:Y:S02]  /*2ef0*/  LDG.E.U16 R4, desc[UR36][R4.64] ;  /* 0x0000002404047981 */ /* 0x000ea4000c1e1500 */
[----:B--2---:R0:W2:Y:S01]  /*2f00*/  I2F.S16 R16, R4 ;  /* 0x0000000400107306 */ /* 0x0040a20000101400 */
[----:B------:R-:W-:Y:S05]  /*2f10*/  BRA `(.L_x_1539) ;  /* 0x0000000800e47947 */ /* 0x000fea0003800000 */
.L_x_1541:
        /* <DEDUP_REMOVED lines=8> */
.L_x_1548:
[----:B------:R-:W2:Y:S02]  /*2fa0*/  LDG.E.U16 R4, desc[UR36][R4.64] ;  /* 0x0000002404047981 */ /* 0x000ea4000c1e1500 */
[----:B--2---:R-:W-:Y:S01]  /*2fb0*/  HADD2.F32 R16, -RZ, R4.H0_H0 ;  /* 0x20000004ff107230 */ /* 0x004fe20000004100 */
[----:B------:R-:W-:Y:S06]  /*2fc0*/  BRA `(.L_x_1539) ;  /* 0x0000000800b87947 */ /* 0x000fec0003800000 */
.L_x_1547:
        /* <DEDUP_REMOVED lines=8> */
.L_x_1550:
[----:B------:R-:W2:Y:S02]  /*3050*/  LDG.E.U16 R4, desc[UR36][R4.64] ;  /* 0x0000002404047981 */ /* 0x000ea4000c1e1500 */
[----:B--2---:R-:W-:Y:S01]  /*3060*/  HADD2.F32 R16, -RZ, R4.H0_H0 ;  /* 0x20000004ff107230 */ /* 0x004fe20000004100 */
[----:B------:R-:W-:Y:S06]  /*3070*/  BRA `(.L_x_1539) ;  /* 0x00000008008c7947 */ /* 0x000fec0003800000 */
.L_x_1549:
[----:B------:R-:W2:Y:S01]  /*3080*/  LDG.E.64 R4, desc[UR36][R4.64] ;  /* 0x0000002404047981 */ /* 0x000ea2000c1e1b00 */
[----:B------:R-:W-:Y:S01]  /*3090*/  UMOV UR4, 0xf0000000 ;  /* 0xf000000000047882 */ /* 0x000fe20000000000 */
[----:B------:R-:W-:Y:S01]  /*30a0*/  UMOV UR5, 0x380fffff ;  /* 0x380fffff00057882 */ /* 0x000fe20000000000 */
[----:B--2---:R-:W0:Y:S01]  /*30b0*/  F2F.F32.F64 R16, R4 ;  /* 0x0000000400107310 */ /* 0x004e220000301000 */
[----:B------:R-:W-:-:S14]  /*30c0*/  DSETP.GEU.AND P0, PT, |R4|, UR4, PT ;  /* 0x0000000404007e2a */ /* 0x000fdc000bf0e200 */
[----:B0-----:R-:W-:Y:S01]  /*30d0*/  @!P0 FMUL R16, R16, 1.175494350822287508e-38 ;  /* 0x0080000010108820 */ /* 0x001fe20000400000 */
[----:B------:R-:W-:Y:S06]  /*30e0*/  BRA `(.L_x_1539) ;  /* 0x0000000800707947 */ /* 0x000fec0003800000 */
.L_x_1540:
        /* <DEDUP_REMOVED lines=12> */
.L_x_1553:
[----:B------:R-:W2:Y:S01]  /*31b0*/  LDG.E.64 R4, desc[UR36][R4.64] ;  /* 0x0000002404047981 */ /* 0x000ea2000c1e1b00 */
[----:B------:R-:W-:Y:S01]  /*31c0*/  UMOV UR4, 0xf0000000 ;  /* 0xf000000000047882 */ /* 0x000fe20000000000 */
[----:B------:R-:W-:Y:S01]  /*31d0*/  UMOV UR5, 0x380fffff ;  /* 0x380fffff00057882 */ /* 0x000fe20000000000 */
[----:B--2---:R-:W0:Y:S01]  /*31e0*/  F2F.F32.F64 R16, R4 ;  /* 0x0000000400107310 */ /* 0x004e220000301000 */
[----:B------:R-:W-:-:S14]  /*31f0*/  DSETP.GEU.AND P0, PT, |R4|, UR4, PT ;  /* 0x0000000404007e2a */ /* 0x000fdc000bf0e200 */
[----:B0-----:R-:W-:Y:S01]  /*3200*/  @!P0 FMUL R16, R16, 1.175494350822287508e-38 ;  /* 0x0080000010108820 */ /* 0x001fe20000400000 */
[----:B------:R-:W-:Y:S06]  /*3210*/  BRA `(.L_x_1539) ;  /* 0x0000000800247947 */ /* 0x000fec0003800000 */
.L_x_1552:
        /* <DEDUP_REMOVED lines=26> */
.L_x_1555:
        /* <DEDUP_REMOVED lines=13> */
.L_x_1554:
[----:B------:R-:W2:Y:S02]  /*3490*/  LDG.E.U16 R4, desc[UR36][R4.64] ;  /* 0x0000002404047981 */ /* 0x000ea4000c1e1500 */
[----:B--2---:R-:W-:Y:S01]  /*34a0*/  IMAD.U32 R16, R4, 0x10000, RZ ;  /* 0x0001000004107824 */ /* 0x004fe200078e00ff */
[----:B------:R-:W-:Y:S06]  /*34b0*/  BRA `(.L_x_1539) ;  /* 0x00000004007c7947 */ /* 0x000fec0003800000 */
.L_x_1551:
        /* <DEDUP_REMOVED lines=11> */
.L_x_1558:
[----:B------:R-:W2:Y:S02]  /*3570*/  LDG.E.U8 R3, desc[UR36][R4.64] ;  /* 0x0000002404037981 */ /* 0x000ea4000c1e1100 */
        /* <DEDUP_REMOVED lines=18> */
.L_x_1560:
[----:B------:R-:W-:Y:S05]  /*36a0*/  BSYNC B0 ;  /* 0x0000000000007941 */ /* 0x000fea0003800000 */
.L_x_1559:
[----:B------:R-:W-:Y:S01]  /*36b0*/  IMAD.SHL.U32 R3, R3, 0x100000, RZ ;  /* 0x0010000003037824 */ /* 0x000fe200078e00ff */
[----:B------:R-:W-:-:S04]  /*36c0*/  LEA R5, R0, 0x3b800000, 0x17 ;  /* 0x3b80000000057811 */ /* 0x000fc800078eb8ff */
[----:B------:R-:W-:Y:S01]  /*36d0*/  LOP3.LUT R16, R5, R3, R16, 0xfe, !PT ;  /* 0x0000000305107212 */ /* 0x000fe200078efe10 */
[----:B------:R-:W-:Y:S06]  /*36e0*/  BRA `(.L_x_1539) ;  /* 0x0000000000f07947 */ /* 0x000fec0003800000 */
.L_x_1557:
        /* <DEDUP_REMOVED lines=19> */
.L_x_1562:
[----:B------:R-:W-:Y:S05]  /*3820*/  BSYNC B0 ;  /* 0x0000000000007941 */ /* 0x000fea0003800000 */
.L_x_1561:
[----:B------:R-:W-:Y:S01]  /*3830*/  IMAD.SHL.U32 R3, R3, 0x200000, RZ ;  /* 0x0020000003037824 */ /* 0x000fe200078e00ff */
[----:B------:R-:W-:-:S04]  /*3840*/  LEA R5, R0, 0x37800000, 0x17 ;  /* 0x3780000000057811 */ /* 0x000fc800078eb8ff */
[----:B------:R-:W-:Y:S01]  /*3850*/  LOP3.LUT R16, R5, R3, R16, 0xfe, !PT ;  /* 0x0000000305107212 */ /* 0x000fe200078efe10 */
[----:B------:R-:W-:Y:S06]  /*3860*/  BRA `(.L_x_1539) ;  /* 0x0000000000907947 */ /* 0x000fec0003800000 */
.L_x_1556:
        /* <DEDUP_REMOVED lines=14> */
.L_x_1544:
        /* <DEDUP_REMOVED lines=16> */
.L_x_1565:
[----:B------:R-:W-:Y:S05]  /*3a50*/  BRA `(.L_x_1539) ;  /* 0x0000000000147947 */ /* 0x000fea0003800000 */
.L_x_1564:
[----:B------:R-:W2:Y:S02]  /*3a60*/  LDG.E.64 R4, desc[UR36][R4.64] ;  /* 0x0000002404047981 */ /* 0x000ea4000c1e1b00 */
[----:B--2---:R0:W2:Y:S01]  /*3a70*/  I2F.U64 R16, R4 ;  /* 0x0000000400107312 */ /* 0x0040a20000301000 */
[----:B------:R-:W-:Y:S05]  /*3a80*/  BRA `(.L_x_1539) ;  /* 0x0000000000087947 */ /* 0x000fea0003800000 */
.L_x_1563:
[----:B------:R-:W2:Y:S02]  /*3a90*/  LDG.E R4, desc[UR36][R4.64] ;  /* 0x0000002404047981 */ /* 0x000ea4000c1e1900 */
[----:B--2---:R-:W-:-:S07]  /*3aa0*/  I2FP.F32.U32 R16, R4 ;  /* 0x0000000400107245 */ /* 0x004fce0000201000 */
.L_x_1539:
[----:B------:R-:W-:Y:S05]  /*3ab0*/  BSYNC B6 ;  /* 0x0000000000067941 */ /* 0x000fea0003800000 */
.L_x_1538:
[----:B------:R-:W0:Y:S01]  /*3ac0*/  S2R R25, SR_TID.X ;  /* 0x0000000000197919 */ /* 0x000e220000002100 */
[----:B------:R-:W-:Y:S01]  /*3ad0*/  BSSY B6, `(.L_x_1566) ;  /* 0x000011c000067945 */ /* 0x000fe20003800000 */
[C---:B0-----:R-:W-:Y:S01]  /*3ae0*/  VIADD R0, R25.reuse, 0x100 ;  /* 0x0000010019007836 */ /* 0x041fe20000000000 */
[C---:B------:R-:W-:Y:S01]  /*3af0*/  ISETP.GE.AND P3, PT, R25.reuse, R17, PT ;  /* 0x000000111900720c */ /* 0x040fe20003f66270 */
[----:B------:R-:W-:-:S03]  /*3b00*/  VIADD R26, R25, 0x80 ;  /* 0x00000080191a7836 */ /* 0x000fc60000000000 */
[-C--:B------:R-:W-:Y:S01]  /*3b10*/  ISETP.GE.AND P1, PT, R0, R17.reuse, PT ;  /* 0x000000110000720c */ /* 0x080fe20003f26270 */
[----:B------:R-:W-:Y:S01]  /*3b20*/  VIADD R0, R25, 0x180 ;  /* 0x0000018019007836 */ /* 0x000fe20000000000 */
[----:B------:R-:W-:-:S04]  /*3b30*/  ISETP.GE.AND P0, PT, R26, R17, PT ;  /* 0x000000111a00720c */ /* 0x000fc80003f06270 */
[----:B------:R-:W-:-:S03]  /*3b40*/  ISETP.GE.AND P2, PT, R0, R17, PT ;  /* 0x000000110000720c */ /* 0x000fc60003f46270 */
[----:B-1-3-5:R-:W-:-:S04]  /*3b50*/  @!P3 FMUL.RZ R19, R19, 0.15915493667125701904 ;  /* 0x3e22f9831313b820 */ /* 0x02afc8000040c000 */
[----:B--2---:R-:W-:Y:S01]  /*3b60*/  @!P1 FMUL.RZ R12, R22, 0.15915493667125701904 ;  /* 0x3e22f983160c9820 */ /* 0x004fe2000040c000 */
[----:B------:R-:W0:Y:S01]  /*3b70*/  @!P3 MUFU.COS R3, R19 ;  /* 0x000000130003b308 */ /* 0x000e220000000000 */
[----:B------:R-:W-:-:S04]  /*3b80*/  @!P0 FMUL.RZ R11, R18, 0.15915493667125701904 ;  /* 0x3e22f983120b8820 */ /* 0x000fc8000040c000 */
[----:B------:R-:W-:Y:S02]  /*3b90*/  @!P2 FMUL.RZ R13, R16, 0.15915493667125701904 ;  /* 0x3e22f983100da820 */ /* 0x000fe4000040c000 */
[----:B------:R-:W1:Y:S01]  /*3ba0*/  LDC.U8 R16, c[0x0][0x234] ;  /* 0x00008d00ff107b82 */ /* 0x000e620000000000 */
[----:B------:R-:W-:Y:S08]  /*3bb0*/  @!P1 MUFU.COS R8, R12 ;  /* 0x0000000c00089308 */ /* 0x000ff00000000000 */
[----:B------:R-:W-:Y:S08]  /*3bc0*/  @!P2 MUFU.COS R10, R13 ;  /* 0x0000000d000aa308 */ /* 0x000ff00000000000 */
[----:B------:R-:W-:Y:S08]  /*3bd0*/  @!P0 MUFU.COS R6, R11 ;  /* 0x0000000b00068308 */ /* 0x000ff00000000000 */
[----:B------:R-:W-:Y:S08]  /*3be0*/  @!P3 MUFU.SIN R0, R19 ;  /* 0x000000130000b308 */ /* 0x000ff00000000400 */
[----:B0-----:R-:W4:Y:S08]  /*3bf0*/  @!P3 MUFU.RCP R3, R3 ;  /* 0x000000030003b308 */ /* 0x001f300000001000 */
[----:B------:R-:W-:Y:S08]  /*3c00*/  @!P1 MUFU.SIN R7, R12 ;  /* 0x0000000c00079308 */ /* 0x000ff00000000400 */
[----:B------:R-:W-:Y:S01]  /*3c10*/  @!P2 MUFU.SIN R9, R13 ;  /* 0x0000000d0009a308 */ /* 0x000fe20000000400 */
[----:B----4-:R-:W-:-:S07]  /*3c20*/  @!P3 FMUL.FTZ R4, R0, R3 ;  /* 0x000000030004b220 */ /* 0x010fce0000410000 */
[----:B------:R-:W-:Y:S08]  /*3c30*/  @!P0 MUFU.SIN R5, R11 ;  /* 0x0000000b00058308 */ /* 0x000ff00000000400 */
[----:B------:R-:W0:Y:S08]  /*3c40*/  @!P1 MUFU.RCP R8, R8 ;  /* 0x0000000800089308 */ /* 0x000e300000001000 */
[----:B------:R-:W2:Y:S08]  /*3c50*/  @!P2 MUFU.RCP R10, R10 ;  /* 0x0000000a000aa308 */ /* 0x000eb00000001000 */
[----:B------:R-:W3:Y:S01]  /*3c60*/  @!P0 MUFU.RCP R6, R6 ;  /* 0x0000000600068308 */ /* 0x000ee20000001000 */
[----:B0-----:R-:W-:Y:S01]  /*3c70*/  @!P1 FMUL.FTZ R22, R7, R8 ;  /* 0x0000000807169220 */ /* 0x001fe20000410000 */
[----:B--2---:R-:W-:Y:S01]  /*3c80*/  @!P2 FMUL.FTZ R24, R9, R10 ;  /* 0x0000000a0918a220 */ /* 0x004fe20000410000 */
[----:B---3--:R-:W-:Y:S01]  /*3c90*/  @!P0 FMUL.FTZ R18, R5, R6 ;  /* 0x0000000605128220 */ /* 0x008fe20000410000 */
[----:B-1----:R-:W-:Y:S06]  /*3ca0*/  @P3 BRA `(.L_x_1567) ;  /* 0x0000000c00f83947 */ /* 0x002fec0003800000 */
        /* <DEDUP_REMOVED lines=17> */
[----:B------:R-:W0:Y:S01]  /*3dc0*/  F2I.FTZ.TRUNC.NTZ R3, R4 ;  /* 0x0000000400037305 */ /* 0x000e22000021f100 */
[----:B------:R-:W-:Y:S01]  /*3dd0*/  IMAD.MOV.U32 R25, RZ, RZ, R26 ;  /* 0x000000ffff197224 */ /* 0x000fe200078e001a */
[----:B0-----:R0:W-:Y:S01]  /*3de0*/  STG.E.U8 desc[UR36][R8.64], R3 ;  /* 0x0000000308007986 */ /* 0x0011e2000c101124 */
[----:B------:R-:W-:Y:S05]  /*3df0*/  BRA `(.L_x_1567) ;  /* 0x0000000c00a47947 */ /* 0x000fea0003800000 */
.L_x_1571:
[----:B------:R-:W0:Y:S01]  /*3e00*/  F2I.S64.TRUNC R4, R4 ;  /* 0x0000000400047311 */ /* 0x000e22000020d900 */
[----:B------:R-:W-:Y:S02]  /*3e10*/  IMAD.MOV.U32 R25, RZ, RZ, R26 ;  /* 0x000000ffff197224 */ /* 0x000fe400078e001a */
[----:B0-----:R-:W-:-:S05]  /*3e20*/  IMAD.MOV.U32 R3, RZ, RZ, R4 ;  /* 0x000000ffff037224 */ /* 0x001fca00078e0004 */
[----:B------:R0:W-:Y:S01]  /*3e30*/  STG.E.U8 desc[UR36][R8.64], R3 ;  /* 0x0000000308007986 */ /* 0x0001e2000c101124 */
[----:B------:R-:W-:Y:S05]  /*3e40*/  BRA `(.L_x_1567) ;  /* 0x0000000c00907947 */ /* 0x000fea0003800000 */
.L_x_1570:
[----:B------:R-:W-:-:S13]  /*3e50*/  ISETP.NE.AND P0, PT, R0, 0x2, PT ;  /* 0x000000020000780c */ /* 0x000fda0003f05270 */
[----:B------:R-:W-:Y:S05]  /*3e60*/  @!P0 BRA `(.L_x_1573) ;  /* 0x0000000000308947 */ /* 0x000fea0003800000 */
[----:B------:R-:W-:-:S13]  /*3e70*/  ISETP.NE.AND P0, PT, R0, 0x3, PT ;  /* 0x000000030000780c */ /* 0x000fda0003f05270 */
[----:B------:R-:W-:Y:S05]  /*3e80*/  @!P0 BRA `(.L_x_1574) ;  /* 0x0000000000188947 */ /* 0x000fea0003800000 */
[----:B------:R-:W-:-:S13]  /*3e90*/  ISETP.NE.AND P0, PT, R0, 0x4, PT ;  /* 0x000000040000780c */ /* 0x000fda0003f05270 */
[----:B------:R-:W-:Y:S05]  /*3ea0*/  @P0 BRA `(.L_x_1572) ;  /* 0x0000000c00140947 */ /* 0x000fea0003800000 */
[----:B------:R-:W0:Y:S01]  /*3eb0*/  F2I.S64.TRUNC R4, R4 ;  /* 0x0000000400047311 */ /* 0x000e22000020d900 */
[----:B------:R-:W-:Y:S01]  /*3ec0*/  IMAD.MOV.U32 R25, RZ, RZ, R26 ;  /* 0x000000ffff197224 */ /* 0x000fe200078e001a */
[----:B0-----:R0:W-:Y:S01]  /*3ed0*/  STG.E.64 desc[UR36][R8.64], R4 ;  /* 0x0000000408007986 */ /* 0x0011e2000c101b24 */
[----:B------:R-:W-:Y:S05]  /*3ee0*/  BRA `(.L_x_1567) ;  /* 0x0000000c00687947 */ /* 0x000fea0003800000 */
.L_x_1574:
[----:B------:R-:W0:Y:S01]  /*3ef0*/  F2I.FTZ.TRUNC.NTZ R3, R4 ;  /* 0x0000000400037305 */ /* 0x000e22000021f100 */
[----:B------:R-:W-:Y:S01]  /*3f00*/  IMAD.MOV.U32 R25, RZ, RZ, R26 ;  /* 0x000000ffff197224 */ /* 0x000fe200078e001a */
[----:B0-----:R0:W-:Y:S01]  /*3f10*/  STG.E desc[UR36][R8.64], R3 ;  /* 0x0000000308007986 */ /* 0x0011e2000c101924 */
[----:B------:R-:W-:Y:S05]  /*3f20*/  BRA `(.L_x_1567) ;  /* 0x0000000c00587947 */ /* 0x000fea0003800000 */
.L_x_1573:
[----:B------:R-:W0:Y:S01]  /*3f30*/  F2I.FTZ.TRUNC.NTZ R3, R4 ;  /* 0x0000000400037305 */ /* 0x000e22000021f100 */
[----:B------:R-:W-:Y:S01]  /*3f40*/  IMAD.MOV.U32 R25, RZ, RZ, R26 ;  /* 0x000000ffff197224 */ /* 0x000fe200078e001a */
[----:B0-----:R0:W-:Y:S01]  /*3f50*/  STG.E.U16 desc[UR36][R8.64], R3 ;  /* 0x0000000308007986 */ /* 0x0011e2000c101524 */
[----:B------:R-:W-:Y:S05]  /*3f60*/  BRA `(.L_x_1567) ;  /* 0x0000000c00487947 */ /* 0x000fea0003800000 */
.L_x_1569:
[----:B------:R-:W-:-:S13]  /*3f70*/  ISETP.GT.AND P0, PT, R0, 0x6, PT ;  /* 0x000000060000780c */ /* 0x000fda0003f04270 */
[----:B------:R-:W-:Y:S05]  /*3f80*/  @P0 BRA `(.L_x_1575) ;  /* 0x00000000002c0947 */ /* 0x000fea0003800000 */
[----:B------:R-:W-:-:S13]  /*3f90*/  ISETP.NE.AND P0, PT, R0, 0x5, PT ;  /* 0x000000050000780c */ /* 0x000fda0003f05270 */
[----:B------:R-:W-:Y:S05]  /*3fa0*/  @!P0 BRA `(.L_x_1576) ;  /* 0x0000000000148947 */ /* 0x000fea0003800000 */
[----:B------:R-:W-:-:S13]  /*3fb0*/  ISETP.NE.AND P0, PT, R0, 0x6, PT ;  /* 0x000000060000780c */ /* 0x000fda0003f05270 */
[----:B------:R-:W-:Y:S05]  /*3fc0*/  @P0 BRA `(.L_x_1572) ;  /* 0x0000000800cc0947 */ /* 0x000fea0003800000 */
[----:B------:R0:W-:Y:S01]  /*3fd0*/  STG.E desc[UR36][R8.64], R4 ;  /* 0x0000000408007986 */ /* 0x0001e2000c101924 */
[----:B------:R-:W-:Y:S01]  /*3fe0*/  IMAD.MOV.U32 R25, RZ, RZ, R26 ;  /* 0x000000ffff197224 */ /* 0x000fe200078e001a */
[----:B------:R-:W-:Y:S06]  /*3ff0*/  BRA `(.L_x_1567) ;  /* 0x0000000c00247947 */ /* 0x000fec0003800000 */
.L_x_1576:
[----:B------:R-:W-:Y:S01]  /*4000*/  F2FP.F16.F32.PACK_AB R4, RZ, R4 ;  /* 0x00000004ff04723e */ /* 0x000fe200000000ff */
[----:B------:R-:W-:-:S04]  /*4010*/  IMAD.MOV.U32 R25, RZ, RZ, R26 ;  /* 0x000000ffff197224 */ /* 0x000fc800078e001a */
[----:B------:R0:W-:Y:S01]  /*4020*/  STG.E.U16 desc[UR36][R8.64], R4 ;  /* 0x0000000408007986 */ /* 0x0001e2000c101524 */
[----:B------:R-:W-:Y:S05]  /*4030*/  BRA `(.L_x_1567) ;  /* 0x0000000c00147947 */ /* 0x000fea0003800000 */
.L_x_1575:
[----:B------:R-:W-:-:S13]  /*4040*/  ISETP.NE.AND P0, PT, R0, 0x7, PT ;  /* 0x000000070000780c */ /* 0x000fda0003f05270 */
[----:B------:R-:W-:Y:S05]  /*4050*/  @!P0 BRA `(.L_x_1577) ;  /* 0x0000000000348947 */ /* 0x000fea0003800000 */
[----:B------:R-:W-:-:S13]  /*4060*/  ISETP.NE.AND P0, PT, R0, 0x8, PT ;  /* 0x000000080000780c */ /* 0x000fda0003f05270 */
[----:B------:R-:W-:Y:S05]  /*4070*/  @!P0 BRA `(.L_x_1578) ;  /* 0x0000000000188947 */ /* 0x000fea0003800000 */
[----:B------:R-:W-:-:S13]  /*4080*/  ISETP.NE.AND P0, PT, R0, 0x9, PT ;  /* 0x000000090000780c */ /* 0x000fda0003f05270 */
[----:B------:R-:W-:Y:S05]  /*4090*/  @P0 BRA `(.L_x_1572) ;  /* 0x0000000800980947 */ /* 0x000fea0003800000 */
[----:B------:R-:W-:Y:S02]  /*40a0*/  IMAD.MOV.U32 R5, RZ, RZ, RZ ;  /* 0x000000ffff057224 */ /* 0x000fe400078e00ff */
[----:B------:R-:W-:-:S03]  /*40b0*/  IMAD.MOV.U32 R25, RZ, RZ, R26 ;  /* 0x000000ffff197224 */ /* 0x000fc600078e001a */
[----:B------:R0:W-:Y:S01]  /*40c0*/  STG.E.64 desc[UR36][R8.64], R4 ;  /* 0x0000000408007986 */ /* 0x0001e2000c101b24 */
[----:B------:R-:W-:Y:S05]  /*40d0*/  BRA `(.L_x_1567) ;  /* 0x0000000800ec7947 */ /* 0x000fea0003800000 */
.L_x_1578:
[----:B------:R-:W-:Y:S01]  /*40e0*/  F2FP.F16.F32.PACK_AB R3, RZ, R4 ;  /* 0x00000004ff03723e */ /* 0x000fe200000000ff */
[----:B------:R-:W-:-:S03]  /*40f0*/  IMAD.MOV.U32 R25, RZ, RZ, R26 ;  /* 0x000000ffff197224 */ /* 0x000fc600078e001a */
[----:B------:R-:W-:-:S05]  /*4100*/  PRMT R3, R3, 0x5410, RZ ;  /* 0x0000541003037816 */ /* 0x000fca00000000ff */
[----:B------:R0:W-:Y:S01]  /*4110*/  STG.E desc[UR36][R8.64], R3 ;  /* 0x0000000308007986 */ /* 0x0001e2000c101924 */
[----:B------:R-:W-:Y:S05]  /*4120*/  BRA `(.L_x_1567) ;  /* 0x0000000800d87947 */ /* 0x000fea0003800000 */
.L_x_1577:
[----:B------:R-:W-:Y:S01]  /*4130*/  FMUL.FTZ R4, R4, 1 ;  /* 0x3f80000004047820 */ /* 0x000fe20000410000 */
[----:B------:R-:W-:-:S05]  /*4140*/  IMAD.MOV.U32 R25, RZ, RZ, R26 ;  /* 0x000000ffff197224 */ /* 0x000fca00078e001a */
[----:B------:R-:W0:Y:S02]  /*4150*/  F2F.F64.F32 R4, R4 ;  /* 0x0000000400047310 */ /* 0x000e240000201800 */
[----:B0-----:R0:W-:Y:S01]  /*4160*/  STG.E.64 desc[UR36][R8.64], R4 ;  /* 0x0000000408007986 */ /* 0x0011e2000c101b24 */
[----:B------:R-:W-:Y:S05]  /*4170*/  BRA `(.L_x_1567) ;  /* 0x0000000800c47947 */ /* 0x000fea0003800000 */
.L_x_1568:
        /* <DEDUP_REMOVED lines=8> */
[----:B------:R-:W-:Y:S01]  /*4200*/  FSETP.NEU.FTZ.AND P0, PT, R4, RZ, PT ;  /* 0x000000ff0400720b */ /* 0x000fe20003f1d000 */
[----:B------:R-:W-:-:S03]  /*4210*/  IMAD.MOV.U32 R25, RZ, RZ, R26 ;  /* 0x000000ffff197224 */ /* 0x000fc600078e001a */
[----:B------:R-:W-:-:S05]  /*4220*/  SEL R3, RZ, 0x1, !P0 ;  /* 0x00000001ff037807 */ /* 0x000fca0004000000 */
[----:B------:R0:W-:Y:S01]  /*4230*/  STG.E.U8 desc[UR36][R8.64], R3 ;  /* 0x0000000308007986 */ /* 0x0001e2000c101124 */
[----:B------:R-:W-:Y:S05]  /*4240*/  BRA `(.L_x_1567) ;  /* 0x0000000800907947 */ /* 0x000fea0003800000 */
.L_x_1581:
[----:B------:R-:W-:Y:S01]  /*4250*/  FMUL.FTZ R4, R4, 1 ;  /* 0x3f80000004047820 */ /* 0x000fe20000410000 */
[----:B------:R-:W-:Y:S01]  /*4260*/  CS2R R6, SRZ ;  /* 0x0000000000067805 */ /* 0x000fe2000001ff00 */
[----:B------:R-:W-:-:S04]  /*4270*/  IMAD.MOV.U32 R25, RZ, RZ, R26 ;  /* 0x000000ffff197224 */ /* 0x000fc800078e001a */
[----:B------:R-:W0:Y:S02]  /*4280*/  F2F.F64.F32 R4, R4 ;  /* 0x0000000400047310 */ /* 0x000e240000201800 */
[----:B0-----:R0:W-:Y:S01]  /*4290*/  STG.E.128 desc[UR36][R8.64], R4 ;  /* 0x0000000408007986 */ /* 0x0011e2000c101d24 */
[----:B------:R-:W-:Y:S05]  /*42a0*/  BRA `(.L_x_1567) ;  /* 0x0000000800787947 */ /* 0x000fea0003800000 */
.L_x_1580:
        /* <DEDUP_REMOVED lines=20> */
.L_x_1585:
[----:B------:R-:W-:Y:S05]  /*43f0*/  BSYNC B0 ;  /* 0x0000000000007941 */ /* 0x000fea0003800000 */
.L_x_1584:
[----:B------:R-:W-:Y:S01]  /*4400*/  LOP3.LUT R5, R0, R5, RZ, 0xfc, !PT ;  /* 0x0000000500057212 */ /* 0x000fe200078efcff */
[----:B------:R-:W-:-:S04]  /*4410*/  IMAD.MOV.U32 R25, RZ, RZ, R26 ;  /* 0x000000ffff197224 */ /* 0x000fc800078e001a */
[----:B------:R0:W-:Y:S01]  /*4420*/  STG.E.U8 desc[UR36][R8.64], R5 ;  /* 0x0000000508007986 */ /* 0x0001e2000c101124 */
[----:B------:R-:W-:Y:S05]  /*4430*/  BRA `(.L_x_1567) ;  /* 0x0000000800147947 */ /* 0x000fea0003800000 */
.L_x_1583:
        /* <DEDUP_REMOVED lines=12> */
.L_x_1587:
[----:B------:R-:W-:Y:S01]  /*4500*/  IMAD.MOV.U32 R0, RZ, RZ, 0x7f ;  /* 0x0000007fff007424 */ /* 0x000fe200078e00ff */
[----:B------:R-:W-:-:S04]  /*4510*/  ISETP.GT.U32.AND P0, PT, R5, 0x7f800000, PT ;  /* 0x7f8000000500780c */ /* 0x000fc80003f04070 */
[----:B------:R-:W-:-:S09]  /*4520*/  SEL R0, R0, 0x7c, P0 ;  /* 0x0000007c00007807 */ /* 0x000fd20000000000 */
.L_x_1588:
[----:B------:R-:W-:Y:S05]  /*4530*/  BSYNC B0 ;  /* 0x0000000000007941 */ /* 0x000fea0003800000 */
.L_x_1586:
[----:B------:R-:W-:Y:S01]  /*4540*/  LOP3.LUT R4, R4, 0x80000000, RZ, 0xc0, !PT ;  /* 0x8000000004047812 */ /* 0x000fe200078ec0ff */
[----:B------:R-:W-:-:S03]  /*4550*/  IMAD.MOV.U32 R25, RZ, RZ, R26 ;  /* 0x000000ffff197224 */ /* 0x000fc600078e001a */
[----:B------:R-:W-:-:S04]  /*4560*/  SHF.R.U32.HI R3, RZ, 0x18, R4 ;  /* 0x00000018ff037819 */ /* 0x000fc80000011604 */
[----:B------:R-:W-:-:S05]  /*4570*/  LOP3.LUT R3, R0, R3, RZ, 0xfc, !PT ;  /* 0x0000000300037212 */ /* 0x000fca00078efcff */
[----:B------:R0:W-:Y:S01]  /*4580*/  STG.E.U8 desc[UR36][R8.64], R3 ;  /* 0x0000000308007986 */ /* 0x0001e2000c101124 */
[----:B------:R-:W-:Y:S05]  /*4590*/  BRA `(.L_x_1567) ;  /* 0x0000000400bc7947 */ /* 0x000fea0003800000 */
.L_x_1582:
[----:B------:R-:W-:Y:S01]  /*45a0*/  F2FP.BF16.F32.PACK_AB R4, RZ, R4 ;  /* 0x00000004ff04723e */ /* 0x000fe200000010ff */
[----:B------:R-:W-:-:S04]  /*45b0*/  IMAD.MOV.U32 R25, RZ, RZ, R26 ;  /* 0x000000ffff197224 */ /* 0x000fc800078e001a */
[----:B------:R0:W-:Y:S01]  /*45c0*/  STG.E.U16 desc[UR36][R8.64], R4 ;  /* 0x0000000408007986 */ /* 0x0001e2000c101524 */
[----:B------:R-:W-:Y:S05]  /*45d0*/  BRA `(.L_x_1567) ;  /* 0x0000000400ac7947 */ /* 0x000fea0003800000 */
.L_x_1579:
        /* <DEDUP_REMOVED lines=8> */
[----:B------:R-:W0:Y:S01]  /*4660*/  F2I.FTZ.U32.TRUNC.NTZ R3, R4 ;  /* 0x0000000400037305 */ /* 0x000e22000021f000 */
[----:B------:R-:W-:Y:S01]  /*4670*/  IMAD.MOV.U32 R25, RZ, RZ, R26 ;  /* 0x000000ffff197224 */ /* 0x000fe200078e001a */
[----:B0-----:R4:W-:Y:S01]  /*4680*/  STG.E.U16 desc[UR36][R8.64], R3 ;  /* 0x0000000308007986 */ /* 0x0019e2000c101524 */
[----:B------:R-:W-:Y:S05]  /*4690*/  BRA `(.L_x_1567) ;  /* 0x00000004007c7947 */ /* 0x000fea0003800000 */
.L_x_1591:
        /* <DEDUP_REMOVED lines=16> */
.L_x_1594:
[----:B------:R-:W-:-:S04]  /*47a0*/  LOP3.LUT R4, R4, 0x80000000, RZ, 0xc0, !PT ;  /* 0x8000000004047812 */ /* 0x000fc800078ec0ff */
[----:B------:R-:W-:-:S04]  /*47b0*/  SHF.R.U32.HI R4, RZ, 0x18, R4 ;  /* 0x00000018ff047819 */ /* 0x000fc80000011604 */
[----:B------:R-:W-:-:S04]  /*47c0*/  LOP3.LUT R3, R3, R4, RZ, 0xfc, !PT ;  /* 0x0000000403037212 */ /* 0x000fc800078efcff */
[----:B------:R-:W-:-:S07]  /*47d0*/  PRMT R0, R3, 0x7610, R0 ;  /* 0x0000761003007816 */ /* 0x000fce0000000000 */
.L_x_1593:
[----:B------:R-:W-:Y:S05]  /*47e0*/  BSYNC B0 ;  /* 0x0000000000007941 */ /* 0x000fea0003800000 */
.L_x_1592:
[----:B------:R3:W-:Y:S01]  /*47f0*/  STG.E.U8 desc[UR36][R8.64], R0 ;  /* 0x0000000008007986 */ /* 0x0007e2000c101124 */
[----:B------:R-:W-:Y:S01]  /*4800*/  IMAD.MOV.U32 R25, RZ, RZ, R26 ;  /* 0x000000ffff197224 */ /* 0x000fe200078e001a */
[----:B------:R-:W-:Y:S06]  /*4810*/  BRA `(.L_x_1567) ;  /* 0x00000004001c7947 */ /* 0x000fec0003800000 */
.L_x_1590:
        /* <DEDUP_REMOVED lines=16> */
.L_x_1597:
[----:B------:R-:W-:-:S04]  /*4920*/  LOP3.LUT R4, R4, 0x80000000, RZ, 0xc0, !PT ;  /* 0x8000000004047812 */ /* 0x000fc800078ec0ff */
[----:B------:R-:W-:-:S04]  /*4930*/  SHF.R.U32.HI R4, RZ, 0x18, R4 ;  /* 0x00000018ff047819 */ /* 0x000fc80000011604 */
[----:B------:R-:W-:-:S04]  /*4940*/  LOP3.LUT R3, R3, R4, RZ, 0xfc, !PT ;  /* 0x0000000403037212 */ /* 0x000fc800078efcff */
[----:B------:R-:W-:-:S07]  /*4950*/  PRMT R0, R3, 0x7610, R0 ;  /* 0x0000761003007816 */ /* 0x000fce0000000000 */
.L_x_1596:
[----:B------:R-:W-:Y:S05]  /*4960*/  BSYNC B0 ;  /* 0x0000000000007941 */ /* 0x000fea0003800000 */
.L_x_1595:
[----:B------:R0:W-:Y:S01]  /*4970*/  STG.E.U8 desc[UR36][R8.64], R0 ;  /* 0x0000000008007986 */ /* 0x0001e2000c101124 */
[----:B------:R-:W-:Y:S01]  /*4980*/  IMAD.MOV.U32 R25, RZ, RZ, R26 ;  /* 0x000000ffff197224 */ /* 0x000fe200078e001a */
[----:B------:R-:W-:Y:S06]  /*4990*/  BRA `(.L_x_1567) ;  /* 0x0000000000bc7947 */ /* 0x000fec0003800000 */
.L_x_1589:
[----:B------:R-:W-:-:S13]  /*49a0*/  ISETP.NE.AND P0, PT, R0, 0x1c, PT ;  /* 0x0000001c0000780c */ /* 0x000fda0003f05270 */
[----:B------:R-:W-:Y:S05]  /*49b0*/  @!P0 BRA `(.L_x_1598) ;  /* 0x0000000000a88947 */ /* 0x000fea0003800000 */
[----:B------:R-:W-:-:S13]  /*49c0*/  ISETP.NE.AND P0, PT, R0, 0x1d, PT ;  /* 0x0000001d0000780c */ /* 0x000fda0003f05270 */
[----:B------:R-:W-:Y:S05]  /*49d0*/  @!P0 BRA `(.L_x_1599) ;  /* 0x0000000000908947 */ /* 0x000fea0003800000 */
[----:B------:R-:W-:-:S13]  /*49e0*/  ISETP.NE.AND P0, PT, R0, 0x2c, PT ;  /* 0x0000002c0000780c */ /* 0x000fda0003f05270 */
[----:B------:R-:W-:Y:S05]  /*49f0*/  @P0 BRA `(.L_x_1572) ;  /* 0x0000000000400947 */ /* 0x000fea0003800000 */
[----:B------:R-:W-:Y:S01]  /*4a00*/  SHF.R.U32.HI R5, RZ, 0x17, R4 ;  /* 0x00000017ff057819 */ /* 0x000fe20000011604 */
[----:B------:R-:W-:-:S03]  /*4a10*/  IMAD.MOV.U32 R25, RZ, RZ, R26 ;  /* 0x000000ffff197224 */ /* 0x000fc600078e001a */
        /* <DEDUP_REMOVED lines=14> */
.L_x_1572:
        /* <DEDUP_REMOVED lines=16> */
.L_x_1600:
[----:B------:R-:W-:Y:S01]  /*4c00*/  IMAD.MOV.U32 R25, RZ, RZ, R26 ;  /* 0x000000ffff197224 */ /* 0x000fe200078e001a */
[----:B------:R-:W-:Y:S06]  /*4c10*/  BRA `(.L_x_1567) ;  /* 0x00000000001c7947 */ /* 0x000fec0003800000 */
.L_x_1599:
[----:B------:R-:W0:Y:S01]  /*4c20*/  F2I.U64.TRUNC R4, R4 ;  /* 0x0000000400047311 */ /* 0x000e22000020d800 */
[----:B------:R-:W-:Y:S01]  /*4c30*/  IMAD.MOV.U32 R25, RZ, RZ, R26 ;  /* 0x000000ffff197224 */ /* 0x000fe200078e001a */
[----:B0-----:R2:W-:Y:S01]  /*4c40*/  STG.E.64 desc[UR36][R8.64], R4 ;  /* 0x0000000408007986 */ /* 0x0015e2000c101b24 */
[----:B------:R-:W-:Y:S05]  /*4c50*/  BRA `(.L_x_1567) ;  /* 0x00000000000c7947 */ /* 0x000fea0003800000 */
.L_x_1598:
[----:B------:R-:W0:Y:S01]  /*4c60*/  F2I.FTZ.U32.TRUNC.NTZ R3, R4 ;  /* 0x0000000400037305 */ /* 0x000e22000021f000 */
[----:B------:R-:W-:Y:S01]  /*4c70*/  IMAD.MOV.U32 R25, RZ, RZ, R26 ;  /* 0x000000ffff197224 */ /* 0x000fe200078e001a */
[----:B0-----:R0:W-:Y:S06]  /*4c80*/  STG.E desc[UR36][R8.64], R3 ;  /* 0x0000000308007986 */ /* 0x0011ec000c101924 */
.L_x_1567:
[----:B------:R-:W-:Y:S05]  /*4c90*/  BSYNC B6 ;  /* 0x0000000000067941 */ /* 0x000fea0003800000 */
.L_x_1566:
        /* <DEDUP_REMOVED lines=24> */
.L_x_1606:
[----:B------:R-:W0:Y:S02]  /*4e20*/  F2I.S64.TRUNC R18, R18 ;  /* 0x0000001200127311 */ /* 0x000e24000020d900 */
[----:B0-----:R-:W-:-:S05]  /*4e30*/  IMAD.MOV.U32 R3, RZ, RZ, R18 ;  /* 0x000000ffff037224 */ /* 0x001fca00078e0012 */
[----:B------:R0:W-:Y:S01]  /*4e40*/  STG.E.U8 desc[UR36][R8.64], R3 ;  /* 0x0000000308007986 */ /* 0x0001e2000c101124 */
[----:B------:R-:W-:Y:S05]  /*4e50*/  BRA `(.L_x_1608) ;  /* 0x0000000c00407947 */ /* 0x000fea0003800000 */
.L_x_1605:
        /* <DEDUP_REMOVED lines=9> */
.L_x_1610:
[----:B------:R-:W0:Y:S02]  /*4ef0*/  F2I.FTZ.TRUNC.NTZ R3, R18 ;  /* 0x0000001200037305 */ /* 0x000e24000021f100 */
[----:B0-----:R0:W-:Y:S01]  /*4f00*/  STG.E desc[UR36][R8.64], R3 ;  /* 0x0000000308007986 */ /* 0x0011e2000c101924 */
[----:B------:R-:W-:Y:S05]  /*4f10*/  BRA `(.L_x_1608) ;  /* 0x0000000c00107947 */ /* 0x000fea0003800000 */
.L_x_1609:
[----:B------:R-:W0:Y:S02]  /*4f20*/  F2I.FTZ.TRUNC.NTZ R3, R18 ;  /* 0x0000001200037305 */ /* 0x000e24000021f100 */
[----:B0-----:R0:W-:Y:S01]  /*4f30*/  STG.E.U16 desc[UR36][R8.64], R3 ;  /* 0x0000000308007986 */ /* 0x0011e2000c101524 */
[----:B------:R-:W-:Y:S05]  /*4f40*/  BRA `(.L_x_1608) ;  /* 0x0000000c00047947 */ /* 0x000fea0003800000 */
.L_x_1604:
        /* <DEDUP_REMOVED lines=8> */
.L_x_1612:
[----:B------:R-:W-:-:S05]  /*4fd0*/  F2FP.F16.F32.PACK_AB R18, RZ, R18 ;  /* 0x00000012ff12723e */ /* 0x000fca00000000ff */
[----:B------:R0:W-:Y:S01]  /*4fe0*/  STG.E.U16 desc[UR36][R8.64], R18 ;  /* 0x0000001208007986 */ /* 0x0001e2000c101524 */
[----:B------:R-:W-:Y:S05]  /*4ff0*/  BRA `(.L_x_1608) ;  /* 0x0000000800d87947 */ /* 0x000fea0003800000 */
.L_x_1611:
        /* <DEDUP_REMOVED lines=9> */
.L_x_1614:
[----:B------:R-:W-:-:S04]  /*5090*/  F2FP.F16.F32.PACK_AB R3, RZ, R18 ;  /* 0x00000012ff03723e */ /* 0x000fc800000000ff */
[----:B------:R-:W-:-:S05]  /*50a0*/  PRMT R3, R3, 0x5410, RZ ;  /* 0x0000541003037816 */ /* 0x000fca00000000ff */
[----:B------:R0:W-:Y:S01]  /*50b0*/  STG.E desc[UR36][R8.64], R3 ;  /* 0x0000000308007986 */ /* 0x0001e2000c101924 */
[----:B------:R-:W-:Y:S05]  /*50c0*/  BRA `(.L_x_1608) ;  /* 0x0000000800a47947 */ /* 0x000fea0003800000 */
.L_x_1613:
[----:B------:R-:W-:-:S06]  /*50d0*/  FMUL.FTZ R4, R18, 1 ;  /* 0x3f80000012047820 */ /* 0x000fcc0000410000 */
[----:B------:R-:W0:Y:S02]  /*50e0*/  F2F.F64.F32 R4, R4 ;  /* 0x0000000400047310 */ /* 0x000e240000201800 */
[----:B0-----:R0:W-:Y:S01]  /*50f0*/  STG.E.64 desc[UR36][R8.64], R4 ;  /* 0x0000000408007986 */ /* 0x0011e2000c101b24 */
[----:B------:R-:W-:Y:S05]  /*5100*/  BRA `(.L_x_1608) ;  /* 0x0000000800947947 */ /* 0x000fea0003800000 */
.L_x_1603:
        /* <DEDUP_REMOVED lines=12> */
.L_x_1617:
[----:B------:R-:W-:Y:S01]  /*51d0*/  FMUL.FTZ R4, R18, 1 ;  /* 0x3f80000012047820 */ /* 0x000fe20000410000 */
[----:B------:R-:W-:-:S05]  /*51e0*/  CS2R R6, SRZ ;  /* 0x0000000000067805 */ /* 0x000fca000001ff00 */
[----:B------:R-:W0:Y:S02]  /*51f0*/  F2F.F64.F32 R4, R4 ;  /* 0x0000000400047310 */ /* 0x000e240000201800 */
[----:B0-----:R0:W-:Y:S01]  /*5200*/  STG.E.128 desc[UR36][R8.64], R4 ;  /* 0x0000000408007986 */ /* 0x0011e2000c101d24 */
[----:B------:R-:W-:Y:S05]  /*5210*/  BRA `(.L_x_1608) ;  /* 0x0000000800507947 */ /* 0x000fea0003800000 */
.L_x_1616:
        /* <DEDUP_REMOVED lines=20> */
.L_x_1621:
[----:B------:R-:W-:Y:S05]  /*5360*/  BSYNC B0 ;  /* 0x0000000000007941 */ /* 0x000fea0003800000 */
.L_x_1620:
[----:B------:R-:W-:-:S05]  /*5370*/  LOP3.LUT R5, R0, R5, RZ, 0xfc, !PT ;  /* 0x0000000500057212 */ /* 0x000fca00078efcff */
[----:B------:R0:W-:Y:S01]  /*5380*/  STG.E.U8 desc[UR36][R8.64], R5 ;  /* 0x0000000508007986 */ /* 0x0001e2000c101124 */
[----:B------:R-:W-:Y:S05]  /*5390*/  BRA `(.L_x_1608) ;  /* 0x0000000400f07947 */ /* 0x000fea0003800000 */
.L_x_1619:
        /* <DEDUP_REMOVED lines=12> */
.L_x_1623:
[----:B------:R-:W-:Y:S01]  /*5460*/  IMAD.MOV.U32 R0, RZ, RZ, 0x7f ;  /* 0x0000007fff007424 */ /* 0x000fe200078e00ff */
[----:B------:R-:W-:-:S04]  /*5470*/  ISETP.GT.U32.AND P0, PT, R4, 0x7f800000, PT ;  /* 0x7f8000000400780c */ /* 0x000fc80003f04070 */
[----:B------:R-:W-:-:S09]  /*5480*/  SEL R0, R0, 0x7c, P0 ;  /* 0x0000007c00007807 */ /* 0x000fd20000000000 */
.L_x_1624:
[----:B------:R-:W-:Y:S05]  /*5490*/  BSYNC B0 ;  /* 0x0000000000007941 */ /* 0x000fea0003800000 */
.L_x_1622:
[----:B------:R-:W-:-:S04]  /*54a0*/  LOP3.LUT R18, R18, 0x80000000, RZ, 0xc0, !PT ;  /* 0x8000000012127812 */ /* 0x000fc800078ec0ff */
[----:B------:R-:W-:-:S04]  /*54b0*/  SHF.R.U32.HI R3, RZ, 0x18, R18 ;  /* 0x00000018ff037819 */ /* 0x000fc80000011612 */
[----:B------:R-:W-:-:S05]  /*54c0*/  LOP3.LUT R3, R0, R3, RZ, 0xfc, !PT ;  /* 0x0000000300037212 */ /* 0x000fca00078efcff */
[----:B------:R0:W-:Y:S01]  /*54d0*/  STG.E.U8 desc[UR36][R8.64], R3 ;  /* 0x0000000308007986 */ /* 0x0001e2000c101124 */
[----:B------:R-:W-:Y:S05]  /*54e0*/  BRA `(.L_x_1608) ;  /* 0x00000004009c7947 */ /* 0x000fea0003800000 */
.L_x_1618:
[----:B------:R-:W-:-:S05]  /*54f0*/  F2FP.BF16.F32.PACK_AB R18, RZ, R18 ;  /* 0x00000012ff12723e */ /* 0x000fca00000010ff */
[----:B------:R0:W-:Y:S01]  /*5500*/  STG.E.U16 desc[UR36][R8.64], R18 ;  /* 0x0000001208007986 */ /* 0x0001e2000c101524 */
[----:B------:R-:W-:Y:S05]  /*5510*/  BRA `(.L_x_1608) ;  /* 0x0000000400907947 */ /* 0x000fea0003800000 */
.L_x_1615:
        /* <DEDUP_REMOVED lines=11> */
.L_x_1627:
        /* <DEDUP_REMOVED lines=16> */
.L_x_1630:
[----:B------:R-:W-:-:S04]  /*56d0*/  LOP3.LUT R18, R18, 0x80000000, RZ, 0xc0, !PT ;  /* 0x8000000012127812 */ /* 0x000fc800078ec0ff */
[----:B------:R-:W-:-:S04]  /*56e0*/  SHF.R.U32.HI R3, RZ, 0x18, R18 ;  /* 0x00000018ff037819 */ /* 0x000fc80000011612 */
[----:B------:R-:W-:-:S04]  /*56f0*/  LOP3.LUT R0, R0, R3, RZ, 0xfc, !PT ;  /* 0x0000000300007212 */ /* 0x000fc800078efcff */
[----:B------:R-:W-:-:S07]  /*5700*/  PRMT R4, R0, 0x7610, R4 ;  /* 0x0000761000047816 */ /* 0x000fce0000000004 */
.L_x_1629:
[----:B------:R-:W-:Y:S05]  /*5710*/  BSYNC B0 ;  /* 0x0000000000007941 */ /* 0x000fea0003800000 */
.L_x_1628:
[----:B------:R3:W-:Y:S01]  /*5720*/  STG.E.U8 desc[UR36][R8.64], R4 ;  /* 0x0000000408007986 */ /* 0x0007e2000c101124 */
[----:B------:R-:W-:Y:S05]  /*5730*/  BRA `(.L_x_1608) ;  /* 0x0000000400087947 */ /* 0x000fea0003800000 */
.L_x_1626:
        /* <DEDUP_REMOVED lines=16> */
.L_x_1633:
[----:B------:R-:W-:-:S04]  /*5840*/  LOP3.LUT R18, R18, 0x80000000, RZ, 0xc0, !PT ;  /* 0x8000000012127812 */ /* 0x000fc800078ec0ff */
[----:B------:R-:W-:-:S04]  /*5850*/  SHF.R.U32.HI R3, RZ, 0x18, R18 ;  /* 0x00000018ff037819 */ /* 0x000fc80000011612 */
[----:B------:R-:W-:-:S04]  /*5860*/  LOP3.LUT R0, R0, R3, RZ, 0xfc, !PT ;  /* 0x0000000300007212 */ /* 0x000fc800078efcff */
[----:B------:R-:W-:-:S07]  /*5870*/  PRMT R4, R0, 0x7610, R4 ;  /* 0x0000761000047816 */ /* 0x000fce0000000004 */
.L_x_1632:
[----:B------:R-:W-:Y:S05]  /*5880*/  BSYNC B0 ;  /* 0x0000000000007941 */ /* 0x000fea0003800000 */
.L_x_1631:
[----:B------:R0:W-:Y:S01]  /*5890*/  STG.E.U8 desc[UR36][R8.64], R4 ;  /* 0x0000000408007986 */ /* 0x0001e2000c101124 */
[----:B------:R-:W-:Y:S05]  /*58a0*/  BRA `(.L_x_1608) ;  /* 0x0000000000ac7947 */ /* 0x000fea0003800000 */
.L_x_1625:
        /* <DEDUP_REMOVED lines=21> */
.L_x_1607:
        /* <DEDUP_REMOVED lines=16> */
.L_x_1636:
[----:B------:R-:W-:Y:S05]  /*5b00*/  BRA `(.L_x_1608) ;  /* 0x0000000000147947 */ /* 0x000fea0003800000 */
.L_x_1635:
[----:B------:R-:W0:Y:S02]  /*5b10*/  F2I.U64.TRUNC R18, R18 ;  /* 0x0000001200127311 */ /* 0x000e24000020d800 */
[----:B0-----:R2:W-:Y:S01]  /*5b20*/  STG.E.64 desc[UR36][R8.64], R18 ;  /* 0x0000001208007986 */ /* 0x0015e2000c101b24 */
[----:B------:R-:W-:Y:S05]  /*5b30*/  BRA `(.L_x_1608) ;  /* 0x0000000000087947 */ /* 0x000fea0003800000 */
.L_x_1634:
[----:B------:R-:W0:Y:S02]  /*5b40*/  F2I.FTZ.U32.TRUNC.NTZ R3, R18 ;  /* 0x0000001200037305 */ /* 0x000e24000021f000 */
[----:B0-----:R0:W-:Y:S02]  /*5b50*/  STG.E desc[UR36][R8.64], R3 ;  /* 0x0000000308007986 */ /* 0x0011e4000c101924 */
.L_x_1608:
        /* <DEDUP_REMOVED lines=24> */
.L_x_1640:
[----:B------:R-:W0:Y:S02]  /*5ce0*/  F2I.S64.TRUNC R22, R22 ;  /* 0x0000001600167311 */ /* 0x000e24000020d900 */
[----:B0-----:R-:W-:-:S05]  /*5cf0*/  IMAD.MOV.U32 R3, RZ, RZ, R22 ;  /* 0x000000ffff037224 */ /* 0x001fca00078e0016 */
[----:B------:R0:W-:Y:S01]  /*5d00*/  STG.E.U8 desc[UR36][R8.64], R3 ;  /* 0x0000000308007986 */ /* 0x0001e2000c101124 */
[----:B------:R-:W-:Y:S05]  /*5d10*/  BRA `(.L_x_1642) ;  /* 0x0000000c00407947 */ /* 0x000fea0003800000 */
.L_x_1639:
        /* <DEDUP_REMOVED lines=9> */
.L_x_1644:
[----:B------:R-:W0:Y:S02]  /*5db0*/  F2I.FTZ.TRUNC.NTZ R3, R22 ;  /* 0x0000001600037305 */ /* 0x000e24000021f100 */
[----:B0-----:R3:W-:Y:S01]  /*5dc0*/  STG.E desc[UR36][R8.64], R3 ;  /* 0x0000000308007986 */ /* 0x0017e2000c101924 */
[----:B------:R-:W-:Y:S05]  /*5dd0*/  BRA `(.L_x_1642) ;  /* 0x0000000c00107947 */ /* 0x000fea0003800000 */
.L_x_1643:
[----:B------:R-:W0:Y:S02]  /*5de0*/  F2I.FTZ.TRUNC.NTZ R3, R22 ;  /* 0x0000001600037305 */ /* 0x000e24000021f100 */
[----:B0-----:R2:W-:Y:S01]  /*5df0*/  STG.E.U16 desc[UR36][R8.64], R3 ;  /* 0x0000000308007986 */ /* 0x0015e2000c101524 */
[----:B------:R-:W-:Y:S05]  /*5e00*/  BRA `(.L_x_1642) ;  /* 0x0000000c00047947 */ /* 0x000fea0003800000 */
.L_x_1638:
        /* <DEDUP_REMOVED lines=8> */
.L_x_1646:
[----:B------:R-:W-:-:S05]  /*5e90*/  F2FP.F16.F32.PACK_AB R22, RZ, R22 ;  /* 0x00000016ff16723e */ /* 0x000fca00000000ff */
[----:B------:R0:W-:Y:S01]  /*5ea0*/  STG.E.U16 desc[UR36][R8.64], R22 ;  /* 0x0000001608007986 */ /* 0x0001e2000c101524 */
[----:B------:R-:W-:Y:S05]  /*5eb0*/  BRA `(.L_x_1642) ;  /* 0x0000000800d87947 */ /* 0x000fea0003800000 */
.L_x_1645:
        /* <DEDUP_REMOVED lines=9> */
.L_x_1648:
[----:B------:R-:W-:-:S04]  /*5f50*/  F2FP.F16.F32.PACK_AB R3, RZ, R22 ;  /* 0x00000016ff03723e */ /* 0x000fc800000000ff */
[----:B------:R-:W-:-:S05]  /*5f60*/  PRMT R3, R3, 0x5410, RZ ;  /* 0x0000541003037816 */ /* 0x000fca00000000ff */
[----:B------:R0:W-:Y:S01]  /*5f70*/  STG.E desc[UR36][R8.64], R3 ;  /* 0x0000000308007986 */ /* 0x0001e2000c101924 */
[----:B------:R-:W-:Y:S05]  /*5f80*/  BRA `(.L_x_1642) ;  /* 0x0000000800a47947 */ /* 0x000fea0003800000 */
.L_x_1647:
[----:B------:R-:W-:-:S06]  /*5f90*/  FMUL.FTZ R4, R22, 1 ;  /* 0x3f80000016047820 */ /* 0x000fcc0000410000 */
[----:B------:R-:W0:Y:S02]  /*5fa0*/  F2F.F64.F32 R4, R4 ;  /* 0x0000000400047310 */ /* 0x000e240000201800 */
[----:B0-----:R0:W-:Y:S01]  /*5fb0*/  STG.E.64 desc[UR36][R8.64], R4 ;  /* 0x0000000408007986 */ /* 0x0011e2000c101b24 */
[----:B------:R-:W-:Y:S05]  /*5fc0*/  BRA `(.L_x_1642) ;  /* 0x0000000800947947 */ /* 0x000fea0003800000 */
.L_x_1637:
        /* <DEDUP_REMOVED lines=12> */
.L_x_1651:
[----:B------:R-:W-:Y:S01]  /*6090*/  FMUL.FTZ R4, R22, 1 ;  /* 0x3f80000016047820 */ /* 0x000fe20000410000 */
[----:B------:R-:W-:-:S05]  /*60a0*/  CS2R R6, SRZ ;  /* 0x0000000000067805 */ /* 0x000fca000001ff00 */
[----:B------:R-:W0:Y:S02]  /*60b0*/  F2F.F64.F32 R4, R4 ;  /* 0x0000000400047310 */ /* 0x000e240000201800 */
[----:B0-----:R0:W-:Y:S01]  /*60c0*/  STG.E.128 desc[UR36][R8.64], R4 ;  /* 0x0000000408007986 */ /* 0x0011e2000c101d24 */
[----:B------:R-:W-:Y:S05]  /*60d0*/  BRA `(.L_x_1642) ;  /* 0x0000000800507947 */ /* 0x000fea0003800000 */
.L_x_1650:
        /* <DEDUP_REMOVED lines=20> */
.L_x_1655:
[----:B------:R-:W-:Y:S05]  /*6220*/  BSYNC B0 ;  /* 0x0000000000007941 */ /* 0x000fea0003800000 */
.L_x_1654:
[----:B------:R-:W-:-:S05]  /*6230*/  LOP3.LUT R5, R0, R5, RZ, 0xfc, !PT ;  /* 0x0000000500057212 */ /* 0x000fca00078efcff */
[----:B------:R0:W-:Y:S01]  /*6240*/  STG.E.U8 desc[UR36][R8.64], R5 ;  /* 0x0000000508007986 */ /* 0x0001e2000c101124 */
[----:B------:R-:W-:Y:S05]  /*6250*/  BRA `(.L_x_1642) ;  /* 0x0000000400f07947 */ /* 0x000fea0003800000 */
.L_x_1653:
        /* <DEDUP_REMOVED lines=12> */
.L_x_1657:
[----:B------:R-:W-:Y:S01]  /*6320*/  IMAD.MOV.U32 R0, RZ, RZ, 0x7f ;  /* 0x0000007fff007424 */ /* 0x000fe200078e00ff */
[----:B------:R-:W-:-:S04]  /*6330*/  ISETP.GT.U32.AND P0, PT, R4, 0x7f800000, PT ;  /* 0x7f8000000400780c */ /* 0x000fc80003f04070 */
[----:B------:R-:W-:-:S09]  /*6340*/  SEL R0, R0, 0x7c, P0 ;  /* 0x0000007c00007807 */ /* 0x000fd20000000000 */
.L_x_1658:
[----:B------:R-:W-:Y:S05]  /*6350*/  BSYNC B0 ;  /* 0x0000000000007941 */ /* 0x000fea0003800000 */
.L_x_1656:
[----:B------:R-:W-:-:S04]  /*6360*/  LOP3.LUT R22, R22, 0x80000000, RZ, 0xc0, !PT ;  /* 0x8000000016167812 */ /* 0x000fc800078ec0ff */
[----:B------:R-:W-:-:S04]  /*6370*/  SHF.R.U32.HI R3, RZ, 0x18, R22 ;  /* 0x00000018ff037819 */ /* 0x000fc80000011616 */
[----:B------:R-:W-:-:S05]  /*6380*/  LOP3.LUT R3, R0, R3, RZ, 0xfc, !PT ;  /* 0x0000000300037212 */ /* 0x000fca00078efcff */
[----:B------:R0:W-:Y:S01]  /*6390*/  STG.E.U8 desc[UR36][R8.64], R3 ;  /* 0x0000000308007986 */ /* 0x0001e2000c101124 */
[----:B------:R-:W-:Y:S05]  /*63a0*/  BRA `(.L_x_1642) ;  /* 0x00000004009c7947 */ /* 0x000fea0003800000 */
.L_x_1652:
[----:B------:R-:W-:-:S05]  /*63b0*/  F2FP.BF16.F32.PACK_AB R22, RZ, R22 ;  /* 0x00000016ff16723e */ /* 0x000fca00000010ff */
[----:B------:R0:W-:Y:S01]  /*63c0*/  STG.E.U16 desc[UR36][R8.64], R22 ;  /* 0x0000001608007986 */ /* 0x0001e2000c101524 */
[----:B------:R-:W-:Y:S05]  /*63d0*/  BRA `(.L_x_1642) ;  /* 0x0000000400907947 */ /* 0x000fea0003800000 */
.L_x_1649:
        /* <DEDUP_REMOVED lines=11> */
.L_x_1661:
        /* <DEDUP_REMOVED lines=16> */
.L_x_1664:
[----:B------:R-:W-:-:S04]  /*6590*/  LOP3.LUT R22, R22, 0x80000000, RZ, 0xc0, !PT ;  /* 0x8000000016167812 */ /* 0x000fc800078ec0ff */
[----:B------:R-:W-:-:S04]  /*65a0*/  SHF.R.U32.HI R3, RZ, 0x18, R22 ;  /* 0x00000018ff037819 */ /* 0x000fc80000011616 */
[----:B------:R-:W-:-:S04]  /*65b0*/  LOP3.LUT R0, R0, R3, RZ, 0xfc, !PT ;  /* 0x0000000300007212 */ /* 0x000fc800078efcff */
[----:B------:R-:W-:-:S07]  /*65c0*/  PRMT R4, R0, 0x7610, R4 ;  /* 0x0000761000047816 */ /* 0x000fce0000000004 */
.L_x_1663:
[----:B------:R-:W-:Y:S05]  /*65d0*/  BSYNC B0 ;  /* 0x0000000000007941 */ /* 0x000fea0003800000 */
.L_x_1662:
[----:B------:R0:W-:Y:S01]  /*65e0*/  STG.E.U8 desc[UR36][R8.64], R4 ;  /* 0x0000000408007986 */ /* 0x0001e2000c101124 */
[----:B------:R-:W-:Y:S05]  /*65f0*/  BRA `(.L_x_1642) ;  /* 0x0000000400087947 */ /* 0x000fea0003800000 */
.L_x_1660:
        /* <DEDUP_REMOVED lines=16> */
.L_x_1667:
[----:B------:R-:W-:-:S04]  /*6700*/  LOP3.LUT R22, R22, 0x80000000, RZ, 0xc0, !PT ;  /* 0x8000000016167812 */ /* 0x000fc800078ec0ff */
[----:B------:R-:W-:-:S04]  /*6710*/  SHF.R.U32.HI R3, RZ, 0x18, R22 ;  /* 0x00000018ff037819 */ /* 0x000fc80000011616 */
[----:B------:R-:W-:-:S04]  /*6720*/  LOP3.LUT R0, R0, R3, RZ, 0xfc, !PT ;  /* 0x0000000300007212 */ /* 0x000fc800078efcff */
[----:B------:R-:W-:-:S07]  /*6730*/  PRMT R4, R0, 0x7610, R4 ;  /* 0x0000761000047816 */ /* 0x000fce0000000004 */
.L_x_1666:
[----:B------:R-:W-:Y:S05]  /*6740*/  BSYNC B0 ;  /* 0x0000000000007941 */ /* 0x000fea0003800000 */
.L_x_1665:
[----:B------:R0:W-:Y:S01]  /*6750*/  STG.E.U8 desc[UR36][R8.64], R4 ;  /* 0x0000000408007986 */ /* 0x0001e2000c101124 */
[----:B------:R-:W-:Y:S05]  /*6760*/  BRA `(.L_x_1642) ;  /* 0x0000000000ac7947 */ /* 0x000fea0003800000 */
.L_x_1659:
        /* <DEDUP_REMOVED lines=21> */
.L_x_1641:
        /* <DEDUP_REMOVED lines=16> */
.L_x_1670:
[----:B------:R-:W-:Y:S05]  /*69c0*/  BRA `(.L_x_1642) ;  /* 0x0000000000147947 */ /* 0x000fea0003800000 */
.L_x_1669:
[----:B------:R-:W0:Y:S02]  /*69d0*/  F2I.U64.TRUNC R22, R22 ;  /* 0x0000001600167311 */ /* 0x000e24000020d800 */
[----:B0-----:R0:W-:Y:S01]  /*69e0*/  STG.E.64 desc[UR36][R8.64], R22 ;  /* 0x0000001608007986 */ /* 0x0011e2000c101b24 */
[----:B------:R-:W-:Y:S05]  /*69f0*/  BRA `(.L_x_1642) ;  /* 0x0000000000087947 */ /* 0x000fea0003800000 */
.L_x_1668:
[----:B------:R-:W0:Y:S02]  /*6a00*/  F2I.FTZ.U32.TRUNC.NTZ R3, R22 ;  /* 0x0000001600037305 */ /* 0x000e24000021f000 */
[----:B0-----:R0:W-:Y:S02]  /*6a10*/  STG.E desc[UR36][R8.64], R3 ;  /* 0x0000000308007986 */ /* 0x0011e4000c101924 */
.L_x_1642:
[----:B------:R-:W-:-:S07]  /*6a20*/  VIADD R25, R25, 0x80 ;  /* 0x0000008019197836 */ /* 0x000fce0000000000 */
.L_x_1602:
[----:B------:R-:W-:Y:S05]  /*6a30*/  BSYNC B6 ;  /* 0x0000000000067941 */ /* 0x000fea0003800000 */
.L_x_1601:
[----:B------:R-:W-:-:S13]  /*6a40*/  ISETP.GE.AND P0, PT, R25, R17, PT ;  /* 0x000000111900720c */ /* 0x000fda0003f06270 */
[----:B------:R-:W-:Y:S05]  /*6a50*/  @P0 EXIT ;  /* 0x000000000000094d */ /* 0x000fea0003800000 */
[----:B0-23--:R-:W0:Y:S01]  /*6a60*/  LDC.64 R4, c[0x0][0x218] ;  /* 0x00008600ff047b82 */ /* 0x00de220000000a00 */
[----:B------:R-:W-:Y:S01]  /*6a70*/  PRMT R0, R16, 0x9910, RZ ;  /* 0x0000991010007816 */ /* 0x000fe200000000ff */
[----:B------:R-:W-:Y:S01]  /*6a80*/  IMAD R2, R2, 0x200, R25 ;  /* 0x0000020002027824 */ /* 0x000fe200078e0219 */
[----:B------:R-:W-:Y:S02]  /*6a90*/  ULDC UR4, c[0x0][0x238] ;  /* 0x00008e0000047ab9 */ /* 0x000fe40000000800 */
[----:B------:R-:W-:Y:S01]  /*6aa0*/  ISETP.GT.AND P1, PT, R0, 0x9, PT ;  /* 0x000000090000780c */ /* 0x000fe20003f24270 */
[----:B-1--4-:R-:W-:-:S05]  /*6ab0*/  IMAD R3, R2, UR4, RZ ;  /* 0x0000000402037c24 */ /* 0x012fca000f8e02ff */
        /* <DEDUP_REMOVED lines=14> */
.L_x_1674:
[----:B------:R-:W0:Y:S02]  /*6ba0*/  F2I.S64.TRUNC R24, R24 ;  /* 0x0000001800187311 */ /* 0x000e24000020d900 */
[----:B0-----:R-:W-:-:S05]  /*6bb0*/  IMAD.MOV.U32 R5, RZ, RZ, R24 ;  /* 0x000000ffff057224 */ /* 0x001fca00078e0018 */
[----:B------:R-:W-:Y:S01]  /*6bc0*/  STG.E.U8 desc[UR36][R2.64], R5 ;  /* 0x0000000502007986 */ /* 0x000fe2000c101124 */
[----:B------:R-:W-:Y:S05]  /*6bd0*/  EXIT ;  /* 0x000000000000794d */ /* 0x000fea0003800000 */
.L_x_1673:
        /* <DEDUP_REMOVED lines=9> */
.L_x_1677:
[----:B------:R-:W0:Y:S02]  /*6c70*/  F2I.FTZ.TRUNC.NTZ R5, R24 ;  /* 0x0000001800057305 */ /* 0x000e24000021f100 */
[----:B0-----:R-:W-:Y:S01]  /*6c80*/  STG.E desc[UR36][R2.64], R5 ;  /* 0x0000000502007986 */ /* 0x001fe2000c101924 */
[----:B------:R-:W-:Y:S05]  /*6c90*/  EXIT ;  /* 0x000000000000794d */ /* 0x000fea0003800000 */
.L_x_1676:
[----:B------:R-:W0:Y:S02]  /*6ca0*/  F2I.FTZ.TRUNC.NTZ R5, R24 ;  /* 0x0000001800057305 */ /* 0x000e24000021f100 */
[----:B0-----:R-:W-:Y:S01]  /*6cb0*/  STG.E.U16 desc[UR36][R2.64], R5 ;  /* 0x0000000502007986 */ /* 0x001fe2000c101524 */
[----:B------:R-:W-:Y:S05]  /*6cc0*/  EXIT ;  /* 0x000000000000794d */ /* 0x000fea0003800000 */
.L_x_1672:
        /* <DEDUP_REMOVED lines=8> */
.L_x_1679:
[----:B------:R-:W-:-:S05]  /*6d50*/  F2FP.F16.F32.PACK_AB R24, RZ, R24 ;  /* 0x00000018ff18723e */ /* 0x000fca00000000ff */
[----:B------:R-:W-:Y:S01]  /*6d60*/  STG.E.U16 desc[UR36][R2.64], R24 ;  /* 0x0000001802007986 */ /* 0x000fe2000c101524 */
[----:B------:R-:W-:Y:S05]  /*6d70*/  EXIT ;  /* 0x000000000000794d */ /* 0x000fea0003800000 */
.L_x_1678:
        /* <DEDUP_REMOVED lines=9> */
.L_x_1681:
[----:B------:R-:W-:-:S04]  /*6e10*/  F2FP.F16.F32.PACK_AB R5, RZ, R24 ;  /* 0x00000018ff05723e */ /* 0x000fc800000000ff */
[----:B------:R-:W-:-:S05]  /*6e20*/  PRMT R5, R5, 0x5410, RZ ;  /* 0x0000541005057816 */ /* 0x000fca00000000ff */
[----:B------:R-:W-:Y:S01]  /*6e30*/  STG.E desc[UR36][R2.64], R5 ;  /* 0x0000000502007986 */ /* 0x000fe2000c101924 */
[----:B------:R-:W-:Y:S05]  /*6e40*/  EXIT ;  /* 0x000000000000794d */ /* 0x000fea0003800000 */
.L_x_1680:
[----:B------:R-:W-:-:S06]  /*6e50*/  FMUL.FTZ R4, R24, 1 ;  /* 0x3f80000018047820 */ /* 0x000fcc0000410000 */
[----:B------:R-:W0:Y:S02]  /*6e60*/  F2F.F64.F32 R4, R4 ;  /* 0x0000000400047310 */ /* 0x000e240000201800 */
[----:B0-----:R-:W-:Y:S01]  /*6e70*/  STG.E.64 desc[UR36][R2.64], R4 ;  /* 0x0000000402007986 */ /* 0x001fe2000c101b24 */
[----:B------:R-:W-:Y:S05]  /*6e80*/  EXIT ;  /* 0x000000000000794d */ /* 0x000fea0003800000 */
.L_x_1671:
        /* <DEDUP_REMOVED lines=12> */
.L_x_1684:
[----:B------:R-:W-:Y:S01]  /*6f50*/  FMUL.FTZ R4, R24, 1 ;  /* 0x3f80000018047820 */ /* 0x000fe20000410000 */
[----:B------:R-:W-:-:S05]  /*6f60*/  CS2R R6, SRZ ;  /* 0x0000000000067805 */ /* 0x000fca000001ff00 */
[----:B------:R-:W0:Y:S02]  /*6f70*/  F2F.F64.F32 R4, R4 ;  /* 0x0000000400047310 */ /* 0x000e240000201800 */
[----:B0-----:R-:W-:Y:S01]  /*6f80*/  STG.E.128 desc[UR36][R2.64], R4 ;  /* 0x0000000402007986 */ /* 0x001fe2000c101d24 */
[----:B------:R-:W-:Y:S05]  /*6f90*/  EXIT ;  /* 0x000000000000794d */ /* 0x000fea0003800000 */
.L_x_1683:
        /* <DEDUP_REMOVED lines=20> */
.L_x_1688:
[----:B------:R-:W-:Y:S05]  /*70e0*/  BSYNC B0 ;  /* 0x0000000000007941 */ /* 0x000fea0003800000 */
.L_x_1687:
[----:B------:R-:W-:-:S05]  /*70f0*/  LOP3.LUT R7, R0, R7, RZ, 0xfc, !PT ;  /* 0x0000000700077212 */ /* 0x000fca00078efcff */
[----:B------:R-:W-:Y:S01]  /*7100*/  STG.E.U8 desc[UR36][R2.64], R7 ;  /* 0x0000000702007986 */ /* 0x000fe2000c101124 */
[----:B------:R-:W-:Y:S05]  /*7110*/  EXIT ;  /* 0x000000000000794d */ /* 0x000fea0003800000 */
.L_x_1686:
[----:B------:R-:W-:Y:S01]  /*7120*/  LOP3.LUT R4, R24, 0x7fffffff, RZ, 0xc0, !PT ;  /* 0x7fffffff18047812 */ /* 0x000fe200078ec0ff */
[----:B------:R-:W-:Y:S03]  /*7130*/  BSSY B0, `(.L_x_1689) ;  /* 0x000000e000007945 */ /* 0x000fe60003800000 */
        /* <DEDUP_REMOVED lines=10> */
.L_x_1690:
[----:B------:R-:W-:Y:S01]  /*71e0*/  IMAD.MOV.U32 R0, RZ, RZ, 0x7f ;  /* 0x0000007fff007424 */ /* 0x000fe200078e00ff */
[----:B------:R-:W-:-:S04]  /*71f0*/  ISETP.GT.U32.AND P0, PT, R4, 0x7f800000, PT ;  /* 0x7f8000000400780c */ /* 0x000fc80003f04070 */
[----:B------:R-:W-:-:S09]  /*7200*/  SEL R0, R0, 0x7c, P0 ;  /* 0x0000007c00007807 */ /* 0x000fd20000000000 */
.L_x_1691:
[----:B------:R-:W-:Y:S05]  /*7210*/  BSYNC B0 ;  /* 0x0000000000007941 */ /* 0x000fea0003800000 */
.L_x_1689:
[----:B------:R-:W-:-:S04]  /*7220*/  LOP3.LUT R24, R24, 0x80000000, RZ, 0xc0, !PT ;  /* 0x8000000018187812 */ /* 0x000fc800078ec0ff */
[----:B------:R-:W-:-:S04]  /*7230*/  SHF.R.U32.HI R5, RZ, 0x18, R24 ;  /* 0x00000018ff057819 */ /* 0x000fc80000011618 */
[----:B------:R-:W-:-:S05]  /*7240*/  LOP3.LUT R5, R0, R5, RZ, 0xfc, !PT ;  /* 0x0000000500057212 */ /* 0x000fca00078efcff */
[----:B------:R-:W-:Y:S01]  /*7250*/  STG.E.U8 desc[UR36][R2.64], R5 ;  /* 0x0000000502007986 */ /* 0x000fe2000c101124 */
[----:B------:R-:W-:Y:S05]  /*7260*/  EXIT ;  /* 0x000000000000794d */ /* 0x000fea0003800000 */
.L_x_1685:
[----:B------:R-:W-:-:S05]  /*7270*/  F2FP.BF16.F32.PACK_AB R24, RZ, R24 ;  /* 0x00000018ff18723e */ /* 0x000fca00000010ff */
[----:B------:R-:W-:Y:S01]  /*7280*/  STG.E.U16 desc[UR36][R2.64], R24 ;  /* 0x0000001802007986 */ /* 0x000fe2000c101524 */
[----:B------:R-:W-:Y:S05]  /*7290*/  EXIT ;  /* 0x000000000000794d */ /* 0x000fea0003800000 */
.L_x_1682:
        /* <DEDUP_REMOVED lines=11> */
.L_x_1694:
        /* <DEDUP_REMOVED lines=16> */
.L_x_1697:
[----:B------:R-:W-:-:S04]  /*7450*/  LOP3.LUT R24, R24, 0x80000000, RZ, 0xc0, !PT ;  /* 0x8000000018187812 */ /* 0x000fc800078ec0ff */
[----:B------:R-:W-:-:S04]  /*7460*/  SHF.R.U32.HI R5, RZ, 0x18, R24 ;  /* 0x00000018ff057819 */ /* 0x000fc80000011618 */
[----:B------:R-:W-:-:S04]  /*7470*/  LOP3.LUT R4, R4, R5, RZ, 0xfc, !PT ;  /* 0x0000000504047212 */ /* 0x000fc800078efcff */
[----:B------:R-:W-:-:S07]  /*7480*/  PRMT R0, R4, 0x7610, R0 ;  /* 0x0000761004007816 */ /* 0x000fce0000000000 */
.L_x_1696:
[----:B------:R-:W-:Y:S05]  /*7490*/  BSYNC B0 ;  /* 0x0000000000007941 */ /* 0x000fea0003800000 */
.L_x_1695:
[----:B------:R-:W-:Y:S01]  /*74a0*/  STG.E.U8 desc[UR36][R2.64], R0 ;  /* 0x0000000002007986 */ /* 0x000fe2000c101124 */
[----:B------:R-:W-:Y:S05]  /*74b0*/  EXIT ;  /* 0x000000000000794d */ /* 0x000fea0003800000 */
.L_x_1693:
        /* <DEDUP_REMOVED lines=16> */
.L_x_1700:
[----:B------:R-:W-:-:S04]  /*75c0*/  LOP3.LUT R24, R24, 0x80000000, RZ, 0xc0, !PT ;  /* 0x8000000018187812 */ /* 0x000fc800078ec0ff */
[----:B------:R-:W-:-:S04]  /*75d0*/  SHF.R.U32.HI R5, RZ, 0x18, R24 ;  /* 0x00000018ff057819 */ /* 0x000fc80000011618 */
[----:B------:R-:W-:-:S04]  /*75e0*/  LOP3.LUT R4, R4, R5, RZ, 0xfc, !PT ;  /* 0x0000000504047212 */ /* 0x000fc800078efcff */
[----:B------:R-:W-:-:S07]  /*75f0*/  PRMT R0, R4, 0x7610, R0 ;  /* 0x0000761004007816 */ /* 0x000fce0000000000 */
.L_x_1699:
[----:B------:R-:W-:Y:S05]  /*7600*/  BSYNC B0 ;  /* 0x0000000000007941 */ /* 0x000fea0003800000 */
.L_x_1698:
[----:B------:R-:W-:Y:S01]  /*7610*/  STG.E.U8 desc[UR36][R2.64], R0 ;  /* 0x0000000002007986 */ /* 0x000fe2000c101124 */
[----:B------:R-:W-:Y:S05]  /*7620*/  EXIT ;  /* 0x000000000000794d */ /* 0x000fea0003800000 */
.L_x_1692:
        /* <DEDUP_REMOVED lines=21> */
.L_x_1675:
        /* <DEDUP_REMOVED lines=16> */
.L_x_1703:
[----:B------:R-:W-:Y:S05]  /*7880*/  EXIT ;  /* 0x000000000000794d */ /* 0x000fea0003800000 */
.L_x_1702:
[----:B------:R-:W0:Y:S02]  /*7890*/  F2I.U64.TRUNC R24, R24 ;  /* 0x0000001800187311 */ /* 0x000e24000020d800 */
[----:B0-----:R-:W-:Y:S01]  /*78a0*/  STG.E.64 desc[UR36][R2.64], R24 ;  /* 0x0000001802007986 */ /* 0x001fe2000c101b24 */
[----:B------:R-:W-:Y:S05]  /*78b0*/  EXIT ;  /* 0x000000000000794d */ /* 0x000fea0003800000 */
.L_x_1701:
[----:B------:R-:W0:Y:S02]  /*78c0*/  F2I.FTZ.U32.TRUNC.NTZ R5, R24 ;  /* 0x0000001800057305 */ /* 0x000e24000021f000 */
[----:B0-----:R-:W-:Y:S01]  /*78d0*/  STG.E desc[UR36][R2.64], R5 ;  /* 0x0000000502007986 */ /* 0x001fe2000c101924 */
[----:B------:R-:W-:Y:S05]  /*78e0*/  EXIT ;  /* 0x000000000000794d */ /* 0x000fea0003800000 */
.L_x_1704:
        /* <DEDUP_REMOVED lines=9> */
.L_x_7537:


//--------------------- .text._ZN2at6native18elementwise_kernelILi128ELi2EZNS0_22gpu_kernel_impl_nocastIZZZNS0_15tan_kernel_cudaERNS_18TensorIteratorBaseEENKUlvE0_clEvENKUlvE0_clEvEUlfE_EEvS4_RKT_EUliE_EEviT1_ --------------------------
	.section	.text._ZN2at6native18elementwise_kernelILi128ELi2EZNS0_22gpu_kernel_impl_nocastIZZZNS0_15tan_kernel_cudaERNS_18TensorIteratorBaseEENKUlvE0_clEvENKUlvE0_clEvEUlfE_EEvS4_RKT_EUliE_EEviT1_,"ax",@progbits
	.align	128
        .global         _ZN2at6native18elementwise_kernelILi128ELi2EZNS0_22gpu_kernel_impl_nocastIZZZNS0_15tan_kernel_cudaERNS_18TensorIteratorBaseEENKUlvE0_clEvENKUlvE0_clEvEUlfE_EEvS4_RKT_EUliE_EEviT1_
        .type           _ZN2at6native18elementwise_kernelILi128ELi2EZNS0_22gpu_kernel_impl_nocastIZZZNS0_15tan_kernel_cudaERNS_18TensorIteratorBaseEENKUlvE0_clEvENKUlvE0_clEvEUlfE_EEvS4_RKT_EUliE_EEviT1_,@function
        .size           _ZN2at6native18elementwise_kernelILi128ELi2EZNS0_22gpu_kernel_impl_nocastIZZZNS0_15tan_kernel_cudaERNS_18TensorIteratorBaseEENKUlvE0_clEvENKUlvE0_clEvEUlfE_EEvS4_RKT_EUliE_EEviT1_,(.L_x_7538 - _ZN2at6native18elementwise_kernelILi128ELi2EZNS0_22gpu_kernel_impl_nocastIZZZNS0_15tan_kernel_cudaERNS_18TensorIteratorBaseEENKUlvE0_clEvENKUlvE0_clEvEUlfE_EEvS4_RKT_EUliE_EEviT1_)
        .other          _ZN2at6native18elementwise_kernelILi128ELi2EZNS0_22gpu_kernel_impl_nocastIZZZNS0_15tan_kernel_cudaERNS_18TensorIteratorBaseEENKUlvE0_clEvENKUlvE0_clEvEUlfE_EEvS4_RKT_EUliE_EEviT1_,@"STO_CUDA_ENTRY STV_DEFAULT"
_ZN2at6native18elementwise_kernelILi128ELi2EZNS0_22gpu_kernel_impl_nocastIZZZNS0_15tan_kernel_cudaERNS_18TensorIteratorBaseEENKUlvE0_clEvENKUlvE0_clEvEUlfE_EEvS4_RKT_EUliE_EEviT1_:
.text._ZN2at6native18elementwise_kernelILi128ELi2EZNS0_22gpu_kernel_impl_nocastIZZZNS0_15tan_kernel_cudaERNS_18TensorIteratorBaseEENKUlvE0_clEvENKUlvE0_clEvEUlfE_EEvS4_RKT_EUliE_EEviT1_:
[----:B------:R-:W-:Y:S01]  /*0000*/  LDC R1, c[0x0][0x28] ;  /* 0x00000a00ff017b82 */ /* 0x000fe20000000800 */
[----:B------:R-:W0:Y:S01]  /*0010*/  S2R R0, SR_CTAID.X ;  /* 0x0000000000007919 */ /* 0x000e220000002500 */
[----:B------:R-:W-:Y:S01]  /*0020*/  ULDC UR6, c[0x0][0x210] ;  /* 0x0000840000067ab9 */ /* 0x000fe20000000800 */
[----:B------:R-:W-:Y:S01]  /*0030*/  ULDC.64 UR4, c[0x0][0x208] ;  /* 0x0000820000047ab9 */ /* 0x000fe20000000a00 */
[----:B------:R-:W-:Y:S01]  /*0040*/  BSSY B0, `(.L_x_1705) ;  /* 0x0000142000007945 */ /* 0x000fe20003800000 */
[----:B------:R-:W0:Y:S02]  /*0050*/  S2R R3, SR_TID.X ;  /* 0x0000000000037919 */ /* 0x000e240000002100 */
[----:B0-----:R-:W-:-:S04]  /*0060*/  LEA R0, R0, R3, 0x8 ;  /* 0x0000000300007211 */ /* 0x001fc800078e40ff */
[----:B------:R-:W-:Y:S02]  /*0070*/  ISETP.GE.AND P0, PT, R0, UR6, PT ;  /* 0x0000000600007c0c */ /* 0x000fe4000bf06270 */
[----:B------:R-:W-:-:S11]  /*0080*/  MOV R7, R0 ;  /* 0x0000000000077202 */ /* 0x000fd60000000f00 */
        /* <DEDUP_REMOVED lines=303> */
.L_x_1707:
[----:B------:R-:W-:Y:S02]  /*1380*/  ULDC.64 UR8, c[0x0][0x418] ;  /* 0x0001060000087ab9 */ /* 0x000fe40000000a00 */
[----:B------:R-:W-:-:S04]  /*1390*/  IADD3 R4, P0, R2, UR8, RZ ;  /* 0x0000000802047c10 */ /* 0x000fc8000ff1e0ff */
[----:B------:R-:W-:Y:S01]  /*13a0*/  IADD3.X R5, RZ, UR9, RZ, P0, !PT ;  /* 0x00000009ff057c10 */ /* 0x000fe200087fe4ff */
[----:B------:R-:W-:-:S04]  /*13b0*/  ULDC.64 UR8, c[0x0][0x410] ;  /* 0x0001040000087ab9 */ /* 0x000fc80000000a00 */
[----:B------:R-:W2:Y:S01]  /*13c0*/  LDG.E R4, desc[UR4][R4.64] ;  /* 0x0000000404047981 */ /* 0x000ea2000c1e1900 */
[----:B------:R-:W-:Y:S01]  /*13d0*/  IADD3 R2, P0, R3, UR8, RZ ;  /* 0x0000000803027c10 */ /* 0x000fe2000ff1e0ff */
[----:B------:R-:W-:-:S03]  /*13e0*/  VIADD R7, R0, 0x80 ;  /* 0x0000008000077836 */ /* 0x000fc60000000000 */
[----:B------:R-:W-:Y:S01]  /*13f0*/  IADD3.X R3, RZ, UR9, RZ, P0, !PT ;  /* 0x00000009ff037c10 */ /* 0x000fe200087fe4ff */
[----:B--2---:R-:W-:-:S04]  /*1400*/  FMUL.RZ R10, R4, 0.15915493667125701904 ;  /* 0x3e22f983040a7820 */ /* 0x004fc8000040c000 */
[----:B------:R-:W0:Y:S08]  /*1410*/  MUFU.COS R8, R10 ;  /* 0x0000000a00087308 */ /* 0x000e300000000000 */
[----:B------:R-:W-:Y:S08]  /*1420*/  MUFU.SIN R6, R10 ;  /* 0x0000000a00067308 */ /* 0x000ff00000000400 */
[----:B0-----:R-:W0:Y:S02]  /*1430*/  MUFU.RCP R9, R8 ;  /* 0x0000000800097308 */ /* 0x001e240000001000 */
[----:B0-----:R-:W-:-:S05]  /*1440*/  FMUL.FTZ R9, R6, R9 ;  /* 0x0000000906097220 */ /* 0x001fca0000410000 */
[----:B------:R0:W-:Y:S02]  /*1450*/  STG.E desc[UR4][R2.64], R9 ;  /* 0x0000000902007986 */ /* 0x0001e4000c101904 */
.L_x_1706:
[----:B------:R-:W-:Y:S05]  /*1460*/  BSYNC B0 ;  /* 0x0000000000007941 */ /* 0x000fea0003800000 */
.L_x_1705:
[----:B------:R-:W-:-:S13]  /*1470*/  ISETP.GE.AND P0, PT, R7, UR6, PT ;  /* 0x0000000607007c0c */ /* 0x000fda000bf06270 */
[----:B------:R-:W-:Y:S05]  /*1480*/  @P0 EXIT ;  /* 0x000000000000094d */ /* 0x000fea0003800000 */
[----:B------:R-:W1:Y:S01]  /*1490*/  LDC R8, c[0x0][0x218] ;  /* 0x00008600ff087b82 */ /* 0x000e620000000800 */
[----:B------:R-:W-:Y:S01]  /*14a0*/  HFMA2.MMA R0, -RZ, RZ, 0, 0 ;  /* 0x00000000ff007435 */ /* 0x000fe200000001ff */
[----:B0-----:R-:W-:Y:S02]  /*14b0*/  MOV R3, RZ ;  /* 0x000000ff00037202 */ /* 0x001fe40000000f00 */
[----:B-1----:R-:W-:-:S13]  /*14c0*/  ISETP.NE.AND P0, PT, R8, RZ, PT ;  /* 0x000000ff0800720c */ /* 0x002fda0003f05270 */
[----:B------:R-:W-:Y:S05]  /*14d0*/  @!P0 BRA `(.L_x_1708) ;  /* 0x0000001000a88947 */ /* 0x000fea0003800000 */
[----:B------:R-:W-:Y:S01]  /*14e0*/  MOV R2, RZ ;  /* 0x000000ff00027202 */ /* 0x000fe20000000f00 */
[----:B------:R-:W-:Y:S01]  /*14f0*/  ULDC.64 UR6, c[0x0][0x220] ;  /* 0x0000880000067ab9 */ /* 0x000fe20000000a00 */
[----:B------:R-:W-:Y:S02]  /*1500*/  MOV R3, R7 ;  /* 0x0000000700037202 */ /* 0x000fe40000000f00 */
[----:B------:R-:W-:Y:S01]  /*1510*/  ISETP.NE.AND P0, PT, R8, 0x1, PT ;  /* 0x000000010800780c */ /* 0x000fe20003f05270 */
[----:B------:R-:W-:Y:S01]  /*1520*/  IMAD.HI.U32 R4, R7, UR6, R2 ;  /* 0x0000000607047c27 */ /* 0x000fe2000f8e0002 */
[----:B------:R-:W-:-:S04]  /*1530*/  ULDC UR6, c[0x0][0x21c] ;  /* 0x0000870000067ab9 */ /* 0x000fc80000000800 */
[----:B------:R-:W-:-:S04]  /*1540*/  SHF.R.U32.HI R5, RZ, UR7, R4 ;  /* 0x00000007ff057c19 */ /* 0x000fc80008011604 */
[----:B------:R-:W-:-:S05]  /*1550*/  IADD3 R0, -R5, RZ, RZ ;  /* 0x000000ff05007210 */ /* 0x000fca0007ffe1ff */
        /* <DEDUP_REMOVED lines=290> */
.L_x_1708:
[----:B------:R-:W-:Y:S02]  /*2780*/  ULDC.64 UR6, c[0x0][0x418] ;  /* 0x0001060000067ab9 */ /* 0x000fe40000000a00 */
[----:B------:R-:W-:-:S04]  /*2790*/  IADD3 R4, P0, R0, UR6, RZ ;  /* 0x0000000600047c10 */ /* 0x000fc8000ff1e0ff */
[----:B------:R-:W-:Y:S01]  /*27a0*/  IADD3.X R5, RZ, UR7, RZ, P0, !PT ;  /* 0x00000007ff057c10 */ /* 0x000fe200087fe4ff */
[----:B------:R-:W-:-:S04]  /*27b0*/  ULDC.64 UR6, c[0x0][0x410] ;  /* 0x0001040000067ab9 */ /* 0x000fc80000000a00 */
[----:B------:R-:W2:Y:S01]  /*27c0*/  LDG.E R4, desc[UR4][R4.64] ;  /* 0x0000000404047981 */ /* 0x000ea2000c1e1900 */
[----:B------:R-:W-:-:S04]  /*27d0*/  IADD3 R2, P0, R3, UR6, RZ ;  /* 0x0000000603027c10 */ /* 0x000fc8000ff1e0ff */
[----:B------:R-:W-:Y:S01]  /*27e0*/  IADD3.X R3, RZ, UR7, RZ, P0, !PT ;  /* 0x00000007ff037c10 */ /* 0x000fe200087fe4ff */
[----:B--2---:R-:W-:-:S04]  /*27f0*/  FMUL.RZ R8, R4, 0.15915493667125701904 ;  /* 0x3e22f98304087820 */ /* 0x004fc8000040c000 */
[----:B------:R-:W0:Y:S08]  /*2800*/  MUFU.COS R6, R8 ;  /* 0x0000000800067308 */ /* 0x000e300000000000 */
[----:B------:R-:W-:Y:S08]  /*2810*/  MUFU.SIN R0, R8 ;  /* 0x0000000800007308 */ /* 0x000ff00000000400 */
[----:B0-----:R-:W0:Y:S02]  /*2820*/  MUFU.RCP R7, R6 ;  /* 0x0000000600077308 */ /* 0x001e240000001000 */
[----:B0-----:R-:W-:-:S05]  /*2830*/  FMUL.FTZ R7, R0, R7 ;  /* 0x0000000700077220 */ /* 0x001fca0000410000 */
[----:B------:R-:W-:Y:S01]  /*2840*/  STG.E desc[UR4][R2.64], R7 ;  /* 0x0000000702007986 */ /* 0x000fe2000c101904 */
[----:B------:R-:W-:Y:S05]  /*2850*/  EXIT ;  /* 0x000000000000794d */ /* 0x000fea0003800000 */
.L_x_1709:
        /* <DEDUP_REMOVED lines=10> */
.L_x_7538:


//--------------------- .text._ZN2at6native27unrolled_elementwise_kernelIZZZNS0_15tan_kernel_cudaERNS_18TensorIteratorBaseEENKUlvE0_clEvENKUlvE0_clEvEUlfE_St5arrayIPcLm2EELi4E23TrivialOffsetCalculatorILi1EjESB_NS0_6memory15LoadWithoutCastENSC_16StoreWithoutCastEEEviT_T0_T2_T3_T4_T5_ --------------------------
	.section	.text._ZN2at6native27unrolled_elementwise_kernelIZZZNS0_15tan_kernel_cudaERNS_18TensorIteratorBaseEENKUlvE0_clEvENKUlvE0_clEvEUlfE_St5arrayIPcLm2EELi4E23TrivialOffsetCalculatorILi1EjESB_NS0_6memory15LoadWithoutCastENSC_16StoreWithoutCastEEEviT_T0_T2_T3_T4_T5_,"ax",@progbits
	.align	128
        .global         _ZN2at6native27unrolled_elementwise_kernelIZZZNS0_15tan_kernel_cudaERNS_18TensorIteratorBaseEENKUlvE0_clEvENKUlvE0_clEvEUlfE_St5arrayIPcLm2EELi4E23TrivialOffsetCalculatorILi1EjESB_NS0_6memory15LoadWithoutCastENSC_16StoreWithoutCastEEEviT_T0_T2_T3_T4_T5_
        .type           _ZN2at6native27unrolled_elementwise_kernelIZZZNS0_15tan_kernel_cudaERNS_18TensorIteratorBaseEENKUlvE0_clEvENKUlvE0_clEvEUlfE_St5arrayIPcLm2EELi4E23TrivialOffsetCalculatorILi1EjESB_NS0_6memory15LoadWithoutCastENSC_16StoreWithoutCastEEEviT_T0_T2_T3_T4_T5_,@function
        .size           _ZN2at6native27unrolled_elementwise_kernelIZZZNS0_15tan_kernel_cudaERNS_18TensorIteratorBaseEENKUlvE0_clEvENKUlvE0_clEvEUlfE_St5arrayIPcLm2EELi4E23TrivialOffsetCalculatorILi1EjESB_NS0_6memory15LoadWithoutCastENSC_16StoreWithoutCastEEEviT_T0_T2_T3_T4_T5_,(.L_x_7539 - _ZN2at6native27unrolled_elementwise_kernelIZZZNS0_15tan_kernel_cudaERNS_18TensorIteratorBaseEENKUlvE0_clEvENKUlvE0_clEvEUlfE_St5arrayIPcLm2EELi4E23TrivialOffsetCalculatorILi1EjESB_NS0_6memory15LoadWithoutCastENSC_16StoreWithoutCastEEEviT_T0_T2_T3_T4_T5_)
        .other          _ZN2at6native27unrolled_elementwise_kernelIZZZNS0_15tan_kernel_cudaERNS_18TensorIteratorBaseEENKUlvE0_clEvENKUlvE0_clEvEUlfE_St5arrayIPcLm2EELi4E23TrivialOffsetCalculatorILi1EjESB_NS0_6memory15LoadWithoutCastENSC_16StoreWithoutCastEEEviT_T0_T2_T3_T4_T5_,@"STO_CUDA_ENTRY STV_DEFAULT"
_ZN2at6native27unrolled_elementwise_kernelIZZZNS0_15tan_kernel_cudaERNS_18TensorIteratorBaseEENKUlvE0_clEvENKUlvE0_clEvEUlfE_St5arrayIPcLm2EELi4E23TrivialOffsetCalculatorILi1EjESB_NS0_6memory15LoadWithoutCastENSC_16StoreWithoutCastEEEviT_T0_T2_T3_T4_T5_:
.text._ZN2at6native27unrolled_elementwise_kernelIZZZNS0_15tan_kernel_cudaERNS_18TensorIteratorBaseEENKUlvE0_clEvENKUlvE0_clEvEUlfE_St5arrayIPcLm2EELi4E23TrivialOffsetCalculatorILi1EjESB_NS0_6memory15LoadWithoutCastENSC_16StoreWithoutCastEEEviT_T0_T2_T3_T4_T5_:
[----:B------:R-:W-:Y:S01]  /*0000*/  LDC R1, c[0x0][0x28] ;  /* 0x00000a00ff017b82 */ /* 0x000fe20000000800 */
[----:B------:R-:W0:Y:S07]  /*0010*/  S2R R0, SR_CTAID.X ;  /* 0x0000000000007919 */ /* 0x000e2e0000002500 */
[----:B------:R-:W0:Y:S01]  /*0020*/  LDC R9, c[0x0][0x210] ;  /* 0x00008400ff097b82 */ /* 0x000e220000000800 */
[----:B------:R-:W-:Y:S01]  /*0030*/  HFMA2.MMA R10, -RZ, RZ, 0, 0 ;  /* 0x00000000ff0a7435 */ /* 0x000fe200000001ff */
[----:B------:R-:W-:Y:S01]  /*0040*/  ULDC.64 UR4, c[0x0][0x208] ;  /* 0x0000820000047ab9 */ /* 0x000fe20000000a00 */
[----:B------:R-:W1:Y:S01]  /*0050*/  S2R R7, SR_TID.X ;  /* 0x0000000000077919 */ /* 0x000e620000002100 */
[----:B0-----:R-:W-:Y:S01]  /*0060*/  IMAD R2, R0, -0x200, R9 ;  /* 0xfffffe0000027824 */ /* 0x001fe200078e0209 */
[----:B-1----:R-:W-:-:S04]  /*0070*/  MOV R11, R7 ;  /* 0x00000007000b7202 */ /* 0x002fc80000000f00 */
[----:B------:R-:W-:-:S13]  /*0080*/  ISETP.GE.AND P0, PT, R7, R2, PT ;  /* 0x000000020700720c */ /* 0x000fda0003f06270 */
[----:B------:R-:W-:Y:S01]  /*0090*/  @!P0 IADD3 R11, R7, 0x80, RZ ;  /* 0x00000080070b8810 */ /* 0x000fe20007ffe0ff */
[----:B------:R-:W0:Y:S01]  /*00a0*/  @!P0 LDC.64 R14, c[0x0][0x220] ;  /* 0x00008800ff0e8b82 */ /* 0x000e220000000a00 */
[----:B------:R-:W-:Y:S02]  /*00b0*/  @!P0 IMAD R17, R0, 0x200, R7 ;  /* 0x0000020000118824 */ /* 0x000fe400078e0207 */
[----:B------:R-:W-:-:S13]  /*00c0*/  ISETP.GE.AND P1, PT, R11, R2, PT ;  /* 0x000000020b00720c */ /* 0x000fda0003f26270 */
[----:B------:R-:W-:Y:S01]  /*00d0*/  @!P1 IMAD R19, R0, 0x200, R11 ;  /* 0x0000020000139824 */ /* 0x000fe200078e020b */
[----:B------:R-:W-:Y:S01]  /*00e0*/  @!P1 IADD3 R11, R11, 0x80, RZ ;  /* 0x000000800b0b9810 */ /* 0x000fe20007ffe0ff */
[----:B------:R-:W1:Y:S03]  /*00f0*/  @!P1 LDC.64 R12, c[0x0][0x220] ;  /* 0x00008800ff0c9b82 */ /* 0x000e660000000a00 */
[----:B------:R-:W-:Y:S01]  /*0100*/  ISETP.GE.AND P3, PT, R11, R2, PT ;  /* 0x000000020b00720c */ /* 0x000fe20003f66270 */
[----:B0-----:R-:W-:-:S05]  /*0110*/  @!P0 IMAD.WIDE.U32 R14, R17, 0x4, R14 ;  /* 0x00000004110e8825 */ /* 0x001fca00078e000e */
[----:B------:R-:W2:Y:S07]  /*0120*/  @!P0 LDG.E R10, desc[UR4][R14.64] ;  /* 0x000000040e0a8981 */ /* 0x000eae000c1e1900 */
[----:B------:R-:W0:Y:S01]  /*0130*/  @!P3 LDC.64 R8, c[0x0][0x220] ;  /* 0x00008800ff08bb82 */ /* 0x000e220000000a00 */
[----:B------:R-:W-:Y:S01]  /*0140*/  @!P3 IMAD R17, R0, 0x200, R11 ;  /* 0x000002000011b824 */ /* 0x000fe200078e020b */
[----:B------:R-:W-:-:S04]  /*0150*/  @!P3 IADD3 R11, R11, 0x80, RZ ;  /* 0x000000800b0bb810 */ /* 0x000fc80007ffe0ff */
[----:B------:R-:W-:Y:S01]  /*0160*/  ISETP.GE.AND P2, PT, R11, R2, PT ;  /* 0x000000020b00720c */ /* 0x000fe20003f46270 */
[----:B-1----:R-:W-:Y:S01]  /*0170*/  @!P1 IMAD.WIDE.U32 R12, R19, 0x4, R12 ;  /* 0x00000004130c9825 */ /* 0x002fe200078e000c */
[----:B------:R-:W-:-:S06]  /*0180*/  CS2R R20, SRZ ;  /* 0x0000000000147805 */ /* 0x000fcc000001ff00 */
[----:B------:R1:W3:Y:S01]  /*0190*/  @!P1 LDG.E R20, desc[UR4][R12.64] ;  /* 0x000000040c149981 */ /* 0x0002e2000c1e1900 */
[----:B0-----:R-:W-:-:S04]  /*01a0*/  @!P3 IMAD.WIDE.U32 R18, R17, 0x4, R8 ;  /* 0x000000041112b825 */ /* 0x001fc800078e0008 */
[----:B------:R-:W0:Y:S01]  /*01b0*/  @!P2 LDC.64 R16, c[0x0][0x220] ;  /* 0x00008800ff10ab82 */ /* 0x000e220000000a00 */
[----:B------:R-:W4:Y:S01]  /*01c0*/  @!P3 LDG.E R21, desc[UR4][R18.64] ;  /* 0x000000041215b981 */ /* 0x000f22000c1e1900 */
[----:B------:R-:W-:Y:S01]  /*01d0*/  @!P2 LEA R9, R0, R11, 0x9 ;  /* 0x0000000b0009a211 */ /* 0x000fe200078e48ff */
[----:B------:R-:W-:-:S04]  /*01e0*/  IMAD.MOV.U32 R6, RZ, RZ, RZ ;  /* 0x000000ffff067224 */ /* 0x000fc800078e00ff */
[----:B0-----:R-:W-:-:S05]  /*01f0*/  @!P2 IMAD.WIDE.U32 R16, R9, 0x4, R16 ;  /* 0x000000040910a825 */ /* 0x001fca00078e0010 */
[----:B------:R0:W5:Y:S01]  /*0200*/  @!P2 LDG.E R6, desc[UR4][R16.64] ;  /* 0x000000041006a981 */ /* 0x000162000c1e1900 */
[----:B------:R-:W-:-:S04]  /*0210*/  MOV R9, R7 ;  /* 0x0000000700097202 */ /* 0x000fc80000000f00 */
[C---:B------:R-:W-:Y:S01]  /*0220*/  IADD3 R23, R9.reuse, 0x80, RZ ;  /* 0x0000008009177810 */ /* 0x040fe20007ffe0ff */
[----:B------:R-:W-:-:S03]  /*0230*/  VIADD R11, R9, 0x100 ;  /* 0x00000100090b7836 */ /* 0x000fc60000000000 */
[-C--:B------:R-:W-:Y:S02]  /*0240*/  ISETP.GE.AND P2, PT, R23, R2.reuse, PT ;  /* 0x000000021700720c */ /* 0x080fe40003f46270 */
[----:B------:R-:W-:Y:S02]  /*0250*/  ISETP.GE.AND P3, PT, R11, R2, PT ;  /* 0x000000020b00720c */ /* 0x000fe40003f66270 */
[----:B-1----:R-:W-:Y:S01]  /*0260*/  IADD3 R13, R9, 0x180, RZ ;  /* 0x00000180090d7810 */ /* 0x002fe20007ffe0ff */
[----:B------:R-:W-:-:S03]  /*0270*/  @!P0 IMAD R7, R0, 0x200, R7 ;  /* 0x0000020000078824 */ /* 0x000fc600078e0207 */
[----:B------:R-:W-:Y:S02]  /*0280*/  ISETP.GE.AND P1, PT, R13, R2, PT ;  /* 0x000000020d00720c */ /* 0x000fe40003f26270 */
[----:B------:R-:W-:-:S04]  /*0290*/  @!P0 MOV R9, R23 ;  /* 0x0000001700098202 */ /* 0x000fc80000000f00 */
[----:B------:R-:W-:Y:S01]  /*02a0*/  ISETP.GE.AND P4, PT, R9, R2, PT ;  /* 0x000000020900720c */ /* 0x000fe20003f86270 */
[----:B------:R-:W-:Y:S01]  /*02b0*/  BSSY B0, `(.L_x_1710) ;  /* 0x0000020000007945 */ /* 0x000fe20003800000 */
[----:B--2---:R-:W-:Y:S02]  /*02c0*/  @!P0 FMUL.RZ R15, R10, 0.15915493667125701904 ;  /* 0x3e22f9830a0f8820 */ /* 0x004fe4000040c000 */
[----:B------:R-:W1:Y:S02]  /*02d0*/  @!P0 LDC.64 R10, c[0x0][0x218] ;  /* 0x00008600ff0a8b82 */ /* 0x000e640000000a00 */
[----:B------:R-:W0:Y:S08]  /*02e0*/  @!P0 MUFU.COS R12, R15 ;  /* 0x0000000f000c8308 */ /* 0x000e300000000000 */
[----:B------:R-:W-:Y:S08]  /*02f0*/  @!P0 MUFU.SIN R8, R15 ;  /* 0x0000000f00088308 */ /* 0x000ff00000000400 */
[----:B0-----:R-:W0:Y:S01]  /*0300*/  @!P0 MUFU.RCP R17, R12 ;  /* 0x0000000c00118308 */ /* 0x001e220000001000 */
[----:B---3--:R-:W-:-:S07]  /*0310*/  @!P2 FMUL.RZ R20, R20, 0.15915493667125701904 ;  /* 0x3e22f9831414a820 */ /* 0x008fce000040c000 */
[----:B------:R-:W2:Y:S01]  /*0320*/  @!P2 MUFU.COS R14, R20 ;  /* 0x00000014000ea308 */ /* 0x000ea20000000000 */
[----:B----4-:R-:W-:-:S07]  /*0330*/  @!P3 FMUL.RZ R21, R21, 0.15915493667125701904 ;  /* 0x3e22f9831515b820 */ /* 0x010fce000040c000 */
[----:B------:R-:W3:Y:S01]  /*0340*/  @!P3 MUFU.COS R16, R21 ;  /* 0x000000150010b308 */ /* 0x000ee20000000000 */
[----:B0-----:R-:W-:Y:S01]  /*0350*/  @!P0 FMUL.FTZ R5, R8, R17 ;  /* 0x0000001108058220 */ /* 0x001fe20000410000 */
[----:B-1----:R-:W-:-:S05]  /*0360*/  @!P0 IMAD.WIDE.U32 R10, R7, 0x4, R10 ;  /* 0x00000004070a8825 */ /* 0x002fca00078e000a */
[----:B------:R0:W-:Y:S01]  /*0370*/  @!P0 STG.E desc[UR4][R10.64], R5 ;  /* 0x000000050a008986 */ /* 0x0001e2000c101904 */
[----:B------:R-:W-:Y:S08]  /*0380*/  @!P2 MUFU.SIN R13, R20 ;  /* 0x00000014000da308 */ /* 0x000ff00000000400 */
[----:B--2---:R-:W1:Y:S01]  /*0390*/  @!P2 MUFU.RCP R14, R14 ;  /* 0x0000000e000ea308 */ /* 0x004e620000001000 */
[----:B-----5:R-:W-:-:S07]  /*03a0*/  @!P1 FMUL.RZ R18, R6, 0.15915493667125701904 ;  /* 0x3e22f98306129820 */ /* 0x020fce000040c000 */
[----:B------:R-:W-:Y:S08]  /*03b0*/  @!P3 MUFU.SIN R15, R21 ;  /* 0x00000015000fb308 */ /* 0x000ff00000000400 */
[----:B---3--:R-:W2:Y:S08]  /*03c0*/  @!P3 MUFU.RCP R16, R16 ;  /* 0x000000100010b308 */ /* 0x008eb00000001000 */
[----:B------:R0:W3:Y:S01]  /*03d0*/  @!P1 MUFU.COS R6, R18 ;  /* 0x0000001200069308 */ /* 0x0000e20000000000 */
[----:B-1----:R-:W-:Y:S01]  /*03e0*/  @!P2 FMUL.FTZ R3, R13, R14 ;  /* 0x0000000e0d03a220 */ /* 0x002fe20000410000 */
[----:B--2---:R-:W-:Y:S01]  /*03f0*/  @!P3 FMUL.FTZ R4, R15, R16 ;  /* 0x000000100f04b220 */ /* 0x004fe20000410000 */
[----:B0-----:R-:W-:Y:S06]  /*0400*/  @P4 BRA `(.L_x_1711) ;  /* 0x0000000000284947 */ /* 0x001fec0003800000 */
[----:B------:R-:W0:Y:S01]  /*0410*/  LDC.64 R12, c[0x0][0x218] ;  /* 0x00008600ff0c7b82 */ /* 0x000e220000000a00 */
[----:B------:R-:W-:Y:S02]  /*0420*/  LEA R11, R0, R9, 0x9 ;  /* 0x00000009000b7211 */ /* 0x000fe400078e48ff */
[----:B------:R-:W-:-:S04]  /*0430*/  IADD3 R9, R9, 0x80, RZ ;  /* 0x0000008009097810 */ /* 0x000fc80007ffe0ff */
[----:B------:R-:W-:-:S13]  /*0440*/  ISETP.GE.AND P0, PT, R9, R2, PT ;  /* 0x000000020900720c */ /* 0x000fda0003f06270 */
[----:B------:R-:W-:Y:S01]  /*0450*/  @!P0 IMAD R5, R0, 0x200, R9 ;  /* 0x0000020000058824 */ /* 0x000fe200078e0209 */
[----:B------:R-:W-:Y:S01]  /*0460*/  @!P0 IADD3 R9, R9, 0x80, RZ ;  /* 0x0000008009098810 */ /* 0x000fe20007ffe0ff */
[----:B0-----:R-:W-:-:S04]  /*0470*/  IMAD.WIDE.U32 R10, R11, 0x4, R12 ;  /* 0x000000040b0a7825 */ /* 0x001fc800078e000c */
[----:B------:R-:W-:Y:S01]  /*0480*/  @!P0 IMAD.WIDE.U32 R12, R5, 0x4, R12 ;  /* 0x00000004050c8825 */ /* 0x000fe200078e000c */
[----:B------:R0:W-:Y:S04]  /*0490*/  STG.E desc[UR4][R10.64], R3 ;  /* 0x000000030a007986 */ /* 0x0001e8000c101904 */
[----:B------:R0:W-:Y:S02]  /*04a0*/  @!P0 STG.E desc[UR4][R12.64], R4 ;  /* 0x000000040c008986 */ /* 0x0001e4000c101904 */
.L_x_1711:
[----:B------:R-:W-:Y:S05]  /*04b0*/  BSYNC B0 ;  /* 0x0000000000007941 */ /* 0x000fea0003800000 */
.L_x_1710:
[----:B------:R-:W-:Y:S01]  /*04c0*/  ISETP.GE.AND P0, PT, R9, R2, PT ;  /* 0x000000020900720c */ /* 0x000fe20003f06270 */
[----:B0-----:R0:W1:-:S12]  /*04d0*/  @!P1 MUFU.SIN R4, R18 ;  /* 0x0000001200049308 */ /* 0x0010580000000400 */
[----:B0-----:R-:W-:Y:S05]  /*04e0*/  @P0 EXIT ;  /* 0x000000000000094d */ /* 0x001fea0003800000 */
[----:B------:R-:W0:Y:S01]  /*04f0*/  LDC.64 R2, c[0x0][0x218] ;  /* 0x00008600ff027b82 */ /* 0x000e220000000a00 */
[----:B---3--:R-:W1:Y:S01]  /*0500*/  @!P1 MUFU.RCP R7, R6 ;  /* 0x0000000600079308 */ /* 0x008e620000001000 */
[----:B------:R-:W-:Y:S01]  /*0510*/  LEA R9, R0, R9, 0x9 ;  /* 0x0000000900097211 */ /* 0x000fe200078e48ff */
[----:B-1----:R-:W-:-:S04]  /*0520*/  @!P1 FMUL.FTZ R5, R4, R7 ;  /* 0x0000000704059220 */ /* 0x002fc80000410000 */
[----:B0-----:R-:W-:-:S05]  /*0530*/  IMAD.WIDE.U32 R2, R9, 0x4, R2 ;  /* 0x0000000409027825 */ /* 0x001fca00078e0002 */
[----:B------:R-:W-:Y:S01]  /*0540*/  STG.E desc[UR4][R2.64], R5 ;  /* 0x0000000502007986 */ /* 0x000fe2000c101904 */
[----:B------:R-:W-:Y:S05]  /*0550*/  EXIT ;  /* 0x000000000000794d */ /* 0x000fea0003800000 */
.L_x_1712:
        /* <DEDUP_REMOVED lines=10> */
.L_x_7539:


//--------------------- .text._ZN2at6native29vectorized_elementwise_kernelILi2EZZZNS0_15tan_kernel_cudaERNS_18TensorIteratorBaseEENKUlvE0_clEvENKUlvE0_clEvEUlfE_St5arrayIPcLm2EEEEviT0_T1_ --------------------------
	.section	.text._ZN2at6native29vectorized_elementwise_kernelILi2EZZZNS0_15tan_kernel_cudaERNS_18TensorIteratorBaseEENKUlvE0_clEvENKUlvE0_clEvEUlfE_St5arrayIPcLm2EEEEviT0_T1_,"ax",@progbits
	.align	128
        .global         _ZN2at6native29vectorized_elementwise_kernelILi2EZZZNS0_15tan_kernel_cudaERNS_18TensorIteratorBaseEENKUlvE0_clEvENKUlvE0_clEvEUlfE_St5arrayIPcLm2EEEEviT0_T1_
        .type           _ZN2at6native29vectorized_elementwise_kernelILi2EZZZNS0_15tan_kernel_cudaERNS_18TensorIteratorBaseEENKUlvE0_clEvENKUlvE0_clEvEUlfE_St5arrayIPcLm2EEEEviT0_T1_,@function
        .size           _ZN2at6native29vectorized_elementwise_kernelILi2EZZZNS0_15tan_kernel_cudaERNS_18TensorIteratorBaseEENKUlvE0_clEvENKUlvE0_clEvEUlfE_St5arrayIPcLm2EEEEviT0_T1_,(.L_x_7540 - _ZN2at6native29vectorized_elementwise_kernelILi2EZZZNS0_15tan_kernel_cudaERNS_18TensorIteratorBaseEENKUlvE0_clEvENKUlvE0_clEvEUlfE_St5arrayIPcLm2EEEEviT0_T1_)
        .other          _ZN2at6native29vectorized_elementwise_kernelILi2EZZZNS0_15tan_kernel_cudaERNS_18TensorIteratorBaseEENKUlvE0_clEvENKUlvE0_clEvEUlfE_St5arrayIPcLm2EEEEviT0_T1_,@"STO_CUDA_ENTRY STV_DEFAULT"
_ZN2at6native29vectorized_elementwise_kernelILi2EZZZNS0_15tan_kernel_cudaERNS_18TensorIteratorBaseEENKUlvE0_clEvENKUlvE0_clEvEUlfE_St5arrayIPcLm2EEEEviT0_T1_:
.text._ZN2at6native29vectorized_elementwise_kernelILi2EZZZNS0_15tan_kernel_cudaERNS_18TensorIteratorBaseEENKUlvE0_clEvENKUlvE0_clEvEUlfE_St5arrayIPcLm2EEEEviT0_T1_:
        /* <DEDUP_REMOVED lines=13> */
[----:B------:R-:W3:Y:S04]  /*00d0*/  LDG.E.64 R8, desc[UR4][R16.64] ;  /* 0x0000000410087981 */ /* 0x000ee8000c1e1b00 */
[----:B------:R-:W4:Y:S04]  /*00e0*/  LDG.E.64 R12, desc[UR4][R16.64+0x800] ;  /* 0x00080004100c7981 */ /* 0x000f28000c1e1b00 */
[----:B------:R-:W5:Y:S01]  /*00f0*/  LDG.E.64 R4, desc[UR4][R16.64+0xc00] ;  /* 0x000c000410047981 */ /* 0x000f62000c1e1b00 */
[----:B--2---:R-:W-:Y:S01]  /*0100*/  FMUL.RZ R20, R6, 0.15915493667125701904 ;  /* 0x3e22f98306147820 */ /* 0x004fe2000040c000 */
[----:B------:R-:W-:Y:S01]  /*0110*/  FMUL.RZ R22, R7, 0.15915493667125701904 ;  /* 0x3e22f98307167820 */ /* 0x000fe2000040c000 */
[----:B---3--:R-:W-:-:S02]  /*0120*/  FMUL.RZ R10, R9, 0.15915493667125701904 ;  /* 0x3e22f983090a7820 */ /* 0x008fc4000040c000 */
[----:B------:R-:W-:Y:S01]  /*0130*/  MUFU.SIN R6, R20 ;  /* 0x0000001400067308 */ /* 0x000fe20000000400 */
[----:B------:R-:W-:Y:S01]  /*0140*/  FMUL.RZ R8, R8, 0.15915493667125701904 ;  /* 0x3e22f98308087820 */ /* 0x000fe2000040c000 */
[----:B----4-:R-:W-:Y:S01]  /*0150*/  FMUL.RZ R24, R12, 0.15915493667125701904 ;  /* 0x3e22f9830c187820 */ /* 0x010fe2000040c000 */
[----:B------:R-:W-:Y:S01]  /*0160*/  FMUL.RZ R25, R13, 0.15915493667125701904 ;  /* 0x3e22f9830d197820 */ /* 0x000fe2000040c000 */
[----:B-----5:R-:W-:-:S04]  /*0170*/  FMUL.RZ R26, R4, 0.15915493667125701904 ;  /* 0x3e22f983041a7820 */ /* 0x020fc8000040c000 */
[----:B------:R0:W-:Y:S08]  /*0180*/  MUFU.COS R15, R20 ;  /* 0x00000014000f7308 */ /* 0x0001f00000000000 */
[----:B------:R-:W1:Y:S01]  /*0190*/  MUFU.COS R14, R10 ;  /* 0x0000000a000e7308 */ /* 0x000e620000000000 */
[----:B0-----:R-:W-:Y:S02]  /*01a0*/  FMUL.RZ R20, R5, 0.15915493667125701904 ;  /* 0x3e22f98305147820 */ /* 0x001fe4000040c000 */
[----:B------:R-:W0:Y:S05]  /*01b0*/  LDC.64 R4, c[0x0][0x218] ;  /* 0x00008600ff047b82 */ /* 0x000e2a0000000a00 */
[----:B------:R-:W2:Y:S08]  /*01c0*/  MUFU.COS R16, R24 ;  /* 0x0000001800107308 */ /* 0x000eb00000000000 */
[----:B------:R-:W3:Y:S08]  /*01d0*/  MUFU.COS R18, R8 ;  /* 0x0000000800127308 */ /* 0x000ef00000000000 */
[----:B------:R-:W4:Y:S08]  /*01e0*/  MUFU.COS R17, R22 ;  /* 0x0000001600117308 */ /* 0x000f300000000000 */
[----:B------:R-:W5:Y:S08]  /*01f0*/  MUFU.COS R19, R25 ;  /* 0x0000001900137308 */ /* 0x000f700000000000 */
[----:B------:R-:W0:Y:S08]  /*0200*/  MUFU.COS R21, R26 ;  /* 0x0000001a00157308 */ /* 0x000e300000000000 */
[----:B------:R-:W0:Y:S08]  /*0210*/  MUFU.COS R23, R20 ;  /* 0x0000001400177308 */ /* 0x000e300000000000 */
[----:B------:R-:W-:Y:S08]  /*0220*/  MUFU.SIN R9, R10 ;  /* 0x0000000a00097308 */ /* 0x000ff00000000400 */
[----:B-1----:R-:W1:Y:S08]  /*0230*/  MUFU.RCP R14, R14 ;  /* 0x0000000e000e7308 */ /* 0x002e700000001000 */
[----:B------:R-:W1:Y:S08]  /*0240*/  MUFU.RCP R15, R15 ;  /* 0x0000000f000f7308 */ /* 0x000e700000001000 */
[----:B------:R-:W-:Y:S08]  /*0250*/  MUFU.SIN R2, R8 ;  /* 0x0000000800027308 */ /* 0x000ff00000000400 */
[----:B------:R-:W-:Y:S08]  /*0260*/  MUFU.SIN R7, R24 ;  /* 0x0000001800077308 */ /* 0x000ff00000000400 */
[----:B--2---:R-:W2:Y:S08]  /*0270*/  MUFU.RCP R16, R16 ;  /* 0x0000001000107308 */ /* 0x004eb00000001000 */
[----:B------:R-:W-:Y:S08]  /*0280*/  MUFU.SIN R0, R22 ;  /* 0x0000001600007308 */ /* 0x000ff00000000400 */
[----:B------:R-:W-:Y:S08]  /*0290*/  MUFU.SIN R8, R25 ;  /* 0x0000001900087308 */ /* 0x000ff00000000400 */
[----:B------:R-:W-:Y:S08]  /*02a0*/  MUFU.SIN R10, R26 ;  /* 0x0000001a000a7308 */ /* 0x000ff00000000400 */
[----:B------:R-:W-:Y:S08]  /*02b0*/  MUFU.SIN R12, R20 ;  /* 0x00000014000c7308 */ /* 0x000ff00000000400 */
[----:B---3--:R-:W3:Y:S08]  /*02c0*/  MUFU.RCP R13, R18 ;  /* 0x00000012000d7308 */ /* 0x008ef00000001000 */
[----:B----4-:R-:W4:Y:S08]  /*02d0*/  MUFU.RCP R17, R17 ;  /* 0x0000001100117308 */ /* 0x010f300000001000 */
[----:B-----5:R-:W5:Y:S08]  /*02e0*/  MUFU.RCP R19, R19 ;  /* 0x0000001300137308 */ /* 0x020f700000001000 */
[----:B0-----:R-:W0:Y:S08]  /*02f0*/  MUFU.RCP R21, R21 ;  /* 0x0000001500157308 */ /* 0x001e300000001000 */
[----:B------:R-:W0:Y:S01]  /*0300*/  MUFU.RCP R23, R23 ;  /* 0x0000001700177308 */ /* 0x000e220000001000 */
[----:B------:R-:W-:-:S04]  /*0310*/  IMAD.WIDE.U32 R4, R3, 0x4, R4 ;  /* 0x0000000403047825 */ /* 0x000fc800078e0004 */
[----:B-1----:R-:W-:Y:S01]  /*0320*/  FMUL.FTZ R3, R9, R14 ;  /* 0x0000000e09037220 */ /* 0x002fe20000410000 */
[----:B------:R-:W-:Y:S01]  /*0330*/  FMUL.FTZ R14, R6, R15 ;  /* 0x0000000f060e7220 */ /* 0x000fe20000410000 */
[----:B--2---:R-:W-:Y:S01]  /*0340*/  FMUL.FTZ R6, R7, R16 ;  /* 0x0000001007067220 */ /* 0x004fe20000410000 */
[----:B---3--:R-:W-:Y:S01]  /*0350*/  FMUL.FTZ R2, R2, R13 ;  /* 0x0000000d02027220 */ /* 0x008fe20000410000 */
[----:B----4-:R-:W-:Y:S01]  /*0360*/  FMUL.FTZ R15, R0, R17 ;  /* 0x00000011000f7220 */ /* 0x010fe20000410000 */
[----:B------:R-:W-:-:S04]  /*0370*/  IMAD.WIDE R4, R11, 0x8, R4 ;  /* 0x000000080b047825 */ /* 0x000fc800078e0204 */
[----:B-----5:R-:W-:Y:S01]  /*0380*/  FMUL.FTZ R7, R8, R19 ;  /* 0x0000001308077220 */ /* 0x020fe20000410000 */
[----:B0-----:R-:W-:Y:S01]  /*0390*/  FMUL.FTZ R10, R10, R21 ;  /* 0x000000150a0a7220 */ /* 0x001fe20000410000 */
[----:B------:R-:W-:Y:S01]  /*03a0*/  STG.E.64 desc[UR4][R4.64], R2 ;  /* 0x0000000204007986 */ /* 0x000fe2000c101b04 */
[----:B------:R-:W-:-:S03]  /*03b0*/  FMUL.FTZ R11, R12, R23 ;  /* 0x000000170c0b7220 */ /* 0x000fc60000410000 */
[----:B------:R-:W-:Y:S04]  /*03c0*/  STG.E.64 desc[UR4][R4.64+0x400], R14 ;  /* 0x0004000e04007986 */ /* 0x000fe8000c101b04 */
[----:B------:R-:W-:Y:S04]  /*03d0*/  STG.E.64 desc[UR4][R4.64+0x800], R6 ;  /* 0x0008000604007986 */ /* 0x000fe8000c101b04 */
[----:B------:R-:W-:Y:S01]  /*03e0*/  STG.E.64 desc[UR4][R4.64+0xc00], R10 ;  /* 0x000c000a04007986 */ /* 0x000fe2000c101b04 */
[----:B------:R-:W-:Y:S05]  /*03f0*/  EXIT ;  /* 0x000000000000794d */ /* 0x000fea0003800000 */
.L_x_1713:
[----:B------:R-:W0:Y:S01]  /*0400*/  S2R R22, SR_TID.X ;  /* 0x0000000000167919 */ /* 0x000e220000002100 */
[----:B------:R-:W-:Y:S01]  /*0410*/  HFMA2.MMA R2, -RZ, RZ, 0, 0 ;  /* 0x00000000ff027435 */ /* 0x000fe200000001ff */
[----:B0-----:R-:W-:Y:S02]  /*0420*/  ISETP.GE.AND P0, PT, R22, R5, PT ;  /* 0x000000051600720c */ /* 0x001fe40003f06270 */
[----:B------:R-:W-:-:S11]  /*0430*/  MOV R0, R22 ;  /* 0x0000001600007202 */ /* 0x000fd60000000f00 */
[----:B------:R-:W-:Y:S01]  /*0440*/  @!P0 IADD3 R0, R22, 0x80, RZ ;  /* 0x0000008016008810 */ /* 0x000fe20007ffe0ff */
[----:B------:R-:W0:Y:S01]  /*0450*/  @!P0 LDC.64 R14, c[0x0][0x220] ;  /* 0x00008800ff0e8b82 */ /* 0x000e220000000a00 */
[----:B------:R-:W-:Y:S02]  /*0460*/  MOV R24, RZ ;  /* 0x000000ff00187202 */ /* 0x000fe40000000f00 */
[----:B------:R-:W-:Y:S02]  /*0470*/  ISETP.GE.AND P3, PT, R0, R5, PT ;  /* 0x000000050000720c */ /* 0x000fe40003f66270 */
[----:B------:R-:W-:-:S11]  /*0480*/  @!P0 IADD3 R17, R3, R22, RZ ;  /* 0x0000001603118210 */ /* 0x000fd60007ffe0ff */
[----:B------:R-:W-:Y:S01]  /*0490*/  @!P3 IADD3 R19, R3, R0, RZ ;  /* 0x000000000313b210 */ /* 0x000fe20007ffe0ff */
[----:B------:R-:W-:Y:S01]  /*04a0*/  @!P3 VIADD R0, R0, 0x80 ;  /* 0x000000800000b836 */ /* 0x000fe20000000000 */
[----:B------:R-:W1:Y:S04]  /*04b0*/  @!P3 LDC.64 R20, c[0x0][0x220] ;  /* 0x00008800ff14bb82 */ /* 0x000e680000000a00 */
[----:B------:R-:W-:Y:S01]  /*04c0*/  ISETP.GE.AND P4, PT, R0, R5, PT ;  /* 0x000000050000720c */ /* 0x000fe20003f86270 */
[----:B0-----:R-:W-:-:S05]  /*04d0*/  @!P0 IMAD.WIDE.U32 R14, R17, 0x4, R14 ;  /* 0x00000004110e8825 */ /* 0x001fca00078e000e */
[----:B------:R0:W2:Y:S07]  /*04e0*/  @!P0 LDG.E R2, desc[UR4][R14.64] ;  /* 0x000000040e028981 */ /* 0x0000ae000c1e1900 */
[----:B------:R-:W-:Y:S01]  /*04f0*/  @!P4 IADD3 R23, R3, R0, RZ ;  /* 0x000000000317c210 */ /* 0x000fe20007ffe0ff */
[----:B------:R-:W3:Y:S01]  /*0500*/  @!P4 LDC.64 R26, c[0x0][0x220] ;  /* 0x00008800ff1acb82 */ /* 0x000ee20000000a00 */
[----:B------:R-:W-:-:S04]  /*0510*/  @!P4 IADD3 R0, R0, 0x80, RZ ;  /* 0x000000800000c810 */ /* 0x000fc80007ffe0ff */
[----:B------:R-:W-:-:S13]  /*0520*/  ISETP.GE.AND P5, PT, R0, R5, PT ;  /* 0x000000050000720c */ /* 0x000fda0003fa6270 */
[----:B------:R-:W-:Y:S01]  /*0530*/  @!P5 IADD3 R13, R3, R0, RZ ;  /* 0x00000000030dd210 */ /* 0x000fe20007ffe0ff */
[----:B------:R-:W-:Y:S01]  /*0540*/  @!P5 VIADD R0, R0, 0x80 ;  /* 0x000000800000d836 */ /* 0x000fe20000000000 */
[----:B------:R-:W4:Y:S04]  /*0550*/  @!P5 LDC.64 R16, c[0x0][0x220] ;  /* 0x00008800ff10db82 */ /* 0x000f280000000a00 */
[----:B------:R-:W-:Y:S01]  /*0560*/  ISETP.GE.AND P1, PT, R0, R5, PT ;  /* 0x000000050000720c */ /* 0x000fe20003f26270 */
[----:B---3--:R-:W-:-:S05]  /*0570*/  @!P4 IMAD.WIDE.U32 R26, R23, 0x4, R26 ;  /* 0x00000004171ac825 */ /* 0x008fca00078e001a */
[----:B------:R3:W5:Y:S07]  /*0580*/  @!P4 LDG.E R24, desc[UR4][R26.64] ;  /* 0x000000041a18c981 */ /* 0x00076e000c1e1900 */
[----:B------:R-:W-:Y:S01]  /*0590*/  @!P1 IADD3 R25, R3, R0, RZ ;  /* 0x0000000003199210 */ /* 0x000fe20007ffe0ff */
[----:B------:R-:W-:-:S05]  /*05a0*/  @!P1 VIADD R0, R0, 0x80 ;  /* 0x0000008000009836 */ /* 0x000fca0000000000 */
[----:B------:R-:W-:Y:S01]  /*05b0*/  ISETP.GE.AND P2, PT, R0, R5, PT ;  /* 0x000000050000720c */ /* 0x000fe20003f46270 */
[----:B------:R-:W-:-:S12]  /*05c0*/  HFMA2.MMA R23, -RZ, RZ, 0, 0 ;  /* 0x00000000ff177435 */ /* 0x000fd800000001ff */
[----:B------:R-:W-:Y:S01]  /*05d0*/  @!P2 IADD3 R29, R3, R0, RZ ;  /* 0x00000000031da210 */ /* 0x000fe20007ffe0ff */
[----:B0-----:R-:W0:Y:S01]  /*05e0*/  @!P2 LDC.64 R14, c[0x0][0x220] ;  /* 0x00008800ff0eab82 */ /* 0x001e220000000a00 */
[----:B------:R-:W-:-:S04]  /*05f0*/  @!P2 IADD3 R0, R0, 0x80, RZ ;  /* 0x000000800000a810 */ /* 0x000fc80007ffe0ff */
[----:B------:R-:W-:Y:S01]  /*0600*/  ISETP.GE.AND P4, PT, R0, R5, PT ;  /* 0x000000050000720c */ /* 0x000fe20003f86270 */
[----:B-1----:R-:W-:Y:S02]  /*0610*/  @!P3 IMAD.WIDE.U32 R20, R19, 0x4, R20 ;  /* 0x000000041314b825 */ /* 0x002fe400078e0014 */
[----:B------:R-:W1:Y:S03]  /*0620*/  @!P1 LDC.64 R18, c[0x0][0x220] ;  /* 0x00008800ff129b82 */ /* 0x000e660000000a00 */
[----:B------:R0:W5:Y:S07]  /*0630*/  @!P3 LDG.E R23, desc[UR4][R20.64] ;  /* 0x000000041417b981 */ /* 0x00016e000c1e1900 */
[----:B---3--:R-:W-:-:S02]  /*0640*/  @!P4 IADD3 R27, R3, R0, RZ ;  /* 0x00000000031bc210 */ /* 0x008fc40007ffe0ff */
[----:B------:R-:W-:-:S04]  /*0650*/  @!P4 IADD3 R0, R0, 0x80, RZ ;  /* 0x000000800000c810 */ /* 0x000fc80007ffe0ff */
[----:B------:R-:W-:Y:S01]  /*0660*/  ISETP.GE.AND P3, PT, R0, R5, PT ;  /* 0x000000050000720c */ /* 0x000fe20003f66270 */
[----:B----4-:R-:W-:-:S04]  /*0670*/  @!P5 IMAD.WIDE.U32 R16, R13, 0x4, R16 ;  /* 0x000000040d10d825 */ /* 0x010fc800078e0010 */
[----:B------:R-:W-:Y:S02]  /*0680*/  IMAD.MOV.U32 R13, RZ, RZ, RZ ;  /* 0x000000ffff0d7224 */ /* 0x000fe400078e00ff */
[----:B0-----:R-:W-:Y:S02]  /*0690*/  @!P2 IMAD.WIDE.U32 R20, R29, 0x4, R14 ;  /* 0x000000041d14a825 */ /* 0x001fe400078e000e */
[----:B------:R-:W0:Y:S02]  /*06a0*/  @!P4 LDC.64 R14, c[0x0][0x220] ;  /* 0x00008800ff0ecb82 */ /* 0x000e240000000a00 */
[----:B------:R3:W4:Y:S06]  /*06b0*/  @!P5 LDG.E R13, desc[UR4][R16.64] ;  /* 0x00000004100dd981 */ /* 0x00072c000c1e1900 */
[----:B---3--:R-:W3:Y:S01]  /*06c0*/  @!P3 LDC.64 R16, c[0x0][0x220] ;  /* 0x00008800ff10bb82 */ /* 0x008ee20000000a00 */
[----:B------:R-:W-:Y:S01]  /*06d0*/  HFMA2.MMA R26, -RZ, RZ, 0, 0 ;  /* 0x00000000ff1a7435 */ /* 0x000fe200000001ff */
[----:B------:R-:W-:Y:S01]  /*06e0*/  @!P3 IADD3 R29, R3, R0, RZ ;  /* 0x00000000031db210 */ /* 0x000fe20007ffe0ff */
[----:B-1----:R-:W-:Y:S01]  /*06f0*/  @!P1 IMAD.WIDE.U32 R18, R25, 0x4, R18 ;  /* 0x0000000419129825 */ /* 0x002fe200078e0012 */
[----:B------:R-:W-:-:S02]  /*0700*/  MOV R25, RZ ;  /* 0x000000ff00197202 */ /* 0x000fc40000000f00 */
[----:B------:R-:W-:-:S04]  /*0710*/  MOV R0, RZ ;  /* 0x000000ff00007202 */ /* 0x000fc80000000f00 */
[----:B------:R1:W4:Y:S01]  /*0720*/  @!P1 LDG.E R25, desc[UR4][R18.64] ;  /* 0x0000000412199981 */ /* 0x000322000c1e1900 */
[----:B0-----:R-:W-:-:S03]  /*0730*/  @!P4 IMAD.WIDE.U32 R14, R27, 0x4, R14 ;  /* 0x000000041b0ec825 */ /* 0x001fc600078e000e */
[----:B------:R-:W4:Y:S01]  /*0740*/  @!P2 LDG.E R26, desc[UR4][R20.64] ;  /* 0x00000004141aa981 */ /* 0x000f22000c1e1900 */
[----:B------:R-:W-:-:S06]  /*0750*/  IMAD.MOV.U32 R27, RZ, RZ, RZ ;  /* 0x000000ffff1b7224 */ /* 0x000fcc00078e00ff */
[----:B------:R-:W4:Y:S01]  /*0760*/  @!P4 LDG.E R27, desc[UR4][R14.64] ;  /* 0x000000040e1bc981 */ /* 0x000f22000c1e1900 */
[----:B---3--:R-:W-:-:S05]  /*0770*/  @!P3 IMAD.WIDE.U32 R16, R29, 0x4, R16 ;  /* 0x000000041d10b825 */ /* 0x008fca00078e0010 */
[----:B------:R0:W3:Y:S01]  /*0780*/  @!P3 LDG.E R0, desc[UR4][R16.64] ;  /* 0x000000041000b981 */ /* 0x0000e2000c1e1900 */
[----:B-1----:R-:W-:-:S04]  /*0790*/  IADD3 R18, R22, 0x100, RZ ;  /* 0x0000010016127810 */ /* 0x002fc80007ffe0ff */
[----:B------:R-:W-:Y:S01]  /*07a0*/  ISETP.GE.AND P3, PT, R18, R5, PT ;  /* 0x000000051200720c */ /* 0x000fe20003f66270 */
[----:B0-----:R-:W-:-:S05]  /*07b0*/  VIADD R16, R22, 0x180 ;  /* 0x0000018016107836 */ /* 0x001fca0000000000 */
[----:B------:R-:W-:Y:S01]  /*07c0*/  ISETP.GE.AND P2, PT, R16, R5, PT ;  /* 0x000000051000720c */ /* 0x000fe20003f46270 */
[----:B------:R-:W-:Y:S04]  /*07d0*/  BSSY B0, `(.L_x_1714) ;  /* 0x0000064000007945 */ /* 0x000fe80003800000 */
[----:B------:R-:W-:Y:S01]  /*07e0*/  BSSY B1, `(.L_x_1715) ;  /* 0x000005c000017945 */ /* 0x000fe20003800000 */
[----:B--2---:R-:W-:-:S04]  /*07f0*/  @!P0 FMUL.RZ R20, R2, 0.15915493667125701904 ;  /* 0x3e22f98302148820 */ /* 0x004fc8000040c000 */
[----:B------:R-:W-:Y:S01]  /*0800*/  @!P0 MUFU.COS R15, R20 ;  /* 0x00000014000f8308 */ /* 0x000fe20000000000 */
[----:B-----5:R-:W-:-:S07]  /*0810*/  @!P3 FMUL.RZ R24, R24, 0.15915493667125701904 ;  /* 0x3e22f9831818b820 */ /* 0x020fce000040c000 */
[----:B------:R-:W0:Y:S08]  /*0820*/  @!P3 MUFU.COS R19, R24 ;  /* 0x000000180013b308 */ /* 0x000e300000000000 */
[----:B------:R-:W-:Y:S08]  /*0830*/  @!P3 MUFU.SIN R14, R24 ;  /* 0x00000018000eb308 */ /* 0x000ff00000000400 */
[----:B0-----:R-:W0:Y:S01]  /*0840*/  @!P3 MUFU.RCP R19, R19 ;  /* 0x000000130013b308 */ /* 0x001e220000001000 */
[----:B------:R-:W-:-:S07]  /*0850*/  IADD3 R2, R22, 0x80, RZ ;  /* 0x0000008016027810 */ /* 0x000fce0007ffe0ff */
[----:B------:R1:W-:Y:S01]  /*0860*/  @!P0 MUFU.SIN R18, R20 ;  /* 0x0000001400128308 */ /* 0x0003e20000000400 */
[----:B------:R-:W-:-:S07]  /*0870*/  ISETP.GE.AND P1, PT, R2, R5, PT ;  /* 0x000000050200720c */ /* 0x000fce0003f26270 */
[----:B------:R-:W2:Y:S01]  /*0880*/  @!P0 MUFU.RCP R15, R15 ;  /* 0x0000000f000f8308 */ /* 0x000ea20000001000 */
[----:B0-----:R-:W-:Y:S01]  /*0890*/  @!P3 FMUL.FTZ R4, R14, R19 ;  /* 0x000000130e04b220 */ /* 0x001fe20000410000 */
[----:B------:R-:W-:-:S04]  /*08a0*/  IADD3 R14, R22, 0x200, RZ ;  /* 0x00000200160e7810 */ /* 0x000fc80007ffe0ff */
[-C--:B------:R-:W-:Y:S02]  /*08b0*/  ISETP.GE.AND P6, PT, R14, R5.reuse, PT ;  /* 0x000000050e00720c */ /* 0x080fe40003fc6270 */
[C---:B------:R-:W-:Y:S01]  /*08c0*/  IADD3 R14, R22.reuse, 0x280, RZ ;  /* 0x00000280160e7810 */ /* 0x040fe20007ffe0ff */
[----:B------:R-:W-:Y:S01]  /*08d0*/  @!P1 FMUL.RZ R21, R23, 0.15915493667125701904 ;  /* 0x3e22f98317159820 */ /* 0x000fe2000040c000 */
[----:B-1----:R-:W-:Y:S02]  /*08e0*/  IADD3 R20, R22, 0x300, RZ ;  /* 0x0000030016147810 */ /* 0x002fe40007ffe0ff */
[----:B------:R-:W-:Y:S01]  /*08f0*/  ISETP.GE.AND P5, PT, R14, R5, PT ;  /* 0x000000050e00720c */ /* 0x000fe20003fa6270 */
[----:B--2---:R-:W-:Y:S02]  /*0900*/  @!P0 FMUL.FTZ R12, R18, R15 ;  /* 0x0000000f120c8220 */ /* 0x004fe40000410000 */
[----:B------:R-:W0:Y:S01]  /*0910*/  @!P0 LDC.64 R14, c[0x0][0x218] ;  /* 0x00008600ff0e8b82 */ /* 0x000e220000000a00 */
[----:B----4-:R-:W-:Y:S01]  /*0920*/  @!P2 FMUL.RZ R28, R13, 0.15915493667125701904 ;  /* 0x3e22f9830d1ca820 */ /* 0x010fe2000040c000 */
[----:B------:R-:W-:-:S03]  /*0930*/  ISETP.GE.AND P4, PT, R20, R5, PT ;  /* 0x000000051400720c */ /* 0x000fc60003f86270 */
[----:B------:R-:W1:Y:S01]  /*0940*/  @!P2 MUFU.COS R23, R28 ;  /* 0x0000001c0017a308 */ /* 0x000e620000000000 */
[----:B------:R-:W-:-:S04]  /*0950*/  IADD3 R20, R22, 0x380, RZ ;  /* 0x0000038016147810 */ /* 0x000fc80007ffe0ff */
[----:B------:R-:W-:-:S03]  /*0960*/  ISETP.GE.AND P3, PT, R20, R5, PT ;  /* 0x000000051400720c */ /* 0x000fc60003f66270 */
[----:B------:R-:W2:Y:S08]  /*0970*/  @!P1 MUFU.COS R17, R21 ;  /* 0x0000001500119308 */ /* 0x000eb00000000000 */
[----:B-1----:R1:W-:Y:S01]  /*0980*/  @!P2 MUFU.RCP R18, R23 ;  /* 0x000000170012a308 */ /* 0x0023e20000001000 */
[----:B------:R-:W-:Y:S01]  /*0990*/  @!P6 FMUL.RZ R25, R25, 0.15915493667125701904 ;  /* 0x3e22f9831919e820 */ /* 0x000fe2000040c000 */
[----:B------:R-:W-:Y:S01]  /*09a0*/  @!P5 FMUL.RZ R26, R26, 0.15915493667125701904 ;  /* 0x3e22f9831a1ad820 */ /* 0x000fe2000040c000 */
[----:B-1----:R-:W-:-:S02]  /*09b0*/  @!P0 IMAD.IADD R23, R3, 0x1, R22 ;  /* 0x0000000103178824 */ /* 0x002fc400078e0216 */
[----:B------:R-:W-:-:S03]  /*09c0*/  @!P4 FMUL.RZ R27, R27, 0.15915493667125701904 ;  /* 0x3e22f9831b1bc820 */ /* 0x000fc6000040c000 */
[----:B------:R-:W-:Y:S01]  /*09d0*/  @!P1 MUFU.SIN R16, R21 ;  /* 0x0000001500109308 */ /* 0x000fe20000000400 */
[----:B0-----:R-:W-:-:S04]  /*09e0*/  @!P0 IMAD.WIDE.U32 R14, R23, 0x4, R14 ;  /* 0x00000004170e8825 */ /* 0x001fc800078e000e */
[----:B---3--:R-:W-:-:S03]  /*09f0*/  @!P3 FMUL.RZ R0, R0, 0.15915493667125701904 ;  /* 0x3e22f9830000b820 */ /* 0x008fc6000040c000 */
[----:B------:R-:W0:Y:S08]  /*0a00*/  @!P6 MUFU.COS R19, R25 ;  /* 0x000000190013e308 */ /* 0x000e300000000000 */
[----:B------:R-:W1:Y:S08]  /*0a10*/  @!P5 MUFU.COS R20, R26 ;  /* 0x0000001a0014d308 */ /* 0x000e700000000000 */
[----:B------:R-:W3:Y:S08]  /*0a20*/  @!P4 MUFU.COS R21, R27 ;  /* 0x0000001b0015c308 */ /* 0x000ef00000000000 */
[----:B------:R-:W4:Y:S01]  /*0a30*/  @!P3 MUFU.COS R23, R0 ;  /* 0x000000000017b308 */ /* 0x000f220000000000 */
[----:B------:R-:W-:Y:S01]  /*0a40*/  @!P0 MOV R22, R2 ;  /* 0x0000000200168202 */ /* 0x000fe20000000f00 */
[----:B------:R0:W-:Y:S03]  /*0a50*/  @!P0 STG.E desc[UR4][R14.64], R12 ;  /* 0x0000000c0e008986 */ /* 0x0001e6000c101904 */
[----:B------:R-:W-:-:S03]  /*0a60*/  ISETP.GE.AND P0, PT, R22, R5, PT ;  /* 0x000000051600720c */ /* 0x000fc60003f06270 */
[----:B------:R-:W-:Y:S08]  /*0a70*/  @!P2 MUFU.SIN R13, R28 ;  /* 0x0000001c000da308 */ /* 0x000ff00000000400 */
[----:B--2---:R-:W2:Y:S08]  /*0a80*/  @!P1 MUFU.RCP R17, R17 ;  /* 0x0000001100119308 */ /* 0x004eb00000001000 */
[----:B------:R-:W-:Y:S08]  /*0a90*/  @!P6 MUFU.SIN R24, R25 ;  /* 0x000000190018e308 */ /* 0x000ff00000000400 */
[----:B0-----:R-:W0:Y:S08]  /*0aa0*/  @!P6 MUFU.RCP R19, R19 ;  /* 0x000000130013e308 */ /* 0x001e300000001000 */
[----:B------:R-:W-:Y:S08]  /*0ab0*/  @!P5 MUFU.SIN R28, R26 ;  /* 0x0000001a001cd308 */ /* 0x000ff00000000400 */
[----:B-1----:R-:W1:Y:S08]  /*0ac0*/  @!P5 MUFU.RCP R29, R20 ;  /* 0x00000014001dd308 */ /* 0x002e700000001000 */
[----:B------:R-:W-:Y:S08]  /*0ad0*/  @!P4 MUFU.SIN R27, R27 ;  /* 0x0000001b001bc308 */ /* 0x000ff00000000400 */
[----:B---3--:R-:W3:Y:S08]  /*0ae0*/  @!P4 MUFU.RCP R21, R21 ;  /* 0x000000150015c308 */ /* 0x008ef00000001000 */
[----:B------:R-:W-:Y:S08]  /*0af0*/  @!P3 MUFU.SIN R0, R0 ;  /* 0x000000000000b308 */ /* 0x000ff00000000400 */
[----:B----4-:R-:W4:Y:S01]  /*0b00*/  @!P3 MUFU.RCP R23, R23 ;  /* 0x000000170017b308 */ /* 0x010f220000001000 */
[----:B--2---:R-:W-:Y:S01]  /*0b10*/  @!P1 FMUL.FTZ R6, R16, R17 ;  /* 0x0000001110069220 */ /* 0x004fe20000410000 */
[----:B------:R-:W-:Y:S01]  /*0b20*/  @!P2 FMUL.FTZ R7, R13, R18 ;  /* 0x000000120d07a220 */ /* 0x000fe20000410000 */
[----:B0-----:R-:W-:Y:S01]  /*0b30*/  @!P6 FMUL.FTZ R8, R24, R19 ;  /* 0x000000131808e220 */ /* 0x001fe20000410000 */
[----:B-1----:R-:W-:Y:S01]  /*0b40*/  @!P5 FMUL.FTZ R9, R28, R29 ;  /* 0x0000001d1c09d220 */ /* 0x002fe20000410000 */
[----:B---3--:R-:W-:Y:S01]  /*0b50*/  @!P4 FMUL.FTZ R10, R27, R21 ;  /* 0x000000151b0ac220 */ /* 0x008fe20000410000 */
[----:B----4-:R-:W-:Y:S01]  /*0b60*/  @!P3 FMUL.FTZ R11, R0, R23 ;  /* 0x00000017000bb220 */ /* 0x010fe20000410000 */
[----:B------:R-:W-:Y:S06]  /*0b70*/  @P0 BRA `(.L_x_1716) ;  /* 0x0000000000300947 */ /* 0x000fec0003800000 */
[----:B------:R-:W0:Y:S01]  /*0b80*/  LDC.64 R12, c[0x0][0x218] ;  /* 0x00008600ff0c7b82 */ /* 0x000e220000000a00 */
[----:B------:R-:W-:Y:S02]  /*0b90*/  IADD3 R15, R3, R22, RZ ;  /* 0x00000016030f7210 */ /* 0x000fe40007ffe0ff */
[----:B------:R-:W-:-:S04]  /*0ba0*/  IADD3 R22, R22, 0x80, RZ ;  /* 0x0000008016167810 */ /* 0x000fc80007ffe0ff */
[----:B------:R-:W-:Y:S01]  /*0bb0*/  ISETP.GE.AND P0, PT, R22, R5, PT ;  /* 0x000000051600720c */ /* 0x000fe20003f06270 */
[----:B0-----:R-:W-:-:S05]  /*0bc0*/  IMAD.WIDE.U32 R12, R15, 0x4, R12 ;  /* 0x000000040f0c7825 */ /* 0x001fca00078e000c */
[----:B------:R0:W-:Y:S07]  /*0bd0*/  STG.E desc[UR4][R12.64], R6 ;  /* 0x000000060c007986 */ /* 0x0001ee000c101904 */
[----:B------:R-:W-:Y:S05]  /*0be0*/  @P0 BRA `(.L_x_1717) ;  /* 0x0000000000300947 */ /* 0x000fea0003800000 */
[----:B0-----:R-:W0:Y:S01]  /*0bf0*/  LDC.64 R12, c[0x0][0x218] ;  /* 0x00008600ff0c7b82 */ /* 0x001e220000000a00 */
[----:B------:R-:W-:Y:S01]  /*0c00*/  IADD3 R15, R3, R22, RZ ;  /* 0x00000016030f7210 */ /* 0x000fe20007ffe0ff */
[----:B------:R-:W-:-:S04]  /*0c10*/  VIADD R22, R22, 0x80 ;  /* 0x0000008016167836 */ /* 0x000fc80000000000 */
[----:B0-----:R-:W-:-:S05]  /*0c20*/  IMAD.WIDE.U32 R12, R15, 0x4, R12 ;  /* 0x000000040f0c7825 */ /* 0x001fca00078e000c */
[----:B------:R0:W-:Y:S02]  /*0c30*/  STG.E desc[UR4][R12.64], R4 ;  /* 0x000000040c007986 */ /* 0x0001e4000c101904 */
.L_x_1716:
[----:B------:R-:W-:-:S13]  /*0c40*/  ISETP.GE.AND P0, PT, R22, R5, PT ;  /* 0x000000051600720c */ /* 0x000fda0003f06270 */
[----:B------:R-:W-:Y:S05]  /*0c50*/  @P0 BRA `(.L_x_1718) ;  /* 0x0000000000300947 */ /* 0x000fea0003800000 */
[----:B0-----:R-:W0:Y:S01]  /*0c60*/  LDC.64 R12, c[0x0][0x218] ;  /* 0x00008600ff0c7b82 */ /* 0x001e220000000a00 */
[----:B------:R-:W-:Y:S02]  /*0c70*/  IADD3 R15, R3, R22, RZ ;  /* 0x00000016030f7210 */ /* 0x000fe40007ffe0ff */
[----:B------:R-:W-:-:S03]  /*0c80*/  IADD3 R22, R22, 0x80, RZ ;  /* 0x0000008016167810 */ /* 0x000fc60007ffe0ff */
[----:B0-----:R-:W-:-:S05]  /*0c90*/  IMAD.WIDE.U32 R12, R15, 0x4, R12 ;  /* 0x000000040f0c7825 */ /* 0x001fca00078e000c */
[----:B------:R1:W-:Y:S02]  /*0ca0*/  STG.E desc[UR4][R12.64], R7 ;  /* 0x000000070c007986 */ /* 0x0003e4000c101904 */
.L_x_1717:
[----:B------:R-:W-:-:S13]  /*0cb0*/  ISETP.GE.AND P0, PT, R22, R5, PT ;  /* 0x000000051600720c */ /* 0x000fda0003f06270 */
[----:B------:R-:W-:Y:S05]  /*0cc0*/  @P0 BRA `(.L_x_1719) ;  /* 0x0000000000340947 */ /* 0x000fea0003800000 */
[----:B01----:R-:W0:Y:S01]  /*0cd0*/  LDC.64 R6, c[0x0][0x218] ;  /* 0x00008600ff067b82 */ /* 0x003e220000000a00 */
[----:B------:R-:W-:Y:S02]  /*0ce0*/  IADD3 R13, R3, R22, RZ ;  /* 0x00000016030d7210 */ /* 0x000fe40007ffe0ff */
[----:B------:R-:W-:-:S03]  /*0cf0*/  IADD3 R22, R22, 0x80, RZ ;  /* 0x0000008016167810 */ /* 0x000fc60007ffe0ff */
[----:B0-----:R-:W-:-:S05]  /*0d00*/  IMAD.WIDE.U32 R6, R13, 0x4, R6 ;  /* 0x000000040d067825 */ /* 0x001fca00078e0006 */
[----:B------:R1:W-:Y:S02]  /*0d10*/  STG.E desc[UR4][R6.64], R8 ;  /* 0x0000000806007986 */ /* 0x0003e4000c101904 */
.L_x_1718:
[----:B------:R-:W-:-:S13]  /*0d20*/  ISETP.GE.AND P0, PT, R22, R5, PT ;  /* 0x000000051600720c */ /* 0x000fda0003f06270 */
[----:B------:R-:W-:Y:S05]  /*0d30*/  @P0 BREAK B1 ;  /* 0x0000000000010942 */ /* 0x000fea0003800000 */
[----:B------:R-:W-:Y:S05]  /*0d40*/  @P0 BRA `(.L_x_1720) ;  /* 0x0000000000300947 */ /* 0x000fea0003800000 */
[----:B-1----:R-:W1:Y:S01]  /*0d50*/  LDC.64 R6, c[0x0][0x218] ;  /* 0x00008600ff067b82 */ /* 0x002e620000000a00 */
[----:B0-----:R-:W-:Y:S01]  /*0d60*/  IMAD.IADD R13, R3, 0x1, R22 ;  /* 0x00000001030d7824 */ /* 0x001fe200078e0216 */
[----:B------:R-:W-:-:S03]  /*0d70*/  IADD3 R22, R22, 0x80, RZ ;  /* 0x0000008016167810 */ /* 0x000fc60007ffe0ff */
[----:B-1----:R-:W-:-:S05]  /*0d80*/  IMAD.WIDE.U32 R6, R13, 0x4, R6 ;  /* 0x000000040d067825 */ /* 0x002fca00078e0006 */
[----:B------:R2:W-:Y:S02]  /*0d90*/  STG.E desc[UR4][R6.64], R9 ;  /* 0x0000000906007986 */ /* 0x0005e4000c101904 */
.L_x_1719:
[----:B------:R-:W-:Y:S05]  /*0da0*/  BSYNC B1 ;  /* 0x0000000000017941 */ /* 0x000fea0003800000 */
.L_x_1715:
[----:B------:R-:W-:-:S13]  /*0db0*/  ISETP.GE.AND P0, PT, R22, R5, PT ;  /* 0x000000051600720c */ /* 0x000fda0003f06270 */
[----:B012---:R-:W0:Y:S01]  /*0dc0*/  @!P0 LDC.64 R6, c[0x0][0x218] ;  /* 0x00008600ff068b82 */ /* 0x007e220000000a00 */
[----:B------:R-:W-:Y:S02]  /*0dd0*/  @!P0 IADD3 R9, R3, R22, RZ ;  /* 0x0000001603098210 */ /* 0x000fe40007ffe0ff */
[----:B------:R-:W-:-:S03]  /*0de0*/  @!P0 IADD3 R22, R22, 0x80, RZ ;  /* 0x0000008016168810 */ /* 0x000fc60007ffe0ff */
[----:B0-----:R-:W-:-:S05]  /*0df0*/  @!P0 IMAD.WIDE.U32 R6, R9, 0x4, R6 ;  /* 0x0000000409068825 */ /* 0x001fca00078e0006 */
[----:B------:R2:W-:Y:S02]  /*0e00*/  @!P0 STG.E desc[UR4][R6.64], R10 ;  /* 0x0000000a06008986 */ /* 0x0005e4000c101904 */
.L_x_1720:
[----:B------:R-:W-:Y:S05]  /*0e10*/  BSYNC B0 ;  /* 0x0000000000007941 */ /* 0x000fea0003800000 */
.L_x_1714:
[----:B------:R-:W-:Y:S05]  /*0e20*/  WARPSYNC.ALL ;  /* 0x0000000000007948 */ /* 0x000fea0003800000 */
[----:B------:R-:W-:-:S13]  /*0e30*/  ISETP.GE.AND P0, PT, R22, R5, PT ;  /* 0x000000051600720c */ /* 0x000fda0003f06270 */
[----:B------:R-:W-:Y:S05]  /*0e40*/  @P0 EXIT ;  /* 0x000000000000094d */ /* 0x000fea0003800000 */
[----:B0-----:R-:W0:Y:S01]  /*0e50*/  LDC.64 R4, c[0x0][0x218] ;  /* 0x00008600ff047b82 */ /* 0x001e220000000a00 */
[----:B------:R-:W-:-:S05]  /*0e60*/  IADD3 R3, R3, R22, RZ ;  /* 0x0000001603037210 */ /* 0x000fca0007ffe0ff */
[----:B0-----:R-:W-:-:S05]  /*0e70*/  IMAD.WIDE.U32 R2, R3, 0x4, R4 ;  /* 0x0000000403027825 */ /* 0x001fca00078e0004 */
[----:B------:R-:W-:Y:S01]  /*0e80*/  STG.E desc[UR4][R2.64], R11 ;  /* 0x0000000b02007986 */ /* 0x000fe2000c101904 */
[----:B------:R-:W-:Y:S05]  /*0e90*/  EXIT ;  /* 0x000000000000794d */ /* 0x000fea0003800000 */
.L_x_1721:
        /* <DEDUP_REMOVED lines=14> */
.L_x_7540:


//--------------------- .text._ZN2at6native29vectorized_elementwise_kernelILi4EZZZNS0_15tan_kernel_cudaERNS_18TensorIteratorBaseEENKUlvE0_clEvENKUlvE0_clEvEUlfE_St5arrayIPcLm2EEEEviT0_T1_ --------------------------
	.section	.text._ZN2at6native29vectorized_elementwise_kernelILi4EZZZNS0_15tan_kernel_cudaERNS_18TensorIteratorBaseEENKUlvE0_clEvENKUlvE0_clEvEUlfE_St5arrayIPcLm2EEEEviT0_T1_,"ax",@progbits
	.align	128
        .global         _ZN2at6native29vectorized_elementwise_kernelILi4EZZZNS0_15tan_kernel_cudaERNS_18TensorIteratorBaseEENKUlvE0_clEvENKUlvE0_clEvEUlfE_St5arrayIPcLm2EEEEviT0_T1_
        .type           _ZN2at6native29vectorized_elementwise_kernelILi4EZZZNS0_15tan_kernel_cudaERNS_18TensorIteratorBaseEENKUlvE0_clEvENKUlvE0_clEvEUlfE_St5arrayIPcLm2EEEEviT0_T1_,@function
        .size           _ZN2at6native29vectorized_elementwise_kernelILi4EZZZNS0_15tan_kernel_cudaERNS_18TensorIteratorBaseEENKUlvE0_clEvENKUlvE0_clEvEUlfE_St5arrayIPcLm2EEEEviT0_T1_,(.L_x_7541 - _ZN2at6native29vectorized_elementwise_kernelILi4EZZZNS0_15tan_kernel_cudaERNS_18TensorIteratorBaseEENKUlvE0_clEvENKUlvE0_clEvEUlfE_St5arrayIPcLm2EEEEviT0_T1_)
        .other          _ZN2at6native29vectorized_elementwise_kernelILi4EZZZNS0_15tan_kernel_cudaERNS_18TensorIteratorBaseEENKUlvE0_clEvENKUlvE0_clEvEUlfE_St5arrayIPcLm2EEEEviT0_T1_,@"STO_CUDA_ENTRY STV_DEFAULT"
_ZN2at6native29vectorized_elementwise_kernelILi4EZZZNS0_15tan_kernel_cudaERNS_18TensorIteratorBaseEENKUlvE0_clEvENKUlvE0_clEvEUlfE_St5arrayIPcLm2EEEEviT0_T1_:
.text._ZN2at6native29vectorized_elementwise_kernelILi4EZZZNS0_15tan_kernel_cudaERNS_18TensorIteratorBaseEENKUlvE0_clEvENKUlvE0_clEvEUlfE_St5arrayIPcLm2EEEEviT0_T1_:
        /* <DEDUP_REMOVED lines=12> */
[----:B------:R-:W2:Y:S04]  /*00c0*/  LDG.E.128 R8, desc[UR4][R14.64] ;  /* 0x000000040e087981 */ /* 0x000ea8000c1e1d00 */
[----:B------:R-:W3:Y:S01]  /*00d0*/  LDG.E.128 R4, desc[UR4][R14.64+0x800] ;  /* 0x000800040e047981 */ /* 0x000ee2000c1e1d00 */
[----:B--2---:R-:W-:Y:S01]  /*00e0*/  FMUL.RZ R8, R8, 0.15915493667125701904 ;  /* 0x3e22f98308087820 */ /* 0x004fe2000040c000 */
[----:B------:R-:W-:Y:S01]  /*00f0*/  FMUL.RZ R9, R9, 0.15915493667125701904 ;  /* 0x3e22f98309097820 */ /* 0x000fe2000040c000 */
[----:B------:R-:W-:Y:S01]  /*0100*/  FMUL.RZ R2, R10, 0.15915493667125701904 ;  /* 0x3e22f9830a027820 */ /* 0x000fe2000040c000 */
[----:B------:R-:W-:Y:S01]  /*0110*/  FMUL.RZ R11, R11, 0.15915493667125701904 ;  /* 0x3e22f9830b0b7820 */ /* 0x000fe2000040c000 */
[----:B---3--:R-:W-:Y:S01]  /*0120*/  FMUL.RZ R24, R4, 0.15915493667125701904 ;  /* 0x3e22f98304187820 */ /* 0x008fe2000040c000 */
[----:B------:R-:W-:Y:S01]  /*0130*/  FMUL.RZ R25, R5, 0.15915493667125701904 ;  /* 0x3e22f98305197820 */ /* 0x000fe2000040c000 */
[----:B------:R-:W-:Y:S01]  /*0140*/  FMUL.RZ R26, R6, 0.15915493667125701904 ;  /* 0x3e22f983061a7820 */ /* 0x000fe2000040c000 */
[----:B------:R-:W-:Y:S01]  /*0150*/  FMUL.RZ R27, R7, 0.15915493667125701904 ;  /* 0x3e22f983071b7820 */ /* 0x000fe2000040c000 */
[----:B------:R-:W0:Y:S01]  /*0160*/  MUFU.COS R20, R8 ;  /* 0x0000000800147308 */ /* 0x000e220000000000 */
[----:B------:R-:W1:Y:S07]  /*0170*/  LDC.64 R4, c[0x0][0x218] ;  /* 0x00008600ff047b82 */ /* 0x000e6e0000000a00 */
[----:B------:R-:W-:Y:S08]  /*0180*/  MUFU.COS R22, R9 ;  /* 0x0000000900167308 */ /* 0x000ff00000000000 */
[----:B------:R-:W-:Y:S08]  /*0190*/  MUFU.COS R19, R2 ;  /* 0x0000000200137308 */ /* 0x000ff00000000000 */
[----:B------:R-:W-:Y:S08]  /*01a0*/  MUFU.COS R21, R11 ;  /* 0x0000000b00157308 */ /* 0x000ff00000000000 */
[----:B------:R-:W-:Y:S08]  /*01b0*/  MUFU.COS R23, R24 ;  /* 0x0000001800177308 */ /* 0x000ff00000000000 */
[----:B------:R-:W-:Y:S08]  /*01c0*/  MUFU.COS R18, R25 ;  /* 0x0000001900127308 */ /* 0x000ff00000000000 */
[----:B------:R-:W-:Y:S08]  /*01d0*/  MUFU.COS R16, R26 ;  /* 0x0000001a00107308 */ /* 0x000ff00000000000 */
[----:B------:R-:W-:Y:S08]  /*01e0*/  MUFU.COS R14, R27 ;  /* 0x0000001b000e7308 */ /* 0x000ff00000000000 */
[----:B------:R-:W-:Y:S08]  /*01f0*/  MUFU.SIN R13, R8 ;  /* 0x00000008000d7308 */ /* 0x000ff00000000400 */
[----:B0-----:R-:W0:Y:S08]  /*0200*/  MUFU.RCP R6, R20 ;  /* 0x0000001400067308 */ /* 0x001e300000001000 */
[----:B------:R-:W-:Y:S08]  /*0210*/  MUFU.SIN R12, R9 ;  /* 0x00000009000c7308 */ /* 0x000ff00000000400 */
[----:B------:R1:W-:Y:S08]  /*0220*/  MUFU.SIN R10, R2 ;  /* 0x00000002000a7308 */ /* 0x0003f00000000400 */
[----:B------:R-:W-:Y:S01]  /*0230*/  MUFU.SIN R0, R11 ;  /* 0x0000000b00007308 */ /* 0x000fe20000000400 */
[----:B-1----:R-:W-:-:S04]  /*0240*/  IMAD.WIDE.U32 R2, R3, 0x4, R4 ;  /* 0x0000000403027825 */ /* 0x002fc800078e0004 */
[----:B0-----:R-:W-:Y:S01]  /*0250*/  FMUL.FTZ R4, R13, R6 ;  /* 0x000000060d047220 */ /* 0x001fe20000410000 */
[----:B------:R-:W-:Y:S02]  /*0260*/  IMAD.WIDE R2, R17, 0x10, R2 ;  /* 0x0000001011027825 */ /* 0x000fe400078e0202 */
[----:B------:R-:W0:Y:S08]  /*0270*/  MUFU.RCP R7, R22 ;  /* 0x0000001600077308 */ /* 0x000e300000001000 */
[----:B------:R-:W1:Y:S08]  /*0280*/  MUFU.RCP R19, R19 ;  /* 0x0000001300137308 */ /* 0x000e700000001000 */
[----:B------:R-:W-:Y:S01]  /*0290*/  MUFU.SIN R8, R24 ;  /* 0x0000001800087308 */ /* 0x000fe20000000400 */
[----:B0-----:R-:W-:-:S07]  /*02a0*/  FMUL.FTZ R5, R12, R7 ;  /* 0x000000070c057220 */ /* 0x001fce0000410000 */
[----:B------:R-:W-:Y:S01]  /*02b0*/  MUFU.SIN R9, R25 ;  /* 0x0000001900097308 */ /* 0x000fe20000000400 */
[----:B-1----:R-:W-:-:S07]  /*02c0*/  FMUL.FTZ R6, R10, R19 ;  /* 0x000000130a067220 */ /* 0x002fce0000410000 */
[----:B------:R-:W-:Y:S08]  /*02d0*/  MUFU.SIN R15, R26 ;  /* 0x0000001a000f7308 */ /* 0x000ff00000000400 */
[----:B------:R-:W-:Y:S08]  /*02e0*/  MUFU.SIN R11, R27 ;  /* 0x0000001b000b7308 */ /* 0x000ff00000000400 */
[----:B------:R-:W0:Y:S08]  /*02f0*/  MUFU.RCP R21, R21 ;  /* 0x0000001500157308 */ /* 0x000e300000001000 */
[----:B------:R-:W1:Y:S08]  /*0300*/  MUFU.RCP R23, R23 ;  /* 0x0000001700177308 */ /* 0x000e700000001000 */
[----:B------:R-:W2:Y:S01]  /*0310*/  MUFU.RCP R18, R18 ;  /* 0x0000001200127308 */ /* 0x000ea20000001000 */
[----:B0-----:R-:W-:-:S05]  /*0320*/  FMUL.FTZ R7, R0, R21 ;  /* 0x0000001500077220 */ /* 0x001fca0000410000 */
[----:B------:R-:W-:Y:S02]  /*0330*/  STG.E.128 desc[UR4][R2.64], R4 ;  /* 0x0000000402007986 */ /* 0x000fe4000c101d04 */
[----:B------:R-:W0:Y:S01]  /*0340*/  MUFU.RCP R16, R16 ;  /* 0x0000001000107308 */ /* 0x000e220000001000 */
[----:B-1----:R-:W-:-:S07]  /*0350*/  FMUL.FTZ R8, R8, R23 ;  /* 0x0000001708087220 */ /* 0x002fce0000410000 */
[----:B------:R-:W1:Y:S01]  /*0360*/  MUFU.RCP R14, R14 ;  /* 0x0000000e000e7308 */ /* 0x000e620000001000 */
[----:B--2---:R-:W-:Y:S01]  /*0370*/  FMUL.FTZ R9, R9, R18 ;  /* 0x0000001209097220 */ /* 0x004fe20000410000 */
[----:B0-----:R-:W-:Y:S01]  /*0380*/  FMUL.FTZ R10, R15, R16 ;  /* 0x000000100f0a7220 */ /* 0x001fe20000410000 */
[----:B-1----:R-:W-:-:S05]  /*0390*/  FMUL.FTZ R11, R11, R14 ;  /* 0x0000000e0b0b7220 */ /* 0x002fca0000410000 */
[----:B------:R-:W-:Y:S01]  /*03a0*/  STG.E.128 desc[UR4][R2.64+0x800], R8 ;  /* 0x0008000802007986 */ /* 0x000fe2000c101d04 */
[----:B------:R-:W-:Y:S05]  /*03b0*/  EXIT ;  /* 0x000000000000794d */ /* 0x000fea0003800000 */
.L_x_1722:
        /* <DEDUP_REMOVED lines=132> */
.L_x_1725:
[----:B------:R-:W-:-:S13]  /*0c00*/  ISETP.GE.AND P0, PT, R22, R5, PT ;  /* 0x000000051600720c */ /* 0x000fda0003f06270 */
[----:B------:R-:W-:Y:S05]  /*0c10*/  @P0 BRA `(.L_x_1727) ;  /* 0x0000000000300947 */ /* 0x000fea0003800000 */
[----:B0-----:R-:W0:Y:S01]  /*0c20*/  LDC.64 R12, c[0x0][0x218] ;  /* 0x00008600ff0c7b82 */ /* 0x001e220000000a00 */
[----:B------:R-:W-:Y:S02]  /*0c30*/  IADD3 R15, R3, R22, RZ ;  /* 0x00000016030f7210 */ /* 0x000fe40007ffe0ff */
[----:B------:R-:W-:-:S03]  /*0c40*/  IADD3 R22, R22, 0x80, RZ ;  /* 0x0000008016167810 */ /* 0x000fc60007ffe0ff */
[----:B0-----:R-:W-:-:S05]  /*0c50*/  IMAD.WIDE.U32 R12, R15, 0x4, R12 ;  /* 0x000000040f0c7825 */ /* 0x001fca00078e000c */
[----:B------:R1:W-:Y:S02]  /*0c60*/  STG.E desc[UR4][R12.64], R7 ;  /* 0x000000070c007986 */ /* 0x0003e4000c101904 */
.L_x_1726:
[----:B------:R-:W-:-:S13]  /*0c70*/  ISETP.GE.AND P0, PT, R22, R5, PT ;  /* 0x000000051600720c */ /* 0x000fda0003f06270 */
[----:B------:R-:W-:Y:S05]  /*0c80*/  @P0 BRA `(.L_x_1728) ;  /* 0x0000000000340947 */ /* 0x000fea0003800000 */
[----:B01----:R-:W0:Y:S01]  /*0c90*/  LDC.64 R6, c[0x0][0x218] ;  /* 0x00008600ff067b82 */ /* 0x003e220000000a00 */
[----:B------:R-:W-:Y:S02]  /*0ca0*/  IADD3 R13, R3, R22, RZ ;  /* 0x00000016030d7210 */ /* 0x000fe40007ffe0ff */
[----:B------:R-:W-:-:S03]  /*0cb0*/  IADD3 R22, R22, 0x80, RZ ;  /* 0x0000008016167810 */ /* 0x000fc60007ffe0ff */
[----:B0-----:R-:W-:-:S05]  /*0cc0*/  IMAD.WIDE.U32 R6, R13, 0x4, R6 ;  /* 0x000000040d067825 */ /* 0x001fca00078e0006 */
[----:B------:R1:W-:Y:S02]  /*0cd0*/  STG.E desc[UR4][R6.64], R8 ;  /* 0x0000000806007986 */ /* 0x0003e4000c101904 */
.L_x_1727:
        /* <DEDUP_REMOVED lines=8> */
.L_x_1728:
[----:B------:R-:W-:Y:S05]  /*0d60*/  BSYNC B1 ;  /* 0x0000000000017941 */ /* 0x000fea0003800000 */
.L_x_1724:
[----:B------:R-:W-:-:S13]  /*0d70*/  ISETP.GE.AND P0, PT, R22, R5, PT ;  /* 0x000000051600720c */ /* 0x000fda0003f06270 */
[----:B012---:R-:W0:Y:S01]  /*0d80*/  @!P0 LDC.64 R6, c[0x0][0x218] ;  /* 0x00008600ff068b82 */ /* 0x007e220000000a00 */
[----:B------:R-:W-:Y:S02]  /*0d90*/  @!P0 IADD3 R9, R3, R22, RZ ;  /* 0x0000001603098210 */ /* 0x000fe40007ffe0ff */
[----:B------:R-:W-:-:S03]  /*0da0*/  @!P0 IADD3 R22, R22, 0x80, RZ ;  /* 0x0000008016168810 */ /* 0x000fc60007ffe0ff */
[----:B0-----:R-:W-:-:S05]  /*0db0*/  @!P0 IMAD.WIDE.U32 R6, R9, 0x4, R6 ;  /* 0x0000000409068825 */ /* 0x001fca00078e0006 */
[----:B------:R2:W-:Y:S02]  /*0dc0*/  @!P0 STG.E desc[UR4][R6.64], R10 ;  /* 0x0000000a06008986 */ /* 0x0005e4000c101904 */
.L_x_1729:
[----:B------:R-:W-:Y:S05]  /*0dd0*/  BSYNC B0 ;  /* 0x0000000000007941 */ /* 0x000fea0003800000 */
.L_x_1723:
        /* <DEDUP_REMOVED lines=8> */
.L_x_1730:
        /* <DEDUP_REMOVED lines=10> */
.L_x_7541:


//--------------------- .text._ZN2at6native29vectorized_elementwise_kernelILi8EZZZNS0_15tan_kernel_cudaERNS_18TensorIteratorBaseEENKUlvE0_clEvENKUlvE0_clEvEUlfE_St5arrayIPcLm2EEEEviT0_T1_ --------------------------
	.section	.text._ZN2at6native29vectorized_elementwise_kernelILi8EZZZNS0_15tan_kernel_cudaERNS_18TensorIteratorBaseEENKUlvE0_clEvENKUlvE0_clEvEUlfE_St5arrayIPcLm2EEEEviT0_T1_,"ax",@progbits
	.align	128
        .global         _ZN2at6native29vectorized_elementwise_kernelILi8EZZZNS0_15tan_kernel_cudaERNS_18TensorIteratorBaseEENKUlvE0_clEvENKUlvE0_clEvEUlfE_St5arrayIPcLm2EEEEviT0_T1_
        .type           _ZN2at6native29vectorized_elementwise_kernelILi8EZZZNS0_15tan_kernel_cudaERNS_18TensorIteratorBaseEENKUlvE0_clEvENKUlvE0_clEvEUlfE_St5arrayIPcLm2EEEEviT0_T1_,@function
        .size           _ZN2at6native29vectorized_elementwise_kernelILi8EZZZNS0_15tan_kernel_cudaERNS_18TensorIteratorBaseEENKUlvE0_clEvENKUlvE0_clEvEUlfE_St5arrayIPcLm2EEEEviT0_T1_,(.L_x_7542 - _ZN2at6native29vectorized_elementwise_kernelILi8EZZZNS0_15tan_kernel_cudaERNS_18TensorIteratorBaseEENKUlvE0_clEvENKUlvE0_clEvEUlfE_St5arrayIPcLm2EEEEviT0_T1_)
        .other          _ZN2at6native29vectorized_elementwise_kernelILi8EZZZNS0_15tan_kernel_cudaERNS_18TensorIteratorBaseEENKUlvE0_clEvENKUlvE0_clEvEUlfE_St5arrayIPcLm2EEEEviT0_T1_,@"STO_CUDA_ENTRY STV_DEFAULT"
_ZN2at6native29vectorized_elementwise_kernelILi8EZZZNS0_15tan_kernel_cudaERNS_18TensorIteratorBaseEENKUlvE0_clEvENKUlvE0_clEvEUlfE_St5arrayIPcLm2EEEEviT0_T1_:
.text._ZN2at6native29vectorized_elementwise_kernelILi8EZZZNS0_15tan_kernel_cudaERNS_18TensorIteratorBaseEENKUlvE0_clEvENKUlvE0_clEvEUlfE_St5arrayIPcLm2EEEEviT0_T1_:
        /* <DEDUP_REMOVED lines=60> */
.L_x_1731:
        /* <DEDUP_REMOVED lines=132> */
.L_x_1734:
[----:B------:R-:W-:-:S13]  /*0c00*/  ISETP.GE.AND P0, PT, R22, R5, PT ;  /* 0x000000051600720c */ /* 0x000fda0003f06270 */
[----:B------:R-:W-:Y:S05]  /*0c10*/  @P0 BRA `(.L_x_1736) ;  /* 0x0000000000300947 */ /* 0x000fea0003800000 */
[----:B0-----:R-:W0:Y:S01]  /*0c20*/  LDC.64 R12, c[0x0][0x218] ;  /* 0x00008600ff0c7b82 */ /* 0x001e220000000a00 */
[----:B------:R-:W-:Y:S02]  /*0c30*/  IADD3 R15, R3, R22, RZ ;  /* 0x00000016030f7210 */ /* 0x000fe40007ffe0ff */
[----:B------:R-:W-:-:S03]  /*0c40*/  IADD3 R22, R22, 0x80, RZ ;  /* 0x0000008016167810 */ /* 0x000fc60007ffe0ff */
[----:B0-----:R-:W-:-:S05]  /*0c50*/  IMAD.WIDE.U32 R12, R15, 0x4, R12 ;  /* 0x000000040f0c7825 */ /* 0x001fca00078e000c */
[----:B------:R1:W-:Y:S02]  /*0c60*/  STG.E desc[UR4][R12.64], R7 ;  /* 0x000000070c007986 */ /* 0x0003e4000c101904 */
.L_x_1735:
[----:B------:R-:W-:-:S13]  /*0c70*/  ISETP.GE.AND P0, PT, R22, R5, PT ;  /* 0x000000051600720c */ /* 0x000fda0003f06270 */
[----:B------:R-:W-:Y:S05]  /*0c80*/  @P0 BRA `(.L_x_1737) ;  /* 0x0000000000340947 */ /* 0x000fea0003800000 */
[----:B01----:R-:W0:Y:S01]  /*0c90*/  LDC.64 R6, c[0x0][0x218] ;  /* 0x00008600ff067b82 */ /* 0x003e220000000a00 */
[----:B------:R-:W-:Y:S02]  /*0ca0*/  IADD3 R13, R3, R22, RZ ;  /* 0x00000016030d7210 */ /* 0x000fe40007ffe0ff */
[----:B------:R-:W-:-:S03]  /*0cb0*/  IADD3 R22, R22, 0x80, RZ ;  /* 0x0000008016167810 */ /* 0x000fc60007ffe0ff */
[----:B0-----:R-:W-:-:S05]  /*0cc0*/  IMAD.WIDE.U32 R6, R13, 0x4, R6 ;  /* 0x000000040d067825 */ /* 0x001fca00078e0006 */
[----:B------:R1:W-:Y:S02]  /*0cd0*/  STG.E desc[UR4][R6.64], R8 ;  /* 0x0000000806007986 */ /* 0x0003e4000c101904 */
.L_x_1736:
        /* <DEDUP_REMOVED lines=8> */
.L_x_1737:
[----:B------:R-:W-:Y:S05]  /*0d60*/  BSYNC B1 ;  /* 0x0000000000017941 */ /* 0x000fea0003800000 */
.L_x_1733:
[----:B------:R-:W-:-:S13]  /*0d70*/  ISETP.GE.AND P0, PT, R22, R5, PT ;  /* 0x000000051600720c */ /* 0x000fda0003f06270 */
[----:B012---:R-:W0:Y:S01]  /*0d80*/  @!P0 LDC.64 R6, c[0x0][0x218] ;  /* 0x00008600ff068b82 */ /* 0x007e220000000a00 */
[----:B------:R-:W-:Y:S02]  /*0d90*/  @!P0 IADD3 R9, R3, R22, RZ ;  /* 0x0000001603098210 */ /* 0x000fe40007ffe0ff */
[----:B------:R-:W-:-:S03]  /*0da0*/  @!P0 IADD3 R22, R22, 0x80, RZ ;  /* 0x0000008016168810 */ /* 0x000fc60007ffe0ff */
[----:B0-----:R-:W-:-:S05]  /*0db0*/  @!P0 IMAD.WIDE.U32 R6, R9, 0x4, R6 ;  /* 0x0000000409068825 */ /* 0x001fca00078e0006 */
[----:B------:R2:W-:Y:S02]  /*0dc0*/  @!P0 STG.E desc[UR4][R6.64], R10 ;  /* 0x0000000a06008986 */ /* 0x0005e4000c101904 */
.L_x_1738:
[----:B------:R-:W-:Y:S05]  /*0dd0*/  BSYNC B0 ;  /* 0x0000000000007941 */ /* 0x000fea0003800000 */
.L_x_1732:
        /* <DEDUP_REMOVED lines=8> */
.L_x_1739:
        /* <DEDUP_REMOVED lines=10> */
.L_x_7542:


//--------------------- .text._ZN2at6native18elementwise_kernelILi128ELi4EZNS0_15gpu_kernel_implIZZZNS0_15tan_kernel_cudaERNS_18TensorIteratorBaseEENKUlvE0_clEvENKUlvE_clEvEUldE_EEvS4_RKT_EUliE_EEviT1_ --------------------------
	.section	.text._ZN2at6native18elementwise_kernelILi128ELi4EZNS0_15gpu_kernel_implIZZZNS0_15tan_kernel_cudaERNS_18TensorIteratorBaseEENKUlvE0_clEvENKUlvE_clEvEUldE_EEvS4_RKT_EUliE_EEviT1_,"ax",@progbits
	.align	128
        .global         _ZN2at6native18elementwise_kernelILi128ELi4EZNS0_15gpu_kernel_implIZZZNS0_15tan_kernel_cudaERNS_18TensorIteratorBaseEENKUlvE0_clEvENKUlvE_clEvEUldE_EEvS4_RKT_EUliE_EEviT1_
        .type           _ZN2at6native18elementwise_kernelILi128ELi4EZNS0_15gpu_kernel_implIZZZNS0_15tan_kernel_cudaERNS_18TensorIteratorBaseEENKUlvE0_clEvENKUlvE_clEvEUldE_EEvS4_RKT_EUliE_EEviT1_,@function
        .size           _ZN2at6native18elementwise_kernelILi128ELi4EZNS0_15gpu_kernel_implIZZZNS0_15tan_kernel_cudaERNS_18TensorIteratorBaseEENKUlvE0_clEvENKUlvE_clEvEUldE_EEvS4_RKT_EUliE_EEviT1_,(.L_x_7494 - _ZN2at6native18elementwise_kernelILi128ELi4EZNS0_15gpu_kernel_implIZZZNS0_15tan_kernel_cudaERNS_18TensorIteratorBaseEENKUlvE0_clEvENKUlvE_clEvEUldE_EEvS4_RKT_EUliE_EEviT1_)
        .other          _ZN2at6native18elementwise_kernelILi128ELi4EZNS0_15gpu_kernel_implIZZZNS0_15tan_kernel_cudaERNS_18TensorIteratorBaseEENKUlvE0_clEvENKUlvE_clEvEUldE_EEvS4_RKT_EUliE_EEviT1_,@"STO_CUDA_ENTRY STV_DEFAULT"
_ZN2at6native18elementwise_kernelILi128ELi4EZNS0_15gpu_kernel_implIZZZNS0_15tan_kernel_cudaERNS_18TensorIteratorBaseEENKUlvE0_clEvENKUlvE_clEvEUldE_EEvS4_RKT_EUliE_EEviT1_:
.text._ZN2at6native18elementwise_kernelILi128ELi4EZNS0_15gpu_kernel_implIZZZNS0_15tan_kernel_cudaERNS_18TensorIteratorBaseEENKUlvE0_clEvENKUlvE_clEvEUldE_EEvS4_RKT_EUliE_EEviT1_:
[----:B------:R-:W0:Y:S01]  /*0000*/  LDC R1, c[0x0][0x28] ;  /* 0x00000a00ff017b82 */ /* 0x000e220000000800 */
[----:B------:R-:W1:Y:S01]  /*0010*/  S2R R23, SR_CTAID.X ;  /* 0x0000000000177919 */ /* 0x000e620000002500 */
[----:B------:R-:W-:Y:S01]  /*0020*/  ULDC UR4, c[0x0][0x210] ;  /* 0x0000840000047ab9 */ /* 0x000fe20000000800 */
[----:B------:R-:W-:Y:S01]  /*0030*/  ULDC.64 UR36, c[0x0][0x208] ;  /* 0x0000820000247ab9 */ /* 0x000fe20000000a00 */
[----:B------:R-:W-:Y:S01]  /*0040*/  BSSY B6, `(.L_x_1740) ;  /* 0x0000399000067945 */ /* 0x000fe20003800000 */
[----:B------:R-:W1:Y:S01]  /*0050*/  S2R R2, SR_TID.X ;  /* 0x0000000000027919 */ /* 0x000e620000002100 */
[----:B0-----:R-:W-:Y:S02]  /*0060*/  VIADD R1, R1, 0xffffffd8 ;  /* 0xffffffd801017836 */ /* 0x001fe40000000000 */
[----:B-1----:R-:W-:-:S05]  /*0070*/  IMAD R19, R23, 0x200, R2 ;  /* 0x0000020017137824 */ /* 0x002fca00078e0202 */
[----:B------:R-:W-:-:S13]  /*0080*/  ISETP.GE.AND P0, PT, R19, UR4, PT ;  /* 0x0000000413007c0c */ /* 0x000fda000bf06270 */
[----:B------:R-:W-:Y:S05]  /*0090*/  @P0 BRA `(.L_x_1741) ;  /* 0x00000038004c0947 */ /* 0x000fea0003800000 */
[----:B------:R-:W0:Y:S01]  /*00a0*/  LDC R3, c[0x0][0x218] ;  /* 0x00008600ff037b82 */ /* 0x000e220000000800 */
[----:B------:R-:W-:Y:S02]  /*00b0*/  IMAD.MOV.U32 R0, RZ, RZ, RZ ;  /* 0x000000ffff007224 */ /* 0x000fe400078e00ff */
[----:B------:R-:W-:Y:S01]  /*00c0*/  IMAD.MOV.U32 R16, RZ, RZ, RZ ;  /* 0x000000ffff107224 */ /* 0x000fe200078e00ff */
        /* <DEDUP_REMOVED lines=23> */
[C---:B------:R-:W-:Y:S02]  /*0240*/  IMAD R16, R6.reuse, UR6, RZ ;  /* 0x0000000606107c24 */ /* 0x040fe4000f8e02ff */
[----:B------:R-:W-:Y:S02]  /*0250*/  IMAD R0, R6, UR7, RZ ;  /* 0x0000000706007c24 */ /* 0x000fe4000f8e02ff */
        /* <DEDUP_REMOVED lines=277> */
.L_x_1742:
        /* <DEDUP_REMOVED lines=19> */
[----:B--2---:R0:W1:Y:S01]  /*14e0*/  I2F.F64.S16 R6, R4 ;  /* 0x0000000400067312 */ /* 0x0040620000101c00 */
[----:B------:R-:W-:Y:S05]  /*14f0*/  BRA `(.L_x_1748) ;  /* 0x0000000c007c7947 */ /* 0x000fea0003800000 */
.L_x_1746:
[----:B------:R-:W2:Y:S02]  /*1500*/  LDG.E.U8 R4, desc[UR36][R4.64] ;  /* 0x0000002404047981 */ /* 0x000ea4000c1e1100 */
[----:B--2---:R0:W1:Y:S01]  /*1510*/  I2F.F64.U16 R6, R4 ;  /* 0x0000000400067312 */ /* 0x0040620000101800 */
[----:B------:R-:W-:Y:S05]  /*1520*/  BRA `(.L_x_1748) ;  /* 0x0000000c00707947 */ /* 0x000fea0003800000 */
.L_x_1745:
[----:B------:R-:W-:-:S13]  /*1530*/  ISETP.NE.AND P0, PT, R3, 0x2, PT ;  /* 0x000000020300780c */ /* 0x000fda0003f05270 */
[----:B------:R-:W-:Y:S05]  /*1540*/  @!P0 BRA `(.L_x_1749) ;  /* 0x0000000000288947 */ /* 0x000fea0003800000 */
[----:B------:R-:W-:-:S13]  /*1550*/  ISETP.NE.AND P0, PT, R3, 0x3, PT ;  /* 0x000000030300780c */ /* 0x000fda0003f05270 */
[----:B------:R-:W-:Y:S05]  /*1560*/  @!P0 BRA `(.L_x_1750) ;  /* 0x0000000000148947 */ /* 0x000fea0003800000 */
[----:B------:R-:W-:-:S13]  /*1570*/  ISETP.NE.AND P0, PT, R3, 0x4, PT ;  /* 0x000000040300780c */ /* 0x000fda0003f05270 */
[----:B------:R-:W-:Y:S05]  /*1580*/  @P0 BRA `(.L_x_1747) ;  /* 0x0000000800fc0947 */ /* 0x000fea0003800000 */
[----:B------:R-:W2:Y:S02]  /*1590*/  LDG.E.64 R6, desc[UR36][R4.64] ;  /* 0x0000002404067981 */ /* 0x000ea4000c1e1b00 */
[----:B--2---:R-:W0:Y:S01]  /*15a0*/  I2F.F64.S64 R6, R6 ;  /* 0x0000000600067312 */ /* 0x004e220000301c00 */
[----:B------:R-:W-:Y:S05]  /*15b0*/  BRA `(.L_x_1748) ;  /* 0x0000000c004c7947 */ /* 0x000fea0003800000 */
.L_x_1750:
[----:B------:R-:W2:Y:S02]  /*15c0*/  LDG.E R4, desc[UR36][R4.64] ;  /* 0x0000002404047981 */ /* 0x000ea4000c1e1900 */
[----:B--2---:R0:W1:Y:S01]  /*15d0*/  I2F.F64 R6, R4 ;  /* 0x0000000400067312 */ /* 0x0040620000201c00 */
[----:B------:R-:W-:Y:S05]  /*15e0*/  BRA `(.L_x_1748) ;  /* 0x0000000c00407947 */ /* 0x000fea0003800000 */
.L_x_1749:
[----:B------:R-:W2:Y:S02]  /*15f0*/  LDG.E.U16 R4, desc[UR36][R4.64] ;  /* 0x0000002404047981 */ /* 0x000ea4000c1e1500 */
[----:B--2---:R0:W1:Y:S01]  /*1600*/  I2F.F64.S16 R6, R4 ;  /* 0x0000000400067312 */ /* 0x0040620000101c00 */
[----:B------:R-:W-:Y:S05]  /*1610*/  BRA `(.L_x_1748) ;  /* 0x0000000c00347947 */ /* 0x000fea0003800000 */
.L_x_1744:
[----:B------:R-:W-:-:S13]  /*1620*/  ISETP.GT.AND P0, PT, R3, 0x6, PT ;  /* 0x000000060300780c */ /* 0x000fda0003f04270 */
[----:B------:R-:W-:Y:S05]  /*1630*/  @P0 BRA `(.L_x_1751) ;  /* 0x0000000000340947 */ /* 0x000fea0003800000 */
[----:B------:R-:W-:-:S13]  /*1640*/  ISETP.NE.AND P0, PT, R3, 0x5, PT ;  /* 0x000000050300780c */ /* 0x000fda0003f05270 */
[----:B------:R-:W-:Y:S05]  /*1650*/  @!P0 BRA `(.L_x_1752) ;  /* 0x0000000000188947 */ /* 0x000fea0003800000 */
[----:B------:R-:W-:-:S13]  /*1660*/  ISETP.NE.AND P0, PT, R3, 0x6, PT ;  /* 0x000000060300780c */ /* 0x000fda0003f05270 */
[----:B------:R-:W-:Y:S05]  /*1670*/  @P0 BRA `(.L_x_1747) ;  /* 0x0000000800c00947 */ /* 0x000fea0003800000 */
[----:B------:R-:W2:Y:S02]  /*1680*/  LDG.E R6, desc[UR36][R4.64] ;  /* 0x0000002404067981 */ /* 0x000ea4000c1e1900 */
[----:B--2---:R-:W-:-:S06]  /*1690*/  FMUL.FTZ R6, R6, 1 ;  /* 0x3f80000006067820 */ /* 0x004fcc0000410000 */
[----:B------:R-:W0:Y:S01]  /*16a0*/  F2F.F64.F32 R6, R6 ;  /* 0x0000000600067310 */ /* 0x000e220000201800 */
[----:B------:R-:W-:Y:S05]  /*16b0*/  BRA `(.L_x_1748) ;  /* 0x0000000c000c7947 */ /* 0x000fea0003800000 */
.L_x_1752:
[----:B------:R-:W2:Y:S02]  /*16c0*/  LDG.E.U16 R0, desc[UR36][R4.64] ;  /* 0x0000002404007981 */ /* 0x000ea4000c1e1500 */
[----:B--2---:R-:W-:-:S05]  /*16d0*/  HADD2.F32 R0, -RZ, R0.H0_H0 ;  /* 0x20000000ff007230 */ /* 0x004fca0000004100 */
[----:B------:R-:W-:-:S04]  /*16e0*/  FMUL.FTZ R0, R0, 1 ;  /* 0x3f80000000007820 */ /* 0x000fc80000410000 */
[----:B------:R0:W1:Y:S01]  /*16f0*/  F2F.F64.F32 R6, R0 ;  /* 0x0000000000067310 */ /* 0x0000620000201800 */
[----:B------:R-:W-:Y:S05]  /*1700*/  BRA `(.L_x_1748) ;  /* 0x0000000800f87947 */ /* 0x000fea0003800000 */
.L_x_1751:
[----:B------:R-:W-:-:S13]  /*1710*/  ISETP.NE.AND P0, PT, R3, 0x7, PT ;  /* 0x000000070300780c */ /* 0x000fda0003f05270 */
[----:B------:R-:W-:Y:S05]  /*1720*/  @!P0 BRA `(.L_x_1753) ;  /* 0x0000000000348947 */ /* 0x000fea0003800000 */
        /* <DEDUP_REMOVED lines=8> */
.L_x_1754:
[----:B------:R-:W2:Y:S02]  /*17b0*/  LDG.E.U16 R4, desc[UR36][R4.64] ;  /* 0x0000002404047981 */ /* 0x000ea4000c1e1500 */
[----:B--2---:R-:W-:-:S05]  /*17c0*/  HADD2.F32 R0, -RZ, R4.H0_H0 ;  /* 0x20000004ff007230 */ /* 0x004fca0000004100 */
[----:B------:R-:W-:-:S04]  /*17d0*/  FMUL.FTZ R0, R0, 1 ;  /* 0x3f80000000007820 */ /* 0x000fc80000410000 */
[----:B------:R0:W1:Y:S01]  /*17e0*/  F2F.F64.F32 R6, R0 ;  /* 0x0000000000067310 */ /* 0x0000620000201800 */
[----:B------:R-:W-:Y:S05]  /*17f0*/  BRA `(.L_x_1748) ;  /* 0x0000000800bc7947 */ /* 0x000fea0003800000 */
.L_x_1753:
[----:B------:R0:W5:Y:S01]  /*1800*/  LDG.E.64 R6, desc[UR36][R4.64] ;  /* 0x0000002404067981 */ /* 0x000162000c1e1b00 */
[----:B------:R-:W-:Y:S05]  /*1810*/  BRA `(.L_x_1748) ;  /* 0x0000000800b47947 */ /* 0x000fea0003800000 */
.L_x_1743:
        /* <DEDUP_REMOVED lines=8> */
[----:B------:R-:W2:Y:S01]  /*18a0*/  LDG.E.U8 R4, desc[UR36][R4.64] ;  /* 0x0000002404047981 */ /* 0x000ea2000c1e1100 */
[----:B------:R-:W-:Y:S01]  /*18b0*/  IMAD.MOV.U32 R6, RZ, RZ, RZ ;  /* 0x000000ffff067224 */ /* 0x000fe200078e00ff */
[----:B--2---:R-:W-:-:S04]  /*18c0*/  ISETP.NE.AND P0, PT, R4, RZ, PT ;  /* 0x000000ff0400720c */ /* 0x004fc80003f05270 */
[----:B------:R-:W-:Y:S01]  /*18d0*/  FSEL R7, RZ, 1.875, !P0 ;  /* 0x3ff00000ff077808 */ /* 0x000fe20004000000 */
[----:B------:R-:W-:Y:S08]  /*18e0*/  BRA `(.L_x_1748) ;  /* 0x0000000800807947 */ /* 0x000ff00003800000 */
.L_x_1757:
[----:B------:R0:W5:Y:S01]  /*18f0*/  LDG.E.64 R6, desc[UR36][R4.64] ;  /* 0x0000002404067981 */ /* 0x000162000c1e1b00 */
[----:B------:R-:W-:Y:S05]  /*1900*/  BRA `(.L_x_1748) ;  /* 0x0000000800787947 */ /* 0x000fea0003800000 */
.L_x_1756:
[----:B------:R-:W-:-:S13]  /*1910*/  ISETP.NE.AND P0, PT, R3, 0xf, PT ;  /* 0x0000000f0300780c */ /* 0x000fda0003f05270 */
[----:B------:R-:W-:Y:S05]  /*1920*/  @!P0 BRA `(.L_x_1758) ;  /* 0x0000000000a48947 */ /* 0x000fea0003800000 */
[----:B------:R-:W-:-:S13]  /*1930*/  ISETP.NE.AND P0, PT, R3, 0x17, PT ;  /* 0x000000170300780c */ /* 0x000fda0003f05270 */
[----:B------:R-:W-:Y:S05]  /*1940*/  @!P0 BRA `(.L_x_1759) ;  /* 0x0000000000608947 */ /* 0x000fea0003800000 */
[----:B------:R-:W-:-:S13]  /*1950*/  ISETP.NE.AND P0, PT, R3, 0x18, PT ;  /* 0x000000180300780c */ /* 0x000fda0003f05270 */
[----:B------:R-:W-:Y:S05]  /*1960*/  @P0 BRA `(.L_x_1747) ;  /* 0x0000000800040947 */ /* 0x000fea0003800000 */
[----:B------:R-:W2:Y:S01]  /*1970*/  LDG.E.U8 R0, desc[UR36][R4.64] ;  /* 0x0000002404007981 */ /* 0x000ea2000c1e1100 */
[----:B------:R-:W-:Y:S01]  /*1980*/  MOV R9, 0xff800000 ;  /* 0xff80000000097802 */ /* 0x000fe20000000f00 */
        /* <DEDUP_REMOVED lines=16> */
[----:B------:R-:W-:-:S05]  /*1a90*/  LOP3.LUT R7, R7, 0x80000000, R0, 0xf8, !PT ;  /* 0x8000000007077812 */ /* 0x000fca00078ef800 */
[----:B------:R-:W-:-:S06]  /*1aa0*/  FMUL.FTZ R7, R7, 1 ;  /* 0x3f80000007077820 */ /* 0x000fcc0000410000 */
[----:B------:R-:W0:Y:S01]  /*1ab0*/  F2F.F64.F32 R6, R7 ;  /* 0x0000000700067310 */ /* 0x000e220000201800 */
[----:B------:R-:W-:Y:S05]  /*1ac0*/  BRA `(.L_x_1748) ;  /* 0x0000000800087947 */ /* 0x000fea0003800000 */
.L_x_1759:
        /* <DEDUP_REMOVED lines=11> */
[----:B------:R-:W-:-:S05]  /*1b80*/  LOP3.LUT R0, R3, 0x80000000, R0, 0xf8, !PT ;  /* 0x8000000003007812 */ /* 0x000fca00078ef800 */
[----:B------:R-:W-:-:S04]  /*1b90*/  FMUL.FTZ R0, R0, 1 ;  /* 0x3f80000000007820 */ /* 0x000fc80000410000 */
[----:B------:R0:W1:Y:S01]  /*1ba0*/  F2F.F64.F32 R6, R0 ;  /* 0x0000000000067310 */ /* 0x0000620000201800 */
[----:B------:R-:W-:Y:S05]  /*1bb0*/  BRA `(.L_x_1748) ;  /* 0x0000000400cc7947 */ /* 0x000fea0003800000 */
.L_x_1758:
[----:B------:R-:W2:Y:S02]  /*1bc0*/  LDG.E.U16 R0, desc[UR36][R4.64] ;  /* 0x0000002404007981 */ /* 0x000ea4000c1e1500 */
[----:B--2---:R-:W-:-:S04]  /*1bd0*/  IMAD.U32 R0, R0, 0x10000, RZ ;  /* 0x0001000000007824 */ /* 0x004fc800078e00ff */
[----:B------:R-:W-:-:S04]  /*1be0*/  FMUL.FTZ R0, R0, 1 ;  /* 0x3f80000000007820 */ /* 0x000fc80000410000 */
[----:B------:R0:W1:Y:S01]  /*1bf0*/  F2F.F64.F32 R6, R0 ;  /* 0x0000000000067310 */ /* 0x0000620000201800 */
[----:B------:R-:W-:Y:S05]  /*1c00*/  BRA `(.L_x_1748) ;  /* 0x0000000400b87947 */ /* 0x000fea0003800000 */
.L_x_1755:
        /* <DEDUP_REMOVED lines=9> */
[----:B--2---:R0:W1:Y:S01]  /*1ca0*/  I2F.F64.U16 R6, R4 ;  /* 0x0000000400067312 */ /* 0x0040620000101800 */
[----:B------:R-:W-:Y:S05]  /*1cb0*/  BRA `(.L_x_1748) ;  /* 0x00000004008c7947 */ /* 0x000fea0003800000 */
.L_x_1762:
        /* <DEDUP_REMOVED lines=21> */
.L_x_1766:
[----:B------:R-:W-:Y:S05]  /*1e10*/  BSYNC B1 ;  /* 0x0000000000017941 */ /* 0x000fea0003800000 */
.L_x_1765:
[----:B------:R-:W-:Y:S01]  /*1e20*/  LEA R5, R0, 0x3b800000, 0x17 ;  /* 0x3b80000000057811 */ /* 0x000fe200078eb8ff */
[----:B------:R-:W-:-:S05]  /*1e30*/  IMAD.SHL.U32 R0, R3, 0x100000, RZ ;  /* 0x0010000003007824 */ /* 0x000fca00078e00ff */
[----:B------:R-:W-:-:S07]  /*1e40*/  LOP3.LUT R0, R5, R0, R6, 0xfe, !PT ;  /* 0x0000000005007212 */ /* 0x000fce00078efe06 */
.L_x_1764:
[----:B------:R-:W-:Y:S05]  /*1e50*/  BSYNC B0 ;  /* 0x0000000000007941 */ /* 0x000fea0003800000 */
.L_x_1763:
[----:B------:R-:W-:-:S04]  /*1e60*/  FMUL.FTZ R0, R0, 1 ;  /* 0x3f80000000007820 */ /* 0x000fc80000410000 */
[----:B------:R2:W3:Y:S01]  /*1e70*/  F2F.F64.F32 R6, R0 ;  /* 0x0000000000067310 */ /* 0x0004e20000201800 */
[----:B------:R-:W-:Y:S05]  /*1e80*/  BRA `(.L_x_1748) ;  /* 0x0000000400187947 */ /* 0x000fea0003800000 */
.L_x_1761:
        /* <DEDUP_REMOVED lines=21> */
.L_x_1770:
[----:B------:R-:W-:Y:S05]  /*1fe0*/  BSYNC B1 ;  /* 0x0000000000017941 */ /* 0x000fea0003800000 */
.L_x_1769:
[----:B------:R-:W-:Y:S01]  /*1ff0*/  LEA R5, R0, 0x37800000, 0x17 ;  /* 0x3780000000057811 */ /* 0x000fe200078eb8ff */
[----:B------:R-:W-:-:S05]  /*2000*/  IMAD.SHL.U32 R0, R3, 0x200000, RZ ;  /* 0x0020000003007824 */ /* 0x000fca00078e00ff */
[----:B------:R-:W-:-:S07]  /*2010*/  LOP3.LUT R0, R5, R0, R6, 0xfe, !PT ;  /* 0x0000000005007212 */ /* 0x000fce00078efe06 */
.L_x_1768:
[----:B------:R-:W-:Y:S05]  /*2020*/  BSYNC B0 ;  /* 0x0000000000007941 */ /* 0x000fea0003800000 */
.L_x_1767:
[----:B------:R-:W-:-:S04]  /*2030*/  FMUL.FTZ R0, R0, 1 ;  /* 0x3f80000000007820 */ /* 0x000fc80000410000 */
[----:B------:R4:W0:Y:S01]  /*2040*/  F2F.F64.F32 R6, R0 ;  /* 0x0000000000067310 */ /* 0x0008220000201800 */
[----:B------:R-:W-:Y:S05]  /*2050*/  BRA `(.L_x_1748) ;  /* 0x0000000000a47947 */ /* 0x000fea0003800000 */
.L_x_1760:
        /* <DEDUP_REMOVED lines=12> */
[----:B------:R-:W-:Y:S01]  /*2120*/  @!P0 IMAD.MOV.U32 R0, RZ, RZ, 0x7f800001 ;  /* 0x7f800001ff008424 */ /* 0x000fe200078e00ff */
[----:B------:R-:W-:-:S07]  /*2130*/  @P0 SHF.L.U32 R0, R4, 0x17, RZ ;  /* 0x0000001704000819 */ /* 0x000fce00000006ff */
.L_x_1774:
[----:B------:R-:W-:Y:S05]  /*2140*/  BSYNC B0 ;  /* 0x0000000000007941 */ /* 0x000fea0003800000 */
.L_x_1773:
[----:B------:R-:W-:-:S04]  /*2150*/  FMUL.FTZ R0, R0, 1 ;  /* 0x3f80000000007820 */ /* 0x000fc80000410000 */
[----:B------:R0:W1:Y:S01]  /*2160*/  F2F.F64.F32 R6, R0 ;  /* 0x0000000000067310 */ /* 0x0000620000201800 */
[----:B------:R-:W-:Y:S05]  /*2170*/  BRA `(.L_x_1748) ;  /* 0x00000000005c7947 */ /* 0x000fea0003800000 */
.L_x_1747:
        /* <DEDUP_REMOVED lines=16> */
.L_x_1775:
[----:B------:R-:W-:Y:S01]  /*2280*/  CS2R R6, SRZ ;  /* 0x0000000000067805 */ /* 0x000fe2000001ff00 */
[----:B------:R-:W-:Y:S06]  /*2290*/  BRA `(.L_x_1748) ;  /* 0x0000000000147947 */ /* 0x000fec0003800000 */
.L_x_1772:
[----:B------:R-:W2:Y:S02]  /*22a0*/  LDG.E.64 R6, desc[UR36][R4.64] ;  /* 0x0000002404067981 */ /* 0x000ea4000c1e1b00 */
[----:B--2---:R-:W0:Y:S01]  /*22b0*/  I2F.F64.U64 R6, R6 ;  /* 0x0000000600067312 */ /* 0x004e220000301800 */
[----:B------:R-:W-:Y:S05]  /*22c0*/  BRA `(.L_x_1748) ;  /* 0x0000000000087947 */ /* 0x000fea0003800000 */
.L_x_1771:
[----:B------:R-:W2:Y:S02]  /*22d0*/  LDG.E R4, desc[UR36][R4.64] ;  /* 0x0000002404047981 */ /* 0x000ea4000c1e1900 */
[----:B--2---:R0:W1:Y:S02]  /*22e0*/  I2F.F64.U32 R6, R4 ;  /* 0x0000000400067312 */ /* 0x0040640000201800 */
.L_x_1748:
[----:B01-3-5:R-:W-:Y:S01]  /*22f0*/  DSETP.NEU.AND P0, PT, |R6|, +INF , PT ;  /* 0x7ff000000600742a */ /* 0x02bfe20003f0d200 */
[----:B------:R-:W-:-:S13]  /*2300*/  BSSY B0, `(.L_x_1776) ;  /* 0x000001c000007945 */ /* 0x000fda0003800000 */
[----:B------:R-:W-:Y:S05]  /*2310*/  @!P0 BRA `(.L_x_1777) ;  /* 0x0000000000608947 */ /* 0x000fea0003800000 */
[----:B------:R-:W-:Y:S01]  /*2320*/  UMOV UR4, 0x6dc9c883 ;  /* 0x6dc9c88300047882 */ /* 0x000fe20000000000 */
[----:B------:R-:W-:Y:S01]  /*2330*/  UMOV UR5, 0x3fe45f30 ;  /* 0x3fe45f3000057882 */ /* 0x000fe20000000000 */
[C---:B------:R-:W-:Y:S02]  /*2340*/  DSETP.GE.AND P0, PT, |R6|.reuse, 2.14748364800000000000e+09, PT ;  /* 0x41e000000600742a */ /* 0x040fe40003f06200 */
[----:B------:R-:W-:Y:S01]  /*2350*/  DMUL R8, R6, UR4 ;  /* 0x0000000406087c28 */ /* 0x000fe20008000000 */
[----:B------:R-:W-:Y:S01]  /*2360*/  UMOV UR4, 0x54442d18 ;  /* 0x54442d1800047882 */ /* 0x000fe20000000000 */
[----:B------:R-:W-:-:S04]  /*2370*/  UMOV UR5, 0x3ff921fb ;  /* 0x3ff921fb00057882 */ /* 0x000fc80000000000 */
[----:B--2-4-:R-:W0:Y:S08]  /*2380*/  F2I.F64 R0, R8 ;  /* 0x0000000800007311 */ /* 0x014e300000301100 */
[----:B0-----:R-:W0:Y:S02]  /*2390*/  I2F.F64 R4, R0 ;  /* 0x0000000000047312 */ /* 0x001e240000201c00 */
[----:B0-----:R-:W-:Y:S01]  /*23a0*/  DFMA R10, -R4, UR4, R6 ;  /* 0x00000004040a7c2b */ /* 0x001fe20008000106 */
[----:B------:R-:W-:Y:S01]  /*23b0*/  UMOV UR4, 0x33145c00 ;  /* 0x33145c0000047882 */ /* 0x000fe20000000000 */
[----:B------:R-:W-:-:S06]  /*23c0*/  UMOV UR5, 0x3c91a626 ;  /* 0x3c91a62600057882 */ /* 0x000fcc0000000000 */
[----:B------:R-:W-:Y:S01]  /*23d0*/  DFMA R10, -R4, UR4, R10 ;  /* 0x00000004040a7c2b */ /* 0x000fe2000800010a */
[----:B------:R-:W-:Y:S01]  /*23e0*/  UMOV UR4, 0x252049c0 ;  /* 0x252049c000047882 */ /* 0x000fe20000000000 */
[----:B------:R-:W-:-:S06]  /*23f0*/  UMOV UR5, 0x397b839a ;  /* 0x397b839a00057882 */ /* 0x000fcc0000000000 */
[----:B------:R-:W-:Y:S01]  /*2400*/  DFMA R4, -R4, UR4, R10 ;  /* 0x0000000404047c2b */ /* 0x000fe2000800010a */
[----:B------:R-:W-:Y:S10]  /*2410*/  @!P0 BRA `(.L_x_1778) ;  /* 0x0000000000288947 */ /* 0x000ff40003800000 */
[----:B------:R-:W-:Y:S01]  /*2420*/  IMAD.MOV.U32 R0, RZ, RZ, R6 ;  /* 0x000000ffff007224 */ /* 0x000fe200078e0006 */
[----:B------:R-:W-:Y:S01]  /*2430*/  MOV R4, 0x2460 ;  /* 0x0000246000047802 */ /* 0x000fe20000000f00 */
[----:B------:R-:W-:-:S07]  /*2440*/  IMAD.MOV.U32 R3, RZ, RZ, R7 ;  /* 0x000000ffff037224 */ /* 0x000fce00078e0007 */
[----:B------:R-:W-:Y:S05]  /*2450*/  CALL.REL.NOINC `($_ZN2at6native18elementwise_kernelILi128ELi4EZNS0_15gpu_kernel_implIZZZNS0_15tan_kernel_cudaERNS_18TensorIteratorBaseEENKUlvE0_clEvENKUlvE_clEvEUldE_EEvS4_RKT_EUliE_EEviT1_$__internal_trig_reduction_slowpathd) ;  /* 0x000000c0006c7944 */ /* 0x000fea0003c00000 */
[----:B------:R-:W-:Y:S02]  /*2460*/  IMAD.MOV.U32 R0, RZ, RZ, R9 ;  /* 0x000000ffff007224 */ /* 0x000fe400078e0009 */
[----:B------:R-:W-:Y:S02]  /*2470*/  IMAD.MOV.U32 R4, RZ, RZ, R6 ;  /* 0x000000ffff047224 */ /* 0x000fe400078e0006 */
[----:B------:R-:W-:Y:S01]  /*2480*/  IMAD.MOV.U32 R5, RZ, RZ, R7 ;  /* 0x000000ffff057224 */ /* 0x000fe200078e0007 */
[----:B------:R-:W-:Y:S06]  /*2490*/  BRA `(.L_x_1778) ;  /* 0x0000000000087947 */ /* 0x000fec0003800000 */
.L_x_1777:
[----:B------:R-:W-:Y:S01]  /*24a0*/  DMUL R4, RZ, R6 ;  /* 0x00000006ff047228 */ /* 0x000fe20000000000 */
[----:B--2-4-:R-:W-:-:S10]  /*24b0*/  IMAD.MOV.U32 R0, RZ, RZ, RZ ;  /* 0x000000ffff007224 */ /* 0x014fd400078e00ff */
.L_x_1778:
[----:B------:R-:W-:Y:S05]  /*24c0*/  BSYNC B0 ;  /* 0x0000000000007941 */ /* 0x000fea0003800000 */
.L_x_1776:
[----:B------:R-:W-:Y:S01]  /*24d0*/  DMUL R6, R4, R4 ;  /* 0x0000000404067228 */ /* 0x000fe20000000000 */
[----:B------:R-:W-:Y:S01]  /*24e0*/  IMAD.MOV.U32 R8, RZ, RZ, 0x5b27ebb1 ;  /* 0x5b27ebb1ff087424 */ /* 0x000fe200078e00ff */
[----:B------:R-:W-:Y:S01]  /*24f0*/  UMOV UR4, 0x2799bcb9 ;  /* 0x2799bcb900047882 */ /* 0x000fe20000000000 */
[----:B------:R-:W-:Y:S01]  /*2500*/  IMAD.MOV.U32 R9, RZ, RZ, 0x3ef9757c ;  /* 0x3ef9757cff097424 */ /* 0x000fe200078e00ff */
[----:B------:R-:W-:Y:S01]  /*2510*/  UMOV UR5, 0x3ee48dac ;  /* 0x3ee48dac00057882 */ /* 0x000fe20000000000 */
[----:B------:R-:W0:Y:S01]  /*2520*/  LDC.U8 R3, c[0x0][0x421] ;  /* 0x00010840ff037b82 */ /* 0x000e220000000000 */
[----:B------:R-:W-:Y:S01]  /*2530*/  LOP3.LUT R10, R0, 0x1, RZ, 0xc0, !PT ;  /* 0x00000001000a7812 */ /* 0x000fe200078ec0ff */
[----:B------:R-:W-:Y:S02]  /*2540*/  BSSY B0, `(.L_x_1779) ;  /* 0x000003a000007945 */ /* 0x000fe40003800000 */
[----:B------:R-:W-:Y:S01]  /*2550*/  DFMA R8, R6, UR4, -R8 ;  /* 0x0000000406087c2b */ /* 0x000fe20008000808 */
[----:B------:R-:W-:Y:S01]  /*2560*/  UMOV UR4, 0xfd91e04 ;  /* 0x0fd91e0400047882 */ /* 0x000fe20000000000 */
[----:B------:R-:W-:Y:S01]  /*2570*/  UMOV UR5, 0x3f0980e9 ;  /* 0x3f0980e900057882 */ /* 0x000fe20000000000 */
[----:B------:R-:W-:-:S05]  /*2580*/  ISETP.NE.U32.AND P0, PT, R10, 0x1, PT ;  /* 0x000000010a00780c */ /* 0x000fca0003f05070 */
[----:B------:R-:W-:Y:S01]  /*2590*/  DFMA R8, R6, R8, UR4 ;  /* 0x0000000406087e2b */ /* 0x000fe20008000008 */
[----:B------:R-:W-:Y:S01]  /*25a0*/  UMOV UR4, 0x417d7e1d ;  /* 0x417d7e1d00047882 */ /* 0x000fe20000000000 */
[----:B------:R-:W-:-:S06]  /*25b0*/  UMOV UR5, 0x3efae2b0 ;  /* 0x3efae2b000057882 */ /* 0x000fcc0000000000 */
[----:B------:R-:W-:Y:S01]  /*25c0*/  DFMA R8, R6, R8, -UR4 ;  /* 0x8000000406087e2b */ /* 0x000fe20008000008 */
[----:B------:R-:W-:Y:S01]  /*25d0*/  UMOV UR4, 0x41bfba57 ;  /* 0x41bfba5700047882 */ /* 0x000fe20000000000 */
[----:B------:R-:W-:Y:S01]  /*25e0*/  UMOV UR5, 0x3f119f53 ;  /* 0x3f119f5300057882 */ /* 0x000fe20000000000 */
[----:B0-----:R-:W-:-:S05]  /*25f0*/  PRMT R11, R3, 0x9910, RZ ;  /* 0x00009910030b7816 */ /* 0x001fca00000000ff */
[----:B------:R-:W-:Y:S01]  /*2600*/  DFMA R8, R6, R8, UR4 ;  /* 0x0000000406087e2b */ /* 0x000fe20008000008 */
[----:B------:R-:W-:Y:S01]  /*2610*/  UMOV UR4, 0xa00f6919 ;  /* 0xa00f691900047882 */ /* 0x000fe20000000000 */
[----:B------:R-:W-:Y:S01]  /*2620*/  UMOV UR5, 0x3f15e791 ;  /* 0x3f15e79100057882 */ /* 0x000fe20000000000 */
[----:B------:R-:W-:-:S05]  /*2630*/  IMAD.MOV.U32 R0, RZ, RZ, R11 ;  /* 0x000000ffff007224 */ /* 0x000fca00078e000b */
[----:B------:R-:W-:Y:S01]  /*2640*/  DFMA R8, R6, R8, UR4 ;  /* 0x0000000406087e2b */ /* 0x000fe20008000008 */
[----:B------:R-:W-:Y:S01]  /*2650*/  UMOV UR4, 0xfadec73a ;  /* 0xfadec73a00047882 */ /* 0x000fe20000000000 */
[----:B------:R-:W-:Y:S01]  /*2660*/  UMOV UR5, 0x3f2ff2e7 ;  /* 0x3f2ff2e700057882 */ /* 0x000fe20000000000 */
[----:B------:R-:W-:-:S05]  /*2670*/  ISETP.GT.AND P1, PT, R0, 0x9, PT ;  /* 0x000000090000780c */ /* 0x000fca0003f24270 */
[----:B------:R-:W-:Y:S01]  /*2680*/  DFMA R8, R6, R8, UR4 ;  /* 0x0000000406087e2b */ /* 0x000fe20008000008 */
[----:B------:R-:W-:Y:S01]  /*2690*/  UMOV UR4, 0xb206da62 ;  /* 0xb206da6200047882 */ /* 0x000fe20000000000 */
[----:B------:R-:W-:-:S06]  /*26a0*/  UMOV UR5, 0x3f434bc1 ;  /* 0x3f434bc100057882 */ /* 0x000fcc0000000000 */
        /* <DEDUP_REMOVED lines=21> */
[----:B------:R-:W-:-:S08]  /*2800*/  DFMA R8, R6, R8, UR4 ;  /* 0x0000000406087e2b */ /* 0x000fd00008000008 */
[----:B------:R-:W-:-:S08]  /*2810*/  DMUL R14, R6, R8 ;  /* 0x00000008060e7228 */ /* 0x000fd00000000000 */
[----:B------:R-:W-:Y:S01]  /*2820*/  DFMA R8, R14, R4, R4 ;  /* 0x000000040e08722b */ /* 0x000fe20000000004 */
[----:B------:R-:W-:Y:S10]  /*2830*/  @P0 BRA `(.L_x_1780) ;  /* 0x0000000000280947 */ /* 0x000ff40003800000 */
[----:B------:R-:W0:Y:S01]  /*2840*/  MUFU.RCP64H R11, R9 ;  /* 0x00000009000b7308 */ /* 0x000e220000001800 */
[----:B------:R-:W-:-:S06]  /*2850*/  MOV R10, RZ ;  /* 0x000000ff000a7202 */ /* 0x000fcc0000000f00 */
[----:B0-----:R-:W-:-:S08]  /*2860*/  DFMA R6, -R8, R10, 1 ;  /* 0x3ff000000806742b */ /* 0x001fd0000000010a */
[----:B------:R-:W-:Y:S02]  /*2870*/  DFMA R12, R6, R6, R6 ;  /* 0x00000006060c722b */ /* 0x000fe40000000006 */
[----:B------:R-:W-:-:S06]  /*2880*/  DADD R6, R8, -R4 ;  /* 0x0000000008067229 */ /* 0x000fcc0000000804 */
[----:B------:R-:W-:Y:S02]  /*2890*/  DFMA R12, R10, R12, R10 ;  /* 0x0000000c0a0c722b */ /* 0x000fe4000000000a */
[----:B------:R-:W-:-:S06]  /*28a0*/  DFMA R6, R14, R4, -R6 ;  /* 0x000000040e06722b */ /* 0x000fcc0000000806 */
[----:B------:R-:W-:-:S08]  /*28b0*/  DFMA R4, R8, -R12, 1 ;  /* 0x3ff000000804742b */ /* 0x000fd0000000080c */
[----:B------:R-:W-:-:S08]  /*28c0*/  DFMA R4, R6, -R12, R4 ;  /* 0x8000000c0604722b */ /* 0x000fd00000000004 */
[----:B------:R-:W-:-:S11]  /*28d0*/  DFMA R8, -R12, R4, -R12 ;  /* 0x000000040c08722b */ /* 0x000fd6000000090c */
.L_x_1780:
[----:B------:R-:W-:Y:S05]  /*28e0*/  BSYNC B0 ;  /* 0x0000000000007941 */ /* 0x000fea0003800000 */
.L_x_1779:
        /* <DEDUP_REMOVED lines=9> */
[----:B------:R-:W0:Y:S02]  /*2980*/  F2I.F64.TRUNC R9, R8 ;  /* 0x0000000800097311 */ /* 0x000e24000030d100 */
[----:B0-----:R0:W-:Y:S01]  /*2990*/  STG.E.U8 desc[UR36][R16.64], R9 ;  /* 0x0000000910007986 */ /* 0x0011e2000c101124 */
[----:B------:R-:W-:Y:S05]  /*29a0*/  BRA `(.L_x_1786) ;  /* 0x0000001000007947 */ /* 0x000fea0003800000 */
.L_x_1784:
[----:B------:R-:W0:Y:S02]  /*29b0*/  F2I.S64.F64.TRUNC R8, R8 ;  /* 0x0000000800087311 */ /* 0x000e24000030d900 */
[----:B0-----:R-:W-:-:S05]  /*29c0*/  IMAD.MOV.U32 R3, RZ, RZ, R8 ;  /* 0x000000ffff037224 */ /* 0x001fca00078e0008 */
[----:B------:R0:W-:Y:S01]  /*29d0*/  STG.E.U8 desc[UR36][R16.64], R3 ;  /* 0x0000000310007986 */ /* 0x0001e2000c101124 */
[----:B------:R-:W-:Y:S05]  /*29e0*/  BRA `(.L_x_1786) ;  /* 0x0000000c00f07947 */ /* 0x000fea0003800000 */
.L_x_1783:
[----:B------:R-:W-:-:S13]  /*29f0*/  ISETP.NE.AND P0, PT, R0, 0x2, PT ;  /* 0x000000020000780c */ /* 0x000fda0003f05270 */
[----:B------:R-:W-:Y:S05]  /*2a00*/  @!P0 BRA `(.L_x_1787) ;  /* 0x0000000000288947 */ /* 0x000fea0003800000 */
[----:B------:R-:W-:-:S13]  /*2a10*/  ISETP.NE.AND P0, PT, R0, 0x3, PT ;  /* 0x000000030000780c */ /* 0x000fda0003f05270 */
[----:B------:R-:W-:Y:S05]  /*2a20*/  @!P0 BRA `(.L_x_1788) ;  /* 0x0000000000148947 */ /* 0x000fea0003800000 */
[----:B------:R-:W-:-:S13]  /*2a30*/  ISETP.NE.AND P0, PT, R0, 0x4, PT ;  /* 0x000000040000780c */ /* 0x000fda0003f05270 */
[----:B------:R-:W-:Y:S05]  /*2a40*/  @P0 BRA `(.L_x_1785) ;  /* 0x0000000c00800947 */ /* 0x000fea0003800000 */
[----:B------:R-:W0:Y:S02]  /*2a50*/  F2I.S64.F64.TRUNC R8, R8 ;  /* 0x0000000800087311 */ /* 0x000e24000030d900 */
[----:B0-----:R0:W-:Y:S01]  /*2a60*/  STG.E.64 desc[UR36][R16.64], R8 ;  /* 0x0000000810007986 */ /* 0x0011e2000c101b24 */
[----:B------:R-:W-:Y:S05]  /*2a70*/  BRA `(.L_x_1786) ;  /* 0x0000000c00cc7947 */ /* 0x000fea0003800000 */
.L_x_1788:
[----:B------:R-:W0:Y:S02]  /*2a80*/  F2I.F64.TRUNC R9, R8 ;  /* 0x0000000800097311 */ /* 0x000e24000030d100 */
[----:B0-----:R0:W-:Y:S01]  /*2a90*/  STG.E desc[UR36][R16.64], R9 ;  /* 0x0000000910007986 */ /* 0x0011e2000c101924 */
[----:B------:R-:W-:Y:S05]  /*2aa0*/  BRA `(.L_x_1786) ;  /* 0x0000000c00c07947 */ /* 0x000fea0003800000 */
.L_x_1787:
[----:B------:R-:W0:Y:S02]  /*2ab0*/  F2I.F64.TRUNC R9, R8 ;  /* 0x0000000800097311 */ /* 0x000e24000030d100 */
[----:B0-----:R0:W-:Y:S01]  /*2ac0*/  STG.E.U16 desc[UR36][R16.64], R9 ;  /* 0x0000000910007986 */ /* 0x0011e2000c101524 */
[----:B------:R-:W-:Y:S05]  /*2ad0*/  BRA `(.L_x_1786) ;  /* 0x0000000c00b47947 */ /* 0x000fea0003800000 */
.L_x_1782:
[----:B------:R-:W-:-:S13]  /*2ae0*/  ISETP.GT.AND P0, PT, R0, 0x6, PT ;  /* 0x000000060000780c */ /* 0x000fda0003f04270 */
[----:B------:R-:W-:Y:S05]  /*2af0*/  @P0 BRA `(.L_x_1789) ;  /* 0x00000000004c0947 */ /* 0x000fea0003800000 */
[----:B------:R-:W-:-:S13]  /*2b00*/  ISETP.NE.AND P0, PT, R0, 0x5, PT ;  /* 0x000000050000780c */ /* 0x000fda0003f05270 */
[----:B------:R-:W-:Y:S05]  /*2b10*/  @!P0 BRA `(.L_x_1790) ;  /* 0x0000000000248947 */ /* 0x000fea0003800000 */
[----:B------:R-:W-:-:S13]  /*2b20*/  ISETP.NE.AND P0, PT, R0, 0x6, PT ;  /* 0x000000060000780c */ /* 0x000fda0003f05270 */
[----:B------:R-:W-:Y:S05]  /*2b30*/  @P0 BRA `(.L_x_1785) ;  /* 0x0000000c00440947 */ /* 0x000fea0003800000 */
[----:B------:R-:W-:Y:S01]  /*2b40*/  UMOV UR4, 0xf0000000 ;  /* 0xf000000000047882 */ /* 0x000fe20000000000 */
[----:B------:R-:W-:Y:S01]  /*2b50*/  UMOV UR5, 0x380fffff ;  /* 0x380fffff00057882 */ /* 0x000fe20000000000 */
[----:B------:R-:W0:Y:S01]  /*2b60*/  F2F.F32.F64 R3, R8 ;  /* 0x0000000800037310 */ /* 0x000e220000301000 */
[----:B------:R-:W-:-:S14]  /*2b70*/  DSETP.GEU.AND P0, PT, |R8|, UR4, PT ;  /* 0x0000000408007e2a */ /* 0x000fdc000bf0e200 */
[----:B0-----:R-:W-:-:S05]  /*2b80*/  @!P0 FMUL R3, R3, 1.175494350822287508e-38 ;  /* 0x0080000003038820 */ /* 0x001fca0000400000 */
[----:B------:R0:W-:Y:S01]  /*2b90*/  STG.E desc[UR36][R16.64], R3 ;  /* 0x0000000310007986 */ /* 0x0001e2000c101924 */
[----:B------:R-:W-:Y:S05]  /*2ba0*/  BRA `(.L_x_1786) ;  /* 0x0000000c00807947 */ /* 0x000fea0003800000 */
.L_x_1790:
[----:B------:R-:W-:Y:S01]  /*2bb0*/  UMOV UR4, 0xf0000000 ;  /* 0xf000000000047882 */ /* 0x000fe20000000000 */
[----:B------:R-:W-:Y:S01]  /*2bc0*/  UMOV UR5, 0x380fffff ;  /* 0x380fffff00057882 */ /* 0x000fe20000000000 */
[----:B------:R-:W0:Y:S01]  /*2bd0*/  F2F.F32.F64 R0, R8 ;  /* 0x0000000800007310 */ /* 0x000e220000301000 */
[----:B------:R-:W-:-:S14]  /*2be0*/  DSETP.GEU.AND P0, PT, |R8|, UR4, PT ;  /* 0x0000000408007e2a */ /* 0x000fdc000bf0e200 */
[----:B0-----:R-:W-:-:S05]  /*2bf0*/  @!P0 FMUL R0, R0, 1.175494350822287508e-38 ;  /* 0x0080000000008820 */ /* 0x001fca0000400000 */
[----:B------:R-:W-:-:S05]  /*2c00*/  F2FP.F16.F32.PACK_AB R0, RZ, R0 ;  /* 0x00000000ff00723e */ /* 0x000fca00000000ff */
[----:B------:R0:W-:Y:S01]  /*2c10*/  STG.E.U16 desc[UR36][R16.64], R0 ;  /* 0x0000000010007986 */ /* 0x0001e2000c101524 */
[----:B------:R-:W-:Y:S05]  /*2c20*/  BRA `(.L_x_1786) ;  /* 0x0000000c00607947 */ /* 0x000fea0003800000 */
.L_x_1789:
[----:B------:R-:W-:-:S13]  /*2c30*/  ISETP.NE.AND P0, PT, R0, 0x7, PT ;  /* 0x000000070000780c */ /* 0x000fda0003f05270 */
[----:B------:R-:W-:Y:S05]  /*2c40*/  @!P0 BRA `(.L_x_1791) ;  /* 0x0000000000548947 */ /* 0x000fea0003800000 */
[----:B------:R-:W-:-:S13]  /*2c50*/  ISETP.NE.AND P0, PT, R0, 0x8, PT ;  /* 0x000000080000780c */ /* 0x000fda0003f05270 */
[----:B------:R-:W-:Y:S05]  /*2c60*/  @!P0 BRA `(.L_x_1792) ;  /* 0x0000000000288947 */ /* 0x000fea0003800000 */
[----:B------:R-:W-:-:S13]  /*2c70*/  ISETP.NE.AND P0, PT, R0, 0x9, PT ;  /* 0x000000090000780c */ /* 0x000fda0003f05270 */
[----:B------:R-:W-:Y:S05]  /*2c80*/  @P0 BRA `(.L_x_1785) ;  /* 0x0000000800f00947 */ /* 0x000fea0003800000 */
[----:B------:R-:W-:Y:S01]  /*2c90*/  UMOV UR4, 0xf0000000 ;  /* 0xf000000000047882 */ /* 0x000fe20000000000 */
[----:B------:R-:W-:Y:S01]  /*2ca0*/  UMOV UR5, 0x380fffff ;  /* 0x380fffff00057882 */ /* 0x000fe20000000000 */
[----:B------:R-:W0:Y:S01]  /*2cb0*/  F2F.F32.F64 R4, R8 ;  /* 0x0000000800047310 */ /* 0x000e220000301000 */
[----:B------:R-:W-:Y:S01]  /*2cc0*/  DSETP.GEU.AND P0, PT, |R8|, UR4, PT ;  /* 0x0000000408007e2a */ /* 0x000fe2000bf0e200 */
[----:B------:R-:W-:-:S13]  /*2cd0*/  IMAD.MOV.U32 R5, RZ, RZ, RZ ;  /* 0x000000ffff057224 */ /* 0x000fda00078e00ff */
[----:B0-----:R-:W-:-:S05]  /*2ce0*/  @!P0 FMUL R4, R4, 1.175494350822287508e-38 ;  /* 0x0080000004048820 */ /* 0x001fca0000400000 */
[----:B------:R0:W-:Y:S01]  /*2cf0*/  STG.E.64 desc[UR36][R16.64], R4 ;  /* 0x0000000410007986 */ /* 0x0001e2000c101b24 */
[----:B------:R-:W-:Y:S05]  /*2d00*/  BRA `(.L_x_1786) ;  /* 0x0000000c00287947 */ /* 0x000fea0003800000 */
.L_x_1792:
[----:B------:R-:W-:Y:S01]  /*2d10*/  UMOV UR4, 0xf0000000 ;  /* 0xf000000000047882 */ /* 0x000fe20000000000 */
[----:B------:R-:W-:Y:S01]  /*2d20*/  UMOV UR5, 0x380fffff ;  /* 0x380fffff00057882 */ /* 0x000fe20000000000 */
[----:B------:R-:W0:Y:S01]  /*2d30*/  F2F.F32.F64 R0, R8 ;  /* 0x0000000800007310 */ /* 0x000e220000301000 */
[----:B------:R-:W-:-:S14]  /*2d40*/  DSETP.GEU.AND P0, PT, |R8|, UR4, PT ;  /* 0x0000000408007e2a */ /* 0x000fdc000bf0e200 */
[----:B0-----:R-:W-:-:S05]  /*2d50*/  @!P0 FMUL R0, R0, 1.175494350822287508e-38 ;  /* 0x0080000000008820 */ /* 0x001fca0000400000 */
[----:B------:R-:W-:-:S04]  /*2d60*/  F2FP.F16.F32.PACK_AB R3, RZ, R0 ;  /* 0x00000000ff03723e */ /* 0x000fc800000000ff */
[----:B------:R-:W-:-:S05]  /*2d70*/  PRMT R3, R3, 0x5410, RZ ;  /* 0x0000541003037816 */ /* 0x000fca00000000ff */
[----:B------:R0:W-:Y:S01]  /*2d80*/  STG.E desc[UR36][R16.64], R3 ;  /* 0x0000000310007986 */ /* 0x0001e2000c101924 */
[----:B------:R-:W-:Y:S05]  /*2d90*/  BRA `(.L_x_1786) ;  /* 0x0000000c00047947 */ /* 0x000fea0003800000 */
.L_x_1791:
[----:B------:R0:W-:Y:S01]  /*2da0*/  STG.E.64 desc[UR36][R16.64], R8 ;  /* 0x0000000810007986 */ /* 0x0001e2000c101b24 */
[----:B------:R-:W-:Y:S05]  /*2db0*/  BRA `(.L_x_1786) ;  /* 0x0000000800fc7947 */ /* 0x000fea0003800000 */
.L_x_1781:
        /* <DEDUP_REMOVED lines=8> */
[----:B------:R-:W-:-:S06]  /*2e40*/  DSETP.NEU.AND P0, PT, R8, RZ, PT ;  /* 0x000000ff0800722a */ /* 0x000fcc0003f0d000 */
[----:B------:R-:W-:-:S05]  /*2e50*/  SEL R3, RZ, 0x1, !P0 ;  /* 0x00000001ff037807 */ /* 0x000fca0004000000 */
[----:B------:R0:W-:Y:S01]  /*2e60*/  STG.E.U8 desc[UR36][R16.64], R3 ;  /* 0x0000000310007986 */ /* 0x0001e2000c101124 */
[----:B------:R-:W-:Y:S05]  /*2e70*/  BRA `(.L_x_1786) ;  /* 0x0000000800cc7947 */ /* 0x000fea0003800000 */
.L_x_1795:
[----:B------:R-:W-:-:S05]  /*2e80*/  CS2R R10, SRZ ;  /* 0x00000000000a7805 */ /* 0x000fca000001ff00 */
[----:B------:R0:W-:Y:S01]  /*2e90*/  STG.E.128 desc[UR36][R16.64], R8 ;  /* 0x0000000810007986 */ /* 0x0001e2000c101d24 */
[----:B------:R-:W-:Y:S05]  /*2ea0*/  BRA `(.L_x_1786) ;  /* 0x0000000800c07947 */ /* 0x000fea0003800000 */
.L_x_1794:
        /* <DEDUP_REMOVED lines=10> */
[----:B------:R-:W-:-:S13]  /*2f50*/  BSSY B0, `(.L_x_1798) ;  /* 0x000000f000007945 */ /* 0x000fda0003800000 */
[----:B0-----:R-:W-:-:S05]  /*2f60*/  @!P0 FMUL R7, R7, 1.175494350822287508e-38 ;  /* 0x0080000007078820 */ /* 0x001fca0000400000 */
        /* <DEDUP_REMOVED lines=13> */
.L_x_1799:
[----:B------:R-:W-:Y:S05]  /*3040*/  BSYNC B0 ;  /* 0x0000000000007941 */ /* 0x000fea0003800000 */
.L_x_1798:
[----:B------:R-:W-:-:S05]  /*3050*/  LOP3.LUT R5, R0, R5, RZ, 0xfc, !PT ;  /* 0x0000000500057212 */ /* 0x000fca00078efcff */
[----:B------:R0:W-:Y:S01]  /*3060*/  STG.E.U8 desc[UR36][R16.64], R5 ;  /* 0x0000000510007986 */ /* 0x0001e2000c101124 */
[----:B------:R-:W-:Y:S05]  /*3070*/  BRA `(.L_x_1786) ;  /* 0x00000008004c7947 */ /* 0x000fea0003800000 */
.L_x_1797:
[----:B------:R-:W-:Y:S01]  /*3080*/  UMOV UR4, 0xf0000000 ;  /* 0xf000000000047882 */ /* 0x000fe20000000000 */
[----:B------:R-:W-:Y:S01]  /*3090*/  UMOV UR5, 0x380fffff ;  /* 0x380fffff00057882 */ /* 0x000fe20000000000 */
[----:B------:R-:W0:Y:S01]  /*30a0*/  F2F.F32.F64 R5, R8 ;  /* 0x0000000800057310 */ /* 0x000e220000301000 */
[----:B------:R-:W-:Y:S01]  /*30b0*/  DSETP.GEU.AND P0, PT, |R8|, UR4, PT ;  /* 0x0000000408007e2a */ /* 0x000fe2000bf0e200 */
[----:B------:R-:W-:-:S13]  /*30c0*/  BSSY B0, `(.L_x_1800) ;  /* 0x0000010000007945 */ /* 0x000fda0003800000 */
[----:B0-----:R-:W-:-:S05]  /*30d0*/  @!P0 FMUL R5, R5, 1.175494350822287508e-38 ;  /* 0x0080000005058820 */ /* 0x001fca0000400000 */
        /* <DEDUP_REMOVED lines=11> */
.L_x_1801:
[----:B------:R-:W-:Y:S01]  /*3190*/  IMAD.MOV.U32 R0, RZ, RZ, 0x7f ;  /* 0x0000007fff007424 */ /* 0x000fe200078e00ff */
[----:B------:R-:W-:-:S04]  /*31a0*/  ISETP.GT.U32.AND P0, PT, R3, 0x7f800000, PT ;  /* 0x7f8000000300780c */ /* 0x000fc80003f04070 */
[----:B------:R-:W-:-:S09]  /*31b0*/  SEL R0, R0, 0x7c, P0 ;  /* 0x0000007c00007807 */ /* 0x000fd20000000000 */
.L_x_1802:
[----:B------:R-:W-:Y:S05]  /*31c0*/  BSYNC B0 ;  /* 0x0000000000007941 */ /* 0x000fea0003800000 */
.L_x_1800:
[----:B------:R-:W-:-:S04]  /*31d0*/  LOP3.LUT R3, R5, 0x80000000, RZ, 0xc0, !PT ;  /* 0x8000000005037812 */ /* 0x000fc800078ec0ff */
[----:B------:R-:W-:-:S04]  /*31e0*/  SHF.R.U32.HI R3, RZ, 0x18, R3 ;  /* 0x00000018ff037819 */ /* 0x000fc80000011603 */
[----:B------:R-:W-:-:S05]  /*31f0*/  LOP3.LUT R3, R0, R3, RZ, 0xfc, !PT ;  /* 0x0000000300037212 */ /* 0x000fca00078efcff */
[----:B------:R0:W-:Y:S01]  /*3200*/  STG.E.U8 desc[UR36][R16.64], R3 ;  /* 0x0000000310007986 */ /* 0x0001e2000c101124 */
[----:B------:R-:W-:Y:S05]  /*3210*/  BRA `(.L_x_1786) ;  /* 0x0000000400e47947 */ /* 0x000fea0003800000 */
.L_x_1796:
[----:B------:R-:W-:Y:S01]  /*3220*/  UMOV UR4, 0xf0000000 ;  /* 0xf000000000047882 */ /* 0x000fe20000000000 */
[----:B------:R-:W-:Y:S01]  /*3230*/  UMOV UR5, 0x380fffff ;  /* 0x380fffff00057882 */ /* 0x000fe20000000000 */
[----:B------:R-:W0:Y:S01]  /*3240*/  F2F.F32.F64 R0, R8 ;  /* 0x0000000800007310 */ /* 0x000e220000301000 */
[----:B------:R-:W-:-:S14]  /*3250*/  DSETP.GEU.AND P0, PT, |R8|, UR4, PT ;  /* 0x0000000408007e2a */ /* 0x000fdc000bf0e200 */
[----:B0-----:R-:W-:-:S05]  /*3260*/  @!P0 FMUL R0, R0, 1.175494350822287508e-38 ;  /* 0x0080000000008820 */ /* 0x001fca0000400000 */
[----:B------:R-:W-:-:S05]  /*3270*/  F2FP.BF16.F32.PACK_AB R0, RZ, R0 ;  /* 0x00000000ff00723e */ /* 0x000fca00000010ff */
[----:B------:R0:W-:Y:S01]  /*3280*/  STG.E.U16 desc[UR36][R16.64], R0 ;  /* 0x0000000010007986 */ /* 0x0001e2000c101524 */
[----:B------:R-:W-:Y:S05]  /*3290*/  BRA `(.L_x_1786) ;  /* 0x0000000400c47947 */ /* 0x000fea0003800000 */
.L_x_1793:
        /* <DEDUP_REMOVED lines=8> */
[----:B------:R-:W0:Y:S02]  /*3320*/  F2I.U32.F64.TRUNC R9, R8 ;  /* 0x0000000800097311 */ /* 0x000e24000030d000 */
[----:B0-----:R4:W-:Y:S01]  /*3330*/  STG.E.U16 desc[UR36][R16.64], R9 ;  /* 0x0000000910007986 */ /* 0x0019e2000c101524 */
[----:B------:R-:W-:Y:S05]  /*3340*/  BRA `(.L_x_1786) ;  /* 0x0000000400987947 */ /* 0x000fea0003800000 */
.L_x_1805:
[----:B------:R-:W-:Y:S01]  /*3350*/  UMOV UR4, 0xf0000000 ;  /* 0xf000000000047882 */ /* 0x000fe20000000000 */
[----:B------:R-:W-:Y:S01]  /*3360*/  UMOV UR5, 0x380fffff ;  /* 0x380fffff00057882 */ /* 0x000fe20000000000 */
[----:B------:R-:W0:Y:S01]  /*3370*/  F2F.F32.F64 R5, R8 ;  /* 0x0000000800057310 */ /* 0x000e220000301000 */
[----:B------:R-:W-:Y:S01]  /*3380*/  DSETP.GEU.AND P0, PT, |R8|, UR4, PT ;  /* 0x0000000408007e2a */ /* 0x000fe2000bf0e200 */
[----:B------:R-:W-:Y:S01]  /*3390*/  BSSY B0, `(.L_x_1806) ;  /* 0x0000014000007945 */ /* 0x000fe20003800000 */
[----:B------:R-:W-:-:S12]  /*33a0*/  IMAD.MOV.U32 R0, RZ, RZ, 0x80 ;  /* 0x00000080ff007424 */ /* 0x000fd800078e00ff */
[----:B0-----:R-:W-:-:S05]  /*33b0*/  @!P0 FMUL R5, R5, 1.175494350822287508e-38 ;  /* 0x0080000005058820 */ /* 0x001fca0000400000 */
        /* <DEDUP_REMOVED lines=14> */
.L_x_1808:
[----:B------:R-:W-:-:S04]  /*34a0*/  LOP3.LUT R0, R5, 0x80000000, RZ, 0xc0, !PT ;  /* 0x8000000005007812 */ /* 0x000fc800078ec0ff */
[----:B------:R-:W-:-:S04]  /*34b0*/  SHF.R.U32.HI R0, RZ, 0x18, R0 ;  /* 0x00000018ff007819 */ /* 0x000fc80000011600 */
[----:B------:R-:W-:-:S07]  /*34c0*/  LOP3.LUT R0, R3, R0, RZ, 0xfc, !PT ;  /* 0x0000000003007212 */ /* 0x000fce00078efcff */
.L_x_1807:
[----:B------:R-:W-:Y:S05]  /*34d0*/  BSYNC B0 ;  /* 0x0000000000007941 */ /* 0x000fea0003800000 */
.L_x_1806:
[----:B------:R3:W-:Y:S01]  /*34e0*/  STG.E.U8 desc[UR36][R16.64], R0 ;  /* 0x0000000010007986 */ /* 0x0007e2000c101124 */
[----:B------:R-:W-:Y:S05]  /*34f0*/  BRA `(.L_x_1786) ;  /* 0x00000004002c7947 */ /* 0x000fea0003800000 */
.L_x_1804:
        /* <DEDUP_REMOVED lines=21> */
.L_x_1811:
[----:B------:R-:W-:-:S04]  /*3650*/  LOP3.LUT R0, R5, 0x80000000, RZ, 0xc0, !PT ;  /* 0x8000000005007812 */ /* 0x000fc800078ec0ff */
[----:B------:R-:W-:-:S04]  /*3660*/  SHF.R.U32.HI R0, RZ, 0x18, R0 ;  /* 0x00000018ff007819 */ /* 0x000fc80000011600 */
[----:B------:R-:W-:-:S07]  /*3670*/  LOP3.LUT R0, R3, R0, RZ, 0xfc, !PT ;  /* 0x0000000003007212 */ /* 0x000fce00078efcff */
.L_x_1810:
[----:B------:R-:W-:Y:S05]  /*3680*/  BSYNC B0 ;  /* 0x0000000000007941 */ /* 0x000fea0003800000 */
.L_x_1809:
[----:B------:R0:W-:Y:S01]  /*3690*/  STG.E.U8 desc[UR36][R16.64], R0 ;  /* 0x0000000010007986 */ /* 0x0001e2000c101124 */
[----:B------:R-:W-:Y:S05]  /*36a0*/  BRA `(.L_x_1786) ;  /* 0x0000000000c07947 */ /* 0x000fea0003800000 */
.L_x_1803:
        /* <DEDUP_REMOVED lines=26> */
.L_x_1785:
[----:B------:R-:W-:Y:S01]  /*3850*/  MOV R14, 0x0 ;  /* 0x00000000000e7802 */ /* 0x000fe20000000f00 */
[----:B------:R-:W-:Y:S01]  /*3860*/  ULDC.64 UR4, c[0x4][0x158] ;  /* 0x0100560000047ab9 */ /* 0x000fe20000000a00 */
[----:B------:R-:W-:Y:S01]  /*3870*/  ULDC.64 UR6, c[0x4][0x160] ;  /* 0x0100580000067ab9 */ /* 0x000fe20000000a00 */
[----:B------:R-:W-:Y:S01]  /*3880*/  IMAD.U32 R4, RZ, RZ, UR4 ;  /* 0x00000004ff047e24 */ /* 0x000fe2000f8e00ff */
[----:B------:R-:W-:Y:S01]  /*3890*/  HFMA2.MMA R8, -RZ, RZ, 0, 6.020069122314453125e-06 ;  /* 0x00000065ff087435 */ /* 0x000fe200000001ff */
        /* <DEDUP_REMOVED lines=8> */
[----:B------:R-:W-:-:S07]  /*3920*/  IMAD.MOV.U32 R13, RZ, RZ, RZ ;  /* 0x000000ffff0d7224 */ /* 0x000fce00078e00ff */
[----:B------:R-:W-:-:S07]  /*3930*/  LEPC R20, `(.L_x_1814) ;  /* 0x000000001014794e */ /* 0x000fce0000000000 */
[----:B0-----:R-:W-:Y:S05]  /*3940*/  CALL.ABS.NOINC R14 ;  /* 0x000000000e007343 */ /* 0x001fea0003c00000 */
.L_x_1814:
[----:B------:R-:W-:Y:S05]  /*3950*/  BRA `(.L_x_1786) ;  /* 0x0000000000147947 */ /* 0x000fea0003800000 */
.L_x_1813:
[----:B------:R-:W0:Y:S02]  /*3960*/  F2I.U64.F64.TRUNC R8, R8 ;  /* 0x0000000800087311 */ /* 0x000e24000030d800 */
[----:B0-----:R2:W-:Y:S01]  /*3970*/  STG.E.64 desc[UR36][R16.64], R8 ;  /* 0x0000000810007986 */ /* 0x0015e2000c101b24 */
[----:B------:R-:W-:Y:S05]  /*3980*/  BRA `(.L_x_1786) ;  /* 0x0000000000087947 */ /* 0x000fea0003800000 */
.L_x_1812:
[----:B------:R-:W0:Y:S02]  /*3990*/  F2I.U32.F64.TRUNC R9, R8 ;  /* 0x0000000800097311 */ /* 0x000e24000030d000 */
[----:B0-----:R0:W-:Y:S02]  /*39a0*/  STG.E desc[UR36][R16.64], R9 ;  /* 0x0000000910007986 */ /* 0x0011e4000c101924 */
.L_x_1786:
[----:B------:R-:W-:-:S04]  /*39b0*/  IMAD R2, R23, 0x200, R2 ;  /* 0x0000020017027824 */ /* 0x000fc800078e0202 */
[----:B------:R-:W-:-:S07]  /*39c0*/  VIADD R19, R2, 0x80 ;  /* 0x0000008002137836 */ /* 0x000fce0000000000 */
.L_x_1741:
[----:B------:R-:W-:Y:S05]  /*39d0*/  BSYNC B6 ;  /* 0x0000000000067941 */ /* 0x000fea0003800000 */
.L_x_1740:
[----:B------:R-:W-:Y:S01]  /*39e0*/  ULDC UR4, c[0x0][0x210] ;  /* 0x0000840000047ab9 */ /* 0x000fe20000000800 */
[----:B------:R-:W-:Y:S01]  /*39f0*/  BSSY B6, `(.L_x_1815) ;  /* 0x0000395000067945 */ /* 0x000fe20003800000 */
[----:B------:R-:W-:-:S13]  /*3a00*/  ISETP.GE.AND P0, PT, R19, UR4, PT ;  /* 0x0000000413007c0c */ /* 0x000fda000bf06270 */
[----:B------:R-:W-:Y:S05]  /*3a10*/  @P0 BRA `(.L_x_1816) ;  /* 0x0000003800480947 */ /* 0x000fea0003800000 */
[----:B------:R-:W5:Y:S01]  /*3a20*/  LDC R6, c[0x0][0x218] ;  /* 0x00008600ff067b82 */ /* 0x000f620000000800 */
[----:B0--3--:R-:W-:Y:S02]  /*3a30*/  IMAD.MOV.U32 R0, RZ, RZ, RZ ;  /* 0x000000ffff007224 */ /* 0x009fe400078e00ff */
[----:B-12-4-:R-:W-:Y:S01]  /*3a40*/  IMAD.MOV.U32 R16, RZ, RZ, RZ ;  /* 0x000000ffff107224 */ /* 0x016fe200078e00ff */
[----:B-----5:R-:W-:-:S13]  /*3a50*/  ISETP.NE.AND P0, PT, R6, RZ, PT ;  /* 0x000000ff0600720c */ /* 0x020fda0003f05270 */
        /* <DEDUP_REMOVED lines=299> */
.L_x_1817:
[----:B------:R-:W0:Y:S01]  /*4d10*/  LDC.U8 R5, c[0x0][0x422] ;  /* 0x00010880ff057b82 */ /* 0x000e220000000000 */
[----:B------:R-:W-:Y:S01]  /*4d20*/  ULDC.64 UR6, c[0x0][0x418] ;  /* 0x0001060000067ab9 */ /* 0x000fe20000000a00 */
[----:B------:R-:W-:Y:S01]  /*4d30*/  ULDC.64 UR4, c[0x0][0x410] ;  /* 0x0001040000047ab9 */ /* 0x000fe20000000a00 */
[----:B------:R-:W-:Y:S02]  /*4d40*/  IADD3 R2, P1, R0, UR6, RZ ;  /* 0x0000000600027c10 */ /* 0x000fe4000ff3e0ff */
[----:B------:R-:W-:-:S03]  /*4d50*/  IADD3 R16, P0, R16, UR4, RZ ;  /* 0x0000000410107c10 */ /* 0x000fc6000ff1e0ff */
[----:B------:R-:W-:Y:S01]  /*4d60*/  IMAD.X R3, RZ, RZ, UR7, P1 ;  /* 0x00000007ff037e24 */ /* 0x000fe200088e06ff */
[----:B------:R-:W-:Y:S02]  /*4d70*/  IADD3.X R17, RZ, UR5, RZ, P0, !PT ;  /* 0x00000005ff117c10 */ /* 0x000fe400087fe4ff */
        /* <DEDUP_REMOVED lines=14> */
.L_x_1821:
[----:B------:R-:W2:Y:S02]  /*4e60*/  LDG.E.U8 R2, desc[UR36][R2.64] ;  /* 0x0000002402027981 */ /* 0x000ea4000c1e1100 */
[----:B--2---:R0:W1:Y:S01]  /*4e70*/  I2F.F64.U16 R4, R2 ;  /* 0x0000000200047312 */ /* 0x0040620000101800 */
[----:B------:R-:W-:Y:S05]  /*4e80*/  BRA `(.L_x_1823) ;  /* 0x0000000c00707947 */ /* 0x000fea0003800000 */
.L_x_1820:
        /* <DEDUP_REMOVED lines=9> */
.L_x_1825:
[----:B------:R-:W2:Y:S02]  /*4f20*/  LDG.E R2, desc[UR36][R2.64] ;  /* 0x0000002402027981 */ /* 0x000ea4000c1e1900 */
[----:B--2---:R0:W1:Y:S01]  /*4f30*/  I2F.F64 R4, R2 ;  /* 0x0000000200047312 */ /* 0x0040620000201c00 */
[----:B------:R-:W-:Y:S05]  /*4f40*/  BRA `(.L_x_1823) ;  /* 0x0000000c00407947 */ /* 0x000fea0003800000 */
.L_x_1824:
[----:B------:R-:W2:Y:S02]  /*4f50*/  LDG.E.U16 R2, desc[UR36][R2.64] ;  /* 0x0000002402027981 */ /* 0x000ea4000c1e1500 */
[----:B--2---:R0:W1:Y:S01]  /*4f60*/  I2F.F64.S16 R4, R2 ;  /* 0x0000000200047312 */ /* 0x0040620000101c00 */
[----:B------:R-:W-:Y:S05]  /*4f70*/  BRA `(.L_x_1823) ;  /* 0x0000000c00347947 */ /* 0x000fea0003800000 */
.L_x_1819:
        /* <DEDUP_REMOVED lines=10> */
.L_x_1827:
[----:B------:R-:W2:Y:S02]  /*5020*/  LDG.E.U16 R0, desc[UR36][R2.64] ;  /* 0x0000002402007981 */ /* 0x000ea4000c1e1500 */
[----:B--2---:R-:W-:-:S05]  /*5030*/  HADD2.F32 R0, -RZ, R0.H0_H0 ;  /* 0x20000000ff007230 */ /* 0x004fca0000004100 */
[----:B------:R-:W-:-:S04]  /*5040*/  FMUL.FTZ R0, R0, 1 ;  /* 0x3f80000000007820 */ /* 0x000fc80000410000 */
[----:B------:R0:W1:Y:S01]  /*5050*/  F2F.F64.F32 R4, R0 ;  /* 0x0000000000047310 */ /* 0x0000620000201800 */
[----:B------:R-:W-:Y:S05]  /*5060*/  BRA `(.L_x_1823) ;  /* 0x0000000800f87947 */ /* 0x000fea0003800000 */
.L_x_1826:
        /* <DEDUP_REMOVED lines=10> */
.L_x_1829:
[----:B------:R-:W2:Y:S02]  /*5110*/  LDG.E.U16 R2, desc[UR36][R2.64] ;  /* 0x0000002402027981 */ /* 0x000ea4000c1e1500 */
[----:B--2---:R-:W-:-:S05]  /*5120*/  HADD2.F32 R0, -RZ, R2.H0_H0 ;  /* 0x20000002ff007230 */ /* 0x004fca0000004100 */
[----:B------:R-:W-:-:S04]  /*5130*/  FMUL.FTZ R0, R0, 1 ;  /* 0x3f80000000007820 */ /* 0x000fc80000410000 */
[----:B------:R0:W1:Y:S01]  /*5140*/  F2F.F64.F32 R4, R0 ;  /* 0x0000000000047310 */ /* 0x0000620000201800 */
[----:B------:R-:W-:Y:S05]  /*5150*/  BRA `(.L_x_1823) ;  /* 0x0000000800bc7947 */ /* 0x000fea0003800000 */
.L_x_1828:
[----:B------:R0:W5:Y:S01]  /*5160*/  LDG.E.64 R4, desc[UR36][R2.64] ;  /* 0x0000002402047981 */ /* 0x000162000c1e1b00 */
[----:B------:R-:W-:Y:S05]  /*5170*/  BRA `(.L_x_1823) ;  /* 0x0000000800b47947 */ /* 0x000fea0003800000 */
.L_x_1818:
        /* <DEDUP_REMOVED lines=13> */
.L_x_1832:
[----:B------:R0:W5:Y:S01]  /*5250*/  LDG.E.64 R4, desc[UR36][R2.64] ;  /* 0x0000002402047981 */ /* 0x000162000c1e1b00 */
[----:B------:R-:W-:Y:S05]  /*5260*/  BRA `(.L_x_1823) ;  /* 0x0000000800787947 */ /* 0x000fea0003800000 */
.L_x_1831:
        /* <DEDUP_REMOVED lines=28> */
.L_x_1834:
        /* <DEDUP_REMOVED lines=11> */
[----:B------:R-:W-:-:S05]  /*54e0*/  LOP3.LUT R4, R4, 0x80000000, R5, 0xf8, !PT ;  /* 0x8000000004047812 */ /* 0x000fca00078ef805 */
[----:B------:R-:W-:-:S06]  /*54f0*/  FMUL.FTZ R4, R4, 1 ;  /* 0x3f80000004047820 */ /* 0x000fcc0000410000 */
[----:B------:R-:W0:Y:S01]  /*5500*/  F2F.F64.F32 R4, R4 ;  /* 0x0000000400047310 */ /* 0x000e220000201800 */
[----:B------:R-:W-:Y:S05]  /*5510*/  BRA `(.L_x_1823) ;  /* 0x0000000400cc7947 */ /* 0x000fea0003800000 */
.L_x_1833:
[----:B------:R-:W2:Y:S02]  /*5520*/  LDG.E.U16 R0, desc[UR36][R2.64] ;  /* 0x0000002402007981 */ /* 0x000ea4000c1e1500 */
[----:B--2---:R-:W-:-:S04]  /*5530*/  IMAD.U32 R0, R0, 0x10000, RZ ;  /* 0x0001000000007824 */ /* 0x004fc800078e00ff */
[----:B------:R-:W-:-:S04]  /*5540*/  FMUL.FTZ R0, R0, 1 ;  /* 0x3f80000000007820 */ /* 0x000fc80000410000 */
[----:B------:R0:W1:Y:S01]  /*5550*/  F2F.F64.F32 R4, R0 ;  /* 0x0000000000047310 */ /* 0x0000620000201800 */
[----:B------:R-:W-:Y:S05]  /*5560*/  BRA `(.L_x_1823) ;  /* 0x0000000400b87947 */ /* 0x000fea0003800000 */
.L_x_1830:
        /* <DEDUP_REMOVED lines=9> */
[----:B--2---:R4:W0:Y:S01]  /*5600*/  I2F.F64.U16 R4, R2 ;  /* 0x0000000200047312 */ /* 0x0048220000101800 */
[----:B------:R-:W-:Y:S05]  /*5610*/  BRA `(.L_x_1823) ;  /* 0x00000004008c7947 */ /* 0x000fea0003800000 */
.L_x_1837:
        /* <DEDUP_REMOVED lines=21> */
.L_x_1841:
[----:B------:R-:W-:Y:S05]  /*5770*/  BSYNC B1 ;  /* 0x0000000000017941 */ /* 0x000fea0003800000 */
.L_x_1840:
[----:B------:R-:W-:Y:S01]  /*5780*/  LEA R3, R0, 0x3b800000, 0x17 ;  /* 0x3b80000000037811 */ /* 0x000fe200078eb8ff */
[----:B------:R-:W-:-:S05]  /*5790*/  IMAD.SHL.U32 R0, R2, 0x100000, RZ ;  /* 0x0010000002007824 */ /* 0x000fca00078e00ff */
[----:B------:R-:W-:-:S07]  /*57a0*/  LOP3.LUT R0, R3, R0, R4, 0xfe, !PT ;  /* 0x0000000003007212 */ /* 0x000fce00078efe04 */
.L_x_1839:
[----:B------:R-:W-:Y:S05]  /*57b0*/  BSYNC B0 ;  /* 0x0000000000007941 */ /* 0x000fea0003800000 */
.L_x_1838:
[----:B------:R-:W-:-:S04]  /*57c0*/  FMUL.FTZ R0, R0, 1 ;  /* 0x3f80000000007820 */ /* 0x000fc80000410000 */
[----:B------:R2:W3:Y:S01]  /*57d0*/  F2F.F64.F32 R4, R0 ;  /* 0x0000000000047310 */ /* 0x0004e20000201800 */
[----:B------:R-:W-:Y:S05]  /*57e0*/  BRA `(.L_x_1823) ;  /* 0x0000000400187947 */ /* 0x000fea0003800000 */
.L_x_1836:
[----:B------:R-:W2:Y:S01]  /*57f0*/  LDG.E.U8 R2, desc[UR36][R2.64] ;  /* 0x0000002402027981 */ /* 0x000ea2000c1e1100 */
[----:B------:R-:W-:Y:S01]  /*5800*/  BSSY B0, `(.L_x_1842) ;  /* 0x0000018000007945 */ /* 0x000fe20003800000 */
[----:B------:R-:W-:Y:S01]  /*5810*/  IMAD.MOV.U32 R0, RZ, RZ, RZ ;  /* 0x000000ffff007224 */ /* 0x000fe200078e00ff */
[----:B--2---:R-:W-:-:S13]  /*5820*/  ISETP.NE.AND P0, PT, R2, RZ, PT ;  /* 0x000000ff0200720c */ /* 0x004fda0003f05270 */
[----:B------:R-:W-:Y:S05]  /*5830*/  @!P0 BRA `(.L_x_1843) ;  /* 0x0000000000508947 */ /* 0x000fea0003800000 */
[----:B------:R-:W-:-:S13]  /*5840*/  ISETP.NE.AND P0, PT, R2, 0x80, PT ;  /* 0x000000800200780c */ /* 0x000fda0003f05270 */
[----:B------:R-:W-:Y:S01]  /*5850*/  @!P0 MOV R0, 0x7f800001 ;  /* 0x7f80000100008802 */ /* 0x000fe20000000f00 */
        /* <DEDUP_REMOVED lines=14> */
.L_x_1845:
[----:B------:R-:W-:Y:S05]  /*5940*/  BSYNC B1 ;  /* 0x0000000000017941 */ /* 0x000fea0003800000 */
.L_x_1844:
[----:B------:R-:W-:Y:S01]  /*5950*/  LEA R3, R0, 0x37800000, 0x17 ;  /* 0x3780000000037811 */ /* 0x000fe200078eb8ff */
[----:B------:R-:W-:-:S05]  /*5960*/  IMAD.SHL.U32 R0, R2, 0x200000, RZ ;  /* 0x0020000002007824 */ /* 0x000fca00078e00ff */
[----:B------:R-:W-:-:S07]  /*5970*/  LOP3.LUT R0, R3, R0, R4, 0xfe, !PT ;  /* 0x0000000003007212 */ /* 0x000fce00078efe04 */
.L_x_1843:
[----:B------:R-:W-:Y:S05]  /*5980*/  BSYNC B0 ;  /* 0x0000000000007941 */ /* 0x000fea0003800000 */
.L_x_1842:
[----:B------:R-:W-:-:S04]  /*5990*/  FMUL.FTZ R0, R0, 1 ;  /* 0x3f80000000007820 */ /* 0x000fc80000410000 */
[----:B------:R0:W1:Y:S01]  /*59a0*/  F2F.F64.F32 R4, R0 ;  /* 0x0000000000047310 */ /* 0x0000620000201800 */
[----:B------:R-:W-:Y:S05]  /*59b0*/  BRA `(.L_x_1823) ;  /* 0x0000000000a47947 */ /* 0x000fea0003800000 */
.L_x_1835:
        /* <DEDUP_REMOVED lines=14> */
.L_x_1849:
[----:B------:R-:W-:Y:S05]  /*5aa0*/  BSYNC B0 ;  /* 0x0000000000007941 */ /* 0x000fea0003800000 */
.L_x_1848:
[----:B------:R-:W-:-:S04]  /*5ab0*/  FMUL.FTZ R0, R0, 1 ;  /* 0x3f80000000007820 */ /* 0x000fc80000410000 */
[----:B------:R0:W1:Y:S01]  /*5ac0*/  F2F.F64.F32 R4, R0 ;  /* 0x0000000000047310 */ /* 0x0000620000201800 */
[----:B------:R-:W-:Y:S05]  /*5ad0*/  BRA `(.L_x_1823) ;  /* 0x00000000005c7947 */ /* 0x000fea0003800000 */
.L_x_1822:
        /* <DEDUP_REMOVED lines=16> */
.L_x_1850:
[----:B------:R-:W-:Y:S01]  /*5be0*/  CS2R R4, SRZ ;  /* 0x0000000000047805 */ /* 0x000fe2000001ff00 */
[----:B------:R-:W-:Y:S06]  /*5bf0*/  BRA `(.L_x_1823) ;  /* 0x0000000000147947 */ /* 0x000fec0003800000 */
.L_x_1847:
[----:B------:R-:W2:Y:S02]  /*5c00*/  LDG.E.64 R4, desc[UR36][R2.64] ;  /* 0x0000002402047981 */ /* 0x000ea4000c1e1b00 */
[----:B--2---:R-:W0:Y:S01]  /*5c10*/  I2F.F64.U64 R4, R4 ;  /* 0x0000000400047312 */ /* 0x004e220000301800 */
[----:B------:R-:W-:Y:S05]  /*5c20*/  BRA `(.L_x_1823) ;  /* 0x0000000000087947 */ /* 0x000fea0003800000 */
.L_x_1846:
[----:B------:R-:W2:Y:S02]  /*5c30*/  LDG.E R2, desc[UR36][R2.64] ;  /* 0x0000002402027981 */ /* 0x000ea4000c1e1900 */
[----:B--2---:R0:W1:Y:S02]  /*5c40*/  I2F.F64.U32 R4, R2 ;  /* 0x0000000200047312 */ /* 0x0040640000201800 */
.L_x_1823:
        /* <DEDUP_REMOVED lines=9> */
[----:B--2---:R-:W4:Y:S08]  /*5ce0*/  F2I.F64 R0, R6 ;  /* 0x0000000600007311 */ /* 0x004f300000301100 */
[----:B----4-:R-:W0:Y:S02]  /*5cf0*/  I2F.F64 R2, R0 ;  /* 0x0000000000027312 */ /* 0x010e240000201c00 */
        /* <DEDUP_REMOVED lines=12> */
[----:B------:R-:W-:Y:S01]  /*5dc0*/  IMAD.MOV.U32 R0, RZ, RZ, R9 ;  /* 0x000000ffff007224 */ /* 0x000fe200078e0009 */
[----:B------:R-:W-:Y:S01]  /*5dd0*/  MOV R2, R6 ;  /* 0x0000000600027202 */ /* 0x000fe20000000f00 */
[----:B------:R-:W-:Y:S01]  /*5de0*/  IMAD.MOV.U32 R3, RZ, RZ, R7 ;  /* 0x000000ffff037224 */ /* 0x000fe200078e0007 */
[----:B------:R-:W-:Y:S06]  /*5df0*/  BRA `(.L_x_1853) ;  /* 0x0000000000087947 */ /* 0x000fec0003800000 */
.L_x_1852:
[----:B----4-:R-:W-:Y:S01]  /*5e00*/  DMUL R2, RZ, R4 ;  /* 0x00000004ff027228 */ /* 0x010fe20000000000 */
[----:B--2---:R-:W-:-:S10]  /*5e10*/  IMAD.MOV.U32 R0, RZ, RZ, RZ ;  /* 0x000000ffff007224 */ /* 0x004fd400078e00ff */
.L_x_1853:
[----:B------:R-:W-:Y:S05]  /*5e20*/  BSYNC B0 ;  /* 0x0000000000007941 */ /* 0x000fea0003800000 */
.L_x_1851:
        /* <DEDUP_REMOVED lines=56> */
[----:B------:R-:W-:-:S06]  /*61b0*/  IMAD.MOV.U32 R8, RZ, RZ, RZ ;  /* 0x000000ffff087224 */ /* 0x000fcc00078e00ff */
        /* <DEDUP_REMOVED lines=8> */
.L_x_1855:
[----:B------:R-:W-:Y:S05]  /*6240*/  BSYNC B0 ;  /* 0x0000000000007941 */ /* 0x000fea0003800000 */
.L_x_1854:
        /* <DEDUP_REMOVED lines=12> */
.L_x_1859:
[----:B------:R-:W0:Y:S02]  /*6310*/  F2I.S64.F64.TRUNC R4, R4 ;  /* 0x0000000400047311 */ /* 0x000e24000030d900 */
[----:B0-----:R-:W-:-:S05]  /*6320*/  IMAD.MOV.U32 R3, RZ, RZ, R4 ;  /* 0x000000ffff037224 */ /* 0x001fca00078e0004 */
[----:B------:R0:W-:Y:S01]  /*6330*/  STG.E.U8 desc[UR36][R16.64], R3 ;  /* 0x0000000310007986 */ /* 0x0001e2000c101124 */
[----:B------:R-:W-:Y:S05]  /*6340*/  BRA `(.L_x_1861) ;  /* 0x0000000c00f87947 */ /* 0x000fea0003800000 */
.L_x_1858:
        /* <DEDUP_REMOVED lines=9> */
.L_x_1863:
[----:B------:R-:W0:Y:S02]  /*63e0*/  F2I.F64.TRUNC R5, R4 ;  /* 0x0000000400057311 */ /* 0x000e24000030d100 */
[----:B0-----:R3:W-:Y:S01]  /*63f0*/  STG.E desc[UR36][R16.64], R5 ;  /* 0x0000000510007986 */ /* 0x0017e2000c101924 */
[----:B------:R-:W-:Y:S05]  /*6400*/  BRA `(.L_x_1861) ;  /* 0x0000000c00c87947 */ /* 0x000fea0003800000 */
.L_x_1862:
[----:B------:R-:W0:Y:S02]  /*6410*/  F2I.F64.TRUNC R5, R4 ;  /* 0x0000000400057311 */ /* 0x000e24000030d100 */
[----:B0-----:R2:W-:Y:S01]  /*6420*/  STG.E.U16 desc[UR36][R16.64], R5 ;  /* 0x0000000510007986 */ /* 0x0015e2000c101524 */
[----:B------:R-:W-:Y:S05]  /*6430*/  BRA `(.L_x_1861) ;  /* 0x0000000c00bc7947 */ /* 0x000fea0003800000 */
.L_x_1857:
        /* <DEDUP_REMOVED lines=13> */
.L_x_1865:
        /* <DEDUP_REMOVED lines=8> */
.L_x_1864:
        /* <DEDUP_REMOVED lines=14> */
.L_x_1867:
        /* <DEDUP_REMOVED lines=9> */
.L_x_1866:
[----:B------:R0:W-:Y:S01]  /*6700*/  STG.E.64 desc[UR36][R16.64], R4 ;  /* 0x0000000410007986 */ /* 0x0001e2000c101b24 */
[----:B------:R-:W-:Y:S05]  /*6710*/  BRA `(.L_x_1861) ;  /* 0x0000000c00047947 */ /* 0x000fea0003800000 */
.L_x_1856:
        /* <DEDUP_REMOVED lines=12> */
.L_x_1870:
[----:B------:R-:W-:-:S05]  /*67e0*/  CS2R R6, SRZ ;  /* 0x0000000000067805 */ /* 0x000fca000001ff00 */
[----:B------:R0:W-:Y:S01]  /*67f0*/  STG.E.128 desc[UR36][R16.64], R4 ;  /* 0x0000000410007986 */ /* 0x0001e2000c101d24 */
[----:B------:R-:W-:Y:S05]  /*6800*/  BRA `(.L_x_1861) ;  /* 0x0000000800c87947 */ /* 0x000fea0003800000 */
.L_x_1869:
        /* <DEDUP_REMOVED lines=25> */
.L_x_1874:
[----:B------:R-:W-:Y:S05]  /*69a0*/  BSYNC B0 ;  /* 0x0000000000007941 */ /* 0x000fea0003800000 */
.L_x_1873:
[----:B------:R-:W-:-:S05]  /*69b0*/  LOP3.LUT R3, R0, R3, RZ, 0xfc, !PT ;  /* 0x0000000300037212 */ /* 0x000fca00078efcff */
[----:B------:R0:W-:Y:S01]  /*69c0*/  STG.E.U8 desc[UR36][R16.64], R3 ;  /* 0x0000000310007986 */ /* 0x0001e2000c101124 */
[----:B------:R-:W-:Y:S05]  /*69d0*/  BRA `(.L_x_1861) ;  /* 0x0000000800547947 */ /* 0x000fea0003800000 */
.L_x_1872:
        /* <DEDUP_REMOVED lines=17> */
.L_x_1876:
[----:B------:R-:W-:Y:S01]  /*6af0*/  IMAD.MOV.U32 R0, RZ, RZ, 0x7f ;  /* 0x0000007fff007424 */ /* 0x000fe200078e00ff */
[----:B------:R-:W-:-:S04]  /*6b00*/  ISETP.GT.U32.AND P0, PT, R2, 0x7f800000, PT ;  /* 0x7f8000000200780c */ /* 0x000fc80003f04070 */
[----:B------:R-:W-:-:S09]  /*6b10*/  SEL R0, R0, 0x7c, P0 ;  /* 0x0000007c00007807 */ /* 0x000fd20000000000 */
.L_x_1877:
[----:B------:R-:W-:Y:S05]  /*6b20*/  BSYNC B0 ;  /* 0x0000000000007941 */ /* 0x000fea0003800000 */
.L_x_1875:
[----:B------:R-:W-:-:S04]  /*6b30*/  LOP3.LUT R2, R3, 0x80000000, RZ, 0xc0, !PT ;  /* 0x8000000003027812 */ /* 0x000fc800078ec0ff */
[----:B------:R-:W-:-:S04]  /*6b40*/  SHF.R.U32.HI R3, RZ, 0x18, R2 ;  /* 0x00000018ff037819 */ /* 0x000fc80000011602 */
[----:B------:R-:W-:-:S05]  /*6b50*/  LOP3.LUT R3, R0, R3, RZ, 0xfc, !PT ;  /* 0x0000000300037212 */ /* 0x000fca00078efcff */
[----:B------:R0:W-:Y:S01]  /*6b60*/  STG.E.U8 desc[UR36][R16.64], R3 ;  /* 0x0000000310007986 */ /* 0x0001e2000c101124 */
[----:B------:R-:W-:Y:S05]  /*6b70*/  BRA `(.L_x_1861) ;  /* 0x0000000400ec7947 */ /* 0x000fea0003800000 */
.L_x_1871:
        /* <DEDUP_REMOVED lines=8> */
.L_x_1868:
        /* <DEDUP_REMOVED lines=11> */
.L_x_1880:
        /* <DEDUP_REMOVED lines=21> */
.L_x_1883:
[----:B------:R-:W-:-:S04]  /*6e00*/  LOP3.LUT R2, R3, 0x80000000, RZ, 0xc0, !PT ;  /* 0x8000000003027812 */ /* 0x000fc800078ec0ff */
[----:B------:R-:W-:-:S04]  /*6e10*/  SHF.R.U32.HI R3, RZ, 0x18, R2 ;  /* 0x00000018ff037819 */ /* 0x000fc80000011602 */
[----:B------:R-:W-:-:S04]  /*6e20*/  LOP3.LUT R0, R0, R3, RZ, 0xfc, !PT ;  /* 0x0000000300007212 */ /* 0x000fc800078efcff */
[----:B------:R-:W-:-:S07]  /*6e30*/  PRMT R8, R0, 0x7610, R8 ;  /* 0x0000761000087816 */ /* 0x000fce0000000008 */
.L_x_1882:
[----:B------:R-:W-:Y:S05]  /*6e40*/  BSYNC B0 ;  /* 0x0000000000007941 */ /* 0x000fea0003800000 */
.L_x_1881:
[----:B------:R0:W-:Y:S01]  /*6e50*/  STG.E.U8 desc[UR36][R16.64], R8 ;  /* 0x0000000810007986 */ /* 0x0001e2000c101124 */
[----:B------:R-:W-:Y:S05]  /*6e60*/  BRA `(.L_x_1861) ;  /* 0x0000000400307947 */ /* 0x000fea0003800000 */
.L_x_1879:
        /* <DEDUP_REMOVED lines=21> */
.L_x_1886:
[----:B------:R-:W-:-:S04]  /*6fc0*/  LOP3.LUT R2, R3, 0x80000000, RZ, 0xc0, !PT ;  /* 0x8000000003027812 */ /* 0x000fc800078ec0ff */
[----:B------:R-:W-:-:S04]  /*6fd0*/  SHF.R.U32.HI R3, RZ, 0x18, R2 ;  /* 0x00000018ff037819 */ /* 0x000fc80000011602 */
[----:B------:R-:W-:-:S04]  /*6fe0*/  LOP3.LUT R0, R0, R3, RZ, 0xfc, !PT ;  /* 0x0000000300007212 */ /* 0x000fc800078efcff */
[----:B------:R-:W-:-:S07]  /*6ff0*/  PRMT R8, R0, 0x7610, R8 ;  /* 0x0000761000087816 */ /* 0x000fce0000000008 */
.L_x_1885:
[----:B------:R-:W-:Y:S05]  /*7000*/  BSYNC B0 ;  /* 0x0000000000007941 */ /* 0x000fea0003800000 */
.L_x_1884:
[----:B------:R0:W-:Y:S01]  /*7010*/  STG.E.U8 desc[UR36][R16.64], R8 ;  /* 0x0000000810007986 */ /* 0x0001e2000c101124 */
[----:B------:R-:W-:Y:S05]  /*7020*/  BRA `(.L_x_1861) ;  /* 0x0000000000c07947 */ /* 0x000fea0003800000 */
.L_x_1878:
        /* <DEDUP_REMOVED lines=26> */
.L_x_1860:
[----:B------:R-:W-:Y:S01]  /*71d0*/  MOV R0, 0x0 ;  /* 0x0000000000007802 */ /* 0x000fe20000000f00 */
[----:B------:R-:W-:Y:S01]  /*71e0*/  ULDC.64 UR4, c[0x4][0x158] ;  /* 0x0100560000047ab9 */ /* 0x000fe20000000a00 */
[----:B------:R-:W-:Y:S01]  /*71f0*/  ULDC.64 UR6, c[0x4][0x40] ;  /* 0x0100100000067ab9 */ /* 0x000fe20000000a00 */
[----:B------:R-:W-:Y:S01]  /*7200*/  MOV R4, UR4 ;  /* 0x0000000400047c02 */ /* 0x000fe20008000f00 */
        /* <DEDUP_REMOVED lines=12> */
.L_x_1889:
[----:B------:R-:W-:Y:S05]  /*72d0*/  BRA `(.L_x_1861) ;  /* 0x0000000000147947 */ /* 0x000fea0003800000 */
.L_x_1888:
[----:B------:R-:W0:Y:S02]  /*72e0*/  F2I.U64.F64.TRUNC R4, R4 ;  /* 0x0000000400047311 */ /* 0x000e24000030d800 */
[----:B0-----:R0:W-:Y:S01]  /*72f0*/  STG.E.64 desc[UR36][R16.64], R4 ;  /* 0x0000000410007986 */ /* 0x0011e2000c101b24 */
[----:B------:R-:W-:Y:S05]  /*7300*/  BRA `(.L_x_1861) ;  /* 0x0000000000087947 */ /* 0x000fea0003800000 */
.L_x_1887:
[----:B------:R-:W0:Y:S02]  /*7310*/  F2I.U32.F64.TRUNC R5, R4 ;  /* 0x0000000400057311 */ /* 0x000e24000030d000 */
[----:B0-----:R0:W-:Y:S02]  /*7320*/  STG.E desc[UR36][R16.64], R5 ;  /* 0x0000000510007986 */ /* 0x0011e4000c101924 */
.L_x_1861:
[----:B------:R-:W-:-:S07]  /*7330*/  VIADD R19, R19, 0x80 ;  /* 0x0000008013137836 */ /* 0x000fce0000000000 */
.L_x_1816:
[----:B------:R-:W-:Y:S05]  /*7340*/  BSYNC B6 ;  /* 0x0000000000067941 */ /* 0x000fea0003800000 */
.L_x_1815:
[----:B------:R-:W-:Y:S01]  /*7350*/  ULDC UR4, c[0x0][0x210] ;  /* 0x0000840000047ab9 */ /* 0x000fe20000000800 */
[----:B------:R-:W-:Y:S01]  /*7360*/  BSSY B6, `(.L_x_1890) ;  /* 0x0000395000067945 */ /* 0x000fe20003800000 */
[----:B------:R-:W-:-:S13]  /*7370*/  ISETP.GE.AND P0, PT, R19, UR4, PT ;  /* 0x0000000413007c0c */ /* 0x000fda000bf06270 */
[----:B------:R-:W-:Y:S05]  /*7380*/  @P0 BRA `(.L_x_1891) ;  /* 0x0000003800480947 */ /* 0x000fea0003800000 */
[----:B0-----:R-:W0:Y:S01]  /*7390*/  LDC R6, c[0x0][0x218] ;  /* 0x00008600ff067b82 */ /* 0x001e220000000800 */
[----:B---3--:R-:W-:Y:S02]  /*73a0*/  IMAD.MOV.U32 R0, RZ, RZ, RZ ;  /* 0x000000ffff007224 */ /* 0x008fe400078e00ff */
[----:B-12-4-:R-:W-:Y:S01]  /*73b0*/  IMAD.MOV.U32 R16, RZ, RZ, RZ ;  /* 0x000000ffff107224 */ /* 0x016fe200078e00ff */
        /* <DEDUP_REMOVED lines=300> */
.L_x_1892:
        /* <DEDUP_REMOVED lines=21> */
.L_x_1896:
[----:B------:R-:W2:Y:S02]  /*87d0*/  LDG.E.U8 R2, desc[UR36][R2.64] ;  /* 0x0000002402027981 */ /* 0x000ea4000c1e1100 */
[----:B--2---:R0:W1:Y:S01]  /*87e0*/  I2F.F64.U16 R4, R2 ;  /* 0x0000000200047312 */ /* 0x0040620000101800 */
[----:B------:R-:W-:Y:S05]  /*87f0*/  BRA `(.L_x_1898) ;  /* 0x0000000c00707947 */ /* 0x000fea0003800000 */
.L_x_1895:
        /* <DEDUP_REMOVED lines=9> */
.L_x_1900:
[----:B------:R-:W2:Y:S02]  /*8890*/  LDG.E R2, desc[UR36][R2.64] ;  /* 0x0000002402027981 */ /* 0x000ea4000c1e1900 */
[----:B--2---:R0:W1:Y:S01]  /*88a0*/  I2F.F64 R4, R2 ;  /* 0x0000000200047312 */ /* 0x0040620000201c00 */
[----:B------:R-:W-:Y:S05]  /*88b0*/  BRA `(.L_x_1898) ;  /* 0x0000000c00407947 */ /* 0x000fea0003800000 */
.L_x_1899:
[----:B------:R-:W2:Y:S02]  /*88c0*/  LDG.E.U16 R2, desc[UR36][R2.64] ;  /* 0x0000002402027981 */ /* 0x000ea4000c1e1500 */
[----:B--2---:R0:W1:Y:S01]  /*88d0*/  I2F.F64.S16 R4, R2 ;  /* 0x0000000200047312 */ /* 0x0040620000101c00 */
[----:B------:R-:W-:Y:S05]  /*88e0*/  BRA `(.L_x_1898) ;  /* 0x0000000c00347947 */ /* 0x000fea0003800000 */
.L_x_1894:
        /* <DEDUP_REMOVED lines=10> */
.L_x_1902:
[----:B------:R-:W2:Y:S02]  /*8990*/  LDG.E.U16 R0, desc[UR36][R2.64] ;  /* 0x0000002402007981 */ /* 0x000ea4000c1e1500 */
[----:B--2---:R-:W-:-:S05]  /*89a0*/  HADD2.F32 R0, -RZ, R0.H0_H0 ;  /* 0x20000000ff007230 */ /* 0x004fca0000004100 */
[----:B------:R-:W-:-:S04]  /*89b0*/  FMUL.FTZ R0, R0, 1 ;  /* 0x3f80000000007820 */ /* 0x000fc80000410000 */
[----:B------:R0:W1:Y:S01]  /*89c0*/  F2F.F64.F32 R4, R0 ;  /* 0x0000000000047310 */ /* 0x0000620000201800 */
[----:B------:R-:W-:Y:S05]  /*89d0*/  BRA `(.L_x_1898) ;  /* 0x0000000800f87947 */ /* 0x000fea0003800000 */
.L_x_1901:
        /* <DEDUP_REMOVED lines=10> */
.L_x_1904:
[----:B------:R-:W2:Y:S02]  /*8a80*/  LDG.E.U16 R2, desc[UR36][R2.64] ;  /* 0x0000002402027981 */ /* 0x000ea4000c1e1500 */
[----:B--2---:R-:W-:-:S05]  /*8a90*/  HADD2.F32 R0, -RZ, R2.H0_H0 ;  /* 0x20000002ff007230 */ /* 0x004fca0000004100 */
[----:B------:R-:W-:-:S04]  /*8aa0*/  FMUL.FTZ R0, R0, 1 ;  /* 0x3f80000000007820 */ /* 0x000fc80000410000 */
[----:B------:R0:W1:Y:S01]  /*8ab0*/  F2F.F64.F32 R4, R0 ;  /* 0x0000000000047310 */ /* 0x0000620000201800 */
[----:B------:R-:W-:Y:S05]  /*8ac0*/  BRA `(.L_x_1898) ;  /* 0x0000000800bc7947 */ /* 0x000fea0003800000 */
.L_x_1903:
[----:B------:R0:W5:Y:S01]  /*8ad0*/  LDG.E.64 R4, desc[UR36][R2.64] ;  /* 0x0000002402047981 */ /* 0x000162000c1e1b00 */
[----:B------:R-:W-:Y:S05]  /*8ae0*/  BRA `(.L_x_1898) ;  /* 0x0000000800b47947 */ /* 0x000fea0003800000 */
.L_x_1893:
        /* <DEDUP_REMOVED lines=13> */
.L_x_1907:
[----:B------:R4:W5:Y:S01]  /*8bc0*/  LDG.E.64 R4, desc[UR36][R2.64] ;  /* 0x0000002402047981 */ /* 0x000962000c1e1b00 */
[----:B------:R-:W-:Y:S05]  /*8bd0*/  BRA `(.L_x_1898) ;  /* 0x0000000800787947 */ /* 0x000fea0003800000 */
.L_x_1906:
        /* <DEDUP_REMOVED lines=26> */
[----:B------:R-:W2:Y:S01]  /*8d80*/  F2F.F64.F32 R4, R5 ;  /* 0x0000000500047310 */ /* 0x000ea20000201800 */
[----:B------:R-:W-:Y:S05]  /*8d90*/  BRA `(.L_x_1898) ;  /* 0x0000000800087947 */ /* 0x000fea0003800000 */
.L_x_1909:
        /* <DEDUP_REMOVED lines=13> */
[----:B------:R-:W3:Y:S01]  /*8e70*/  F2F.F64.F32 R4, R4 ;  /* 0x0000000400047310 */ /* 0x000ee20000201800 */
[----:B------:R-:W-:Y:S05]  /*8e80*/  BRA `(.L_x_1898) ;  /* 0x0000000400cc7947 */ /* 0x000fea0003800000 */
.L_x_1908:
[----:B------:R-:W2:Y:S02]  /*8e90*/  LDG.E.U16 R0, desc[UR36][R2.64] ;  /* 0x0000002402007981 */ /* 0x000ea4000c1e1500 */
[----:B--2---:R-:W-:-:S04]  /*8ea0*/  IMAD.U32 R0, R0, 0x10000, RZ ;  /* 0x0001000000007824 */ /* 0x004fc800078e00ff */
[----:B------:R-:W-:-:S04]  /*8eb0*/  FMUL.FTZ R0, R0, 1 ;  /* 0x3f80000000007820 */ /* 0x000fc80000410000 */
[----:B------:R0:W1:Y:S01]  /*8ec0*/  F2F.F64.F32 R4, R0 ;  /* 0x0000000000047310 */ /* 0x0000620000201800 */
[----:B------:R-:W-:Y:S05]  /*8ed0*/  BRA `(.L_x_1898) ;  /* 0x0000000400b87947 */ /* 0x000fea0003800000 */
.L_x_1905:
        /* <DEDUP_REMOVED lines=11> */
.L_x_1912:
        /* <DEDUP_REMOVED lines=21> */
.L_x_1916:
[----:B------:R-:W-:Y:S05]  /*90e0*/  BSYNC B1 ;  /* 0x0000000000017941 */ /* 0x000fea0003800000 */
.L_x_1915:
[----:B------:R-:W-:Y:S01]  /*90f0*/  LEA R3, R0, 0x3b800000, 0x17 ;  /* 0x3b80000000037811 */ /* 0x000fe200078eb8ff */
[----:B------:R-:W-:-:S05]  /*9100*/  IMAD.SHL.U32 R0, R2, 0x100000, RZ ;  /* 0x0010000002007824 */ /* 0x000fca00078e00ff */
[----:B------:R-:W-:-:S07]  /*9110*/  LOP3.LUT R0, R3, R0, R4, 0xfe, !PT ;  /* 0x0000000003007212 */ /* 0x000fce00078efe04 */
.L_x_1914:
[----:B------:R-:W-:Y:S05]  /*9120*/  BSYNC B0 ;  /* 0x0000000000007941 */ /* 0x000fea0003800000 */
.L_x_1913:
[----:B------:R-:W-:-:S04]  /*9130*/  FMUL.FTZ R0, R0, 1 ;  /* 0x3f80000000007820 */ /* 0x000fc80000410000 */
[----:B------:R0:W1:Y:S01]  /*9140*/  F2F.F64.F32 R4, R0 ;  /* 0x0000000000047310 */ /* 0x0000620000201800 */
[----:B------:R-:W-:Y:S05]  /*9150*/  BRA `(.L_x_1898) ;  /* 0x0000000400187947 */ /* 0x000fea0003800000 */
.L_x_1911:
        /* <DEDUP_REMOVED lines=21> */
.L_x_1920:
[----:B------:R-:W-:Y:S05]  /*92b0*/  BSYNC B1 ;  /* 0x0000000000017941 */ /* 0x000fea0003800000 */
.L_x_1919:
[----:B------:R-:W-:Y:S01]  /*92c0*/  LEA R3, R0, 0x37800000, 0x17 ;  /* 0x3780000000037811 */ /* 0x000fe200078eb8ff */
[----:B------:R-:W-:-:S05]  /*92d0*/  IMAD.SHL.U32 R0, R2, 0x200000, RZ ;  /* 0x0020000002007824 */ /* 0x000fca00078e00ff */
[----:B------:R-:W-:-:S07]  /*92e0*/  LOP3.LUT R0, R3, R0, R4, 0xfe, !PT ;  /* 0x0000000003007212 */ /* 0x000fce00078efe04 */
.L_x_1918:
[----:B------:R-:W-:Y:S05]  /*92f0*/  BSYNC B0 ;  /* 0x0000000000007941 */ /* 0x000fea0003800000 */
.L_x_1917:
[----:B------:R-:W-:-:S04]  /*9300*/  FMUL.FTZ R0, R0, 1 ;  /* 0x3f80000000007820 */ /* 0x000fc80000410000 */
[----:B------:R0:W1:Y:S01]  /*9310*/  F2F.F64.F32 R4, R0 ;  /* 0x0000000000047310 */ /* 0x0000620000201800 */
[----:B------:R-:W-:Y:S05]  /*9320*/  BRA `(.L_x_1898) ;  /* 0x0000000000a47947 */ /* 0x000fea0003800000 */
.L_x_1910:
        /* <DEDUP_REMOVED lines=14> */
.L_x_1924:
[----:B------:R-:W-:Y:S05]  /*9410*/  BSYNC B0 ;  /* 0x0000000000007941 */ /* 0x000fea0003800000 */
.L_x_1923:
[----:B------:R-:W-:-:S04]  /*9420*/  FMUL.FTZ R0, R0, 1 ;  /* 0x3f80000000007820 */ /* 0x000fc80000410000 */
[----:B------:R0:W1:Y:S01]  /*9430*/  F2F.F64.F32 R4, R0 ;  /* 0x0000000000047310 */ /* 0x0000620000201800 */
[----:B------:R-:W-:Y:S05]  /*9440*/  BRA `(.L_x_1898) ;  /* 0x00000000005c7947 */ /* 0x000fea0003800000 */
.L_x_1897:
[----:B------:R-:W-:Y:S01]  /*9450*/  MOV R2, 0x0 ;  /* 0x0000000000027802 */ /* 0x000fe20000000f00 */
[----:B------:R-:W-:Y:S01]  /*9460*/  ULDC.64 UR4, c[0x4][0x158] ;  /* 0x0100560000047ab9 */ /* 0x000fe20000000a00 */
[----:B------:R-:W-:Y:S01]  /*9470*/  ULDC.64 UR6, c[0x4][0x38] ;  /* 0x01000e0000067ab9 */ /* 0x000fe20000000a00 */
[----:B------:R-:W-:Y:S01]  /*9480*/  IMAD.U32 R4, RZ, RZ, UR4 ;  /* 0x00000004ff047e24 */ /* 0x000fe2000f8e00ff */
[----:B------:R-:W-:Y:S01]  /*9490*/  HFMA2.MMA R12, -RZ, RZ, 0, 5.9604644775390625e-08 ;  /* 0x00000001ff0c7435 */ /* 0x000fe200000001ff */
        /* <DEDUP_REMOVED lines=11> */
.L_x_1925:
[----:B------:R-:W-:Y:S01]  /*9550*/  CS2R R4, SRZ ;  /* 0x0000000000047805 */ /* 0x000fe2000001ff00 */
[----:B------:R-:W-:Y:S06]  /*9560*/  BRA `(.L_x_1898) ;  /* 0x0000000000147947 */ /* 0x000fec0003800000 */
.L_x_1922:
[----:B------:R-:W2:Y:S02]  /*9570*/  LDG.E.64 R4, desc[UR36][R2.64] ;  /* 0x0000002402047981 */ /* 0x000ea4000c1e1b00 */
[----:B--2---:R-:W0:Y:S01]  /*9580*/  I2F.F64.U64 R4, R4 ;  /* 0x0000000400047312 */ /* 0x004e220000301800 */
[----:B------:R-:W-:Y:S05]  /*9590*/  BRA `(.L_x_1898) ;  /* 0x0000000000087947 */ /* 0x000fea0003800000 */
.L_x_1921:
[----:B------:R-:W2:Y:S02]  /*95a0*/  LDG.E R2, desc[UR36][R2.64] ;  /* 0x0000002402027981 */ /* 0x000ea4000c1e1900 */
[----:B--2---:R0:W1:Y:S02]  /*95b0*/  I2F.F64.U32 R4, R2 ;  /* 0x0000000200047312 */ /* 0x0040640000201800 */
.L_x_1898:
[----:B0123-5:R-:W-:Y:S01]  /*95c0*/  DSETP.NEU.AND P0, PT, |R4|, +INF , PT ;  /* 0x7ff000000400742a */ /* 0x02ffe20003f0d200 */
        /* <DEDUP_REMOVED lines=8> */
[----:B------:R-:W4:Y:S08]  /*9650*/  F2I.F64 R0, R6 ;  /* 0x0000000600007311 */ /* 0x000f300000301100 */
        /* <DEDUP_REMOVED lines=17> */
.L_x_1927:
[----:B----4-:R-:W-:Y:S01]  /*9770*/  DMUL R2, RZ, R4 ;  /* 0x00000004ff027228 */ /* 0x010fe20000000000 */
[----:B------:R-:W-:-:S10]  /*9780*/  IMAD.MOV.U32 R0, RZ, RZ, RZ ;  /* 0x000000ffff007224 */ /* 0x000fd400078e00ff */
.L_x_1928:
[----:B------:R-:W-:Y:S05]  /*9790*/  BSYNC B0 ;  /* 0x0000000000007941 */ /* 0x000fea0003800000 */
.L_x_1926:
        /* <DEDUP_REMOVED lines=65> */
.L_x_1930:
[----:B------:R-:W-:Y:S05]  /*9bb0*/  BSYNC B0 ;  /* 0x0000000000007941 */ /* 0x000fea0003800000 */
.L_x_1929:
        /* <DEDUP_REMOVED lines=12> */
.L_x_1934:
[----:B------:R-:W0:Y:S02]  /*9c80*/  F2I.S64.F64.TRUNC R4, R4 ;  /* 0x0000000400047311 */ /* 0x000e24000030d900 */
[----:B0-----:R-:W-:-:S05]  /*9c90*/  IMAD.MOV.U32 R3, RZ, RZ, R4 ;  /* 0x000000ffff037224 */ /* 0x001fca00078e0004 */
[----:B------:R0:W-:Y:S01]  /*9ca0*/  STG.E.U8 desc[UR36][R16.64], R3 ;  /* 0x0000000310007986 */ /* 0x0001e2000c101124 */
[----:B------:R-:W-:Y:S05]  /*9cb0*/  BRA `(.L_x_1936) ;  /* 0x0000000c00f87947 */ /* 0x000fea0003800000 */
.L_x_1933:
        /* <DEDUP_REMOVED lines=9> */
.L_x_1938:
[----:B------:R-:W0:Y:S02]  /*9d50*/  F2I.F64.TRUNC R5, R4 ;  /* 0x0000000400057311 */ /* 0x000e24000030d100 */
[----:B0-----:R0:W-:Y:S01]  /*9d60*/  STG.E desc[UR36][R16.64], R5 ;  /* 0x0000000510007986 */ /* 0x0011e2000c101924 */
[----:B------:R-:W-:Y:S05]  /*9d70*/  BRA `(.L_x_1936) ;  /* 0x0000000c00c87947 */ /* 0x000fea0003800000 */
.L_x_1937:
[----:B------:R-:W0:Y:S02]  /*9d80*/  F2I.F64.TRUNC R5, R4 ;  /* 0x0000000400057311 */ /* 0x000e24000030d100 */
[----:B0-----:R0:W-:Y:S01]  /*9d90*/  STG.E.U16 desc[UR36][R16.64], R5 ;  /* 0x0000000510007986 */ /* 0x0011e2000c101524 */
[----:B------:R-:W-:Y:S05]  /*9da0*/  BRA `(.L_x_1936) ;  /* 0x0000000c00bc7947 */ /* 0x000fea0003800000 */
.L_x_1932:
        /* <DEDUP_REMOVED lines=13> */
.L_x_1940:
        /* <DEDUP_REMOVED lines=8> */
.L_x_1939:
        /* <DEDUP_REMOVED lines=14> */
.L_x_1942:
        /* <DEDUP_REMOVED lines=9> */
.L_x_1941:
[----:B------:R0:W-:Y:S01]  /*a070*/  STG.E.64 desc[UR36][R16.64], R4 ;  /* 0x0000000410007986 */ /* 0x0001e2000c101b24 */
[----:B------:R-:W-:Y:S05]  /*a080*/  BRA `(.L_x_1936) ;  /* 0x0000000c00047947 */ /* 0x000fea0003800000 */
.L_x_1931:
        /* <DEDUP_REMOVED lines=12> */
.L_x_1945:
[----:B------:R-:W-:-:S05]  /*a150*/  CS2R R6, SRZ ;  /* 0x0000000000067805 */ /* 0x000fca000001ff00 */
[----:B------:R0:W-:Y:S01]  /*a160*/  STG.E.128 desc[UR36][R16.64], R4 ;  /* 0x0000000410007986 */ /* 0x0001e2000c101d24 */
[----:B------:R-:W-:Y:S05]  /*a170*/  BRA `(.L_x_1936) ;  /* 0x0000000800c87947 */ /* 0x000fea0003800000 */
.L_x_1944:
        /* <DEDUP_REMOVED lines=25> */
.L_x_1949:
[----:B------:R-:W-:Y:S05]  /*a310*/  BSYNC B0 ;  /* 0x0000000000007941 */ /* 0x000fea0003800000 */
.L_x_1948:
[----:B------:R-:W-:-:S05]  /*a320*/  LOP3.LUT R3, R0, R3, RZ, 0xfc, !PT ;  /* 0x0000000300037212 */ /* 0x000fca00078efcff */
[----:B------:R0:W-:Y:S01]  /*a330*/  STG.E.U8 desc[UR36][R16.64], R3 ;  /* 0x0000000310007986 */ /* 0x0001e2000c101124 */
[----:B------:R-:W-:Y:S05]  /*a340*/  BRA `(.L_x_1936) ;  /* 0x0000000800547947 */ /* 0x000fea0003800000 */
.L_x_1947:
        /* <DEDUP_REMOVED lines=17> */
.L_x_1951:
[----:B------:R-:W-:Y:S01]  /*a460*/  IMAD.MOV.U32 R0, RZ, RZ, 0x7f ;  /* 0x0000007fff007424 */ /* 0x000fe200078e00ff */
[----:B------:R-:W-:-:S04]  /*a470*/  ISETP.GT.U32.AND P0, PT, R2, 0x7f800000, PT ;  /* 0x7f8000000200780c */ /* 0x000fc80003f04070 */
[----:B------:R-:W-:-:S09]  /*a480*/  SEL R0, R0, 0x7c, P0 ;  /* 0x0000007c00007807 */ /* 0x000fd20000000000 */
.L_x_1952:
[----:B------:R-:W-:Y:S05]  /*a490*/  BSYNC B0 ;  /* 0x0000000000007941 */ /* 0x000fea0003800000 */
.L_x_1950:
[----:B------:R-:W-:-:S04]  /*a4a0*/  LOP3.LUT R2, R3, 0x80000000, RZ, 0xc0, !PT ;  /* 0x8000000003027812 */ /* 0x000fc800078ec0ff */
[----:B------:R-:W-:-:S04]  /*a4b0*/  SHF.R.U32.HI R3, RZ, 0x18, R2 ;  /* 0x00000018ff037819 */ /* 0x000fc80000011602 */
[----:B------:R-:W-:-:S05]  /*a4c0*/  LOP3.LUT R3, R0, R3, RZ, 0xfc, !PT ;  /* 0x0000000300037212 */ /* 0x000fca00078efcff */
[----:B------:R0:W-:Y:S01]  /*a4d0*/  STG.E.U8 desc[UR36][R16.64], R3 ;  /* 0x0000000310007986 */ /* 0x0001e2000c101124 */
[----:B------:R-:W-:Y:S05]  /*a4e0*/  BRA `(.L_x_1936) ;  /* 0x0000000400ec7947 */ /* 0x000fea0003800000 */
.L_x_1946:
        /* <DEDUP_REMOVED lines=8> */
.L_x_1943:
        /* <DEDUP_REMOVED lines=11> */
.L_x_1955:
        /* <DEDUP_REMOVED lines=21> */
.L_x_1958:
[----:B------:R-:W-:-:S04]  /*a770*/  LOP3.LUT R2, R3, 0x80000000, RZ, 0xc0, !PT ;  /* 0x8000000003027812 */ /* 0x000fc800078ec0ff */
[----:B------:R-:W-:-:S04]  /*a780*/  SHF.R.U32.HI R3, RZ, 0x18, R2 ;  /* 0x00000018ff037819 */ /* 0x000fc80000011602 */
[----:B------:R-:W-:-:S04]  /*a790*/  LOP3.LUT R0, R0, R3, RZ, 0xfc, !PT ;  /* 0x0000000300007212 */ /* 0x000fc800078efcff */
[----:B------:R-:W-:-:S07]  /*a7a0*/  PRMT R8, R0, 0x7610, R8 ;  /* 0x0000761000087816 */ /* 0x000fce0000000008 */
.L_x_1957:
[----:B------:R-:W-:Y:S05]  /*a7b0*/  BSYNC B0 ;  /* 0x0000000000007941 */ /* 0x000fea0003800000 */
.L_x_1956:
[----:B------:R0:W-:Y:S01]  /*a7c0*/  STG.E.U8 desc[UR36][R16.64], R8 ;  /* 0x0000000810007986 */ /* 0x0001e2000c101124 */
[----:B------:R-:W-:Y:S05]  /*a7d0*/  BRA `(.L_x_1936) ;  /* 0x0000000400307947 */ /* 0x000fea0003800000 */
.L_x_1954:
[----:B------:R-:W-:Y:S01]  /*a7e0*/  UMOV UR4, 0xf0000000 ;  /* 0xf000000000047882 */ /* 0x000fe20000000000 */
[----:B------:R-:W-:Y:S01]  /*a7f0*/  UMOV UR5, 0x380fffff ;  /* 0x380fffff00057882 */ /* 0x000fe20000000000 */
[----:B------:R-:W0:Y:S01]  /*a800*/  F2F.F32.F64 R3, R4 ;  /* 0x0000000400037310 */ /* 0x000e220000301000 */
[----:B------:R-:W-:Y:S01]  /*a810*/  DSETP.GEU.AND P0, PT, |R4|, UR4, PT ;  /* 0x0000000404007e2a */ /* 0x000fe2000bf0e200 */
[----:B------:R-:W-:Y:S01]  /*a820*/  BSSY B0, `(.L_x_1959) ;  /* 0x0000015000007945 */ /* 0x000fe20003800000 */
[----:B------:R-:W-:-:S12]  /*a830*/  MOV R8, 0x80 ;  /* 0x0000008000087802 */ /* 0x000fd80000000f00 */
        /* <DEDUP_REMOVED lines=15> */
.L_x_1961:
[----:B------:R-:W-:-:S04]  /*a930*/  LOP3.LUT R2, R3, 0x80000000, RZ, 0xc0, !PT ;  /* 0x8000000003027812 */ /* 0x000fc800078ec0ff */
[----:B------:R-:W-:-:S04]  /*a940*/  SHF.R.U32.HI R3, RZ, 0x18, R2 ;  /* 0x00000018ff037819 */ /* 0x000fc80000011602 */
[----:B------:R-:W-:-:S04]  /*a950*/  LOP3.LUT R0, R0, R3, RZ, 0xfc, !PT ;  /* 0x0000000300007212 */ /* 0x000fc800078efcff */
[----:B------:R-:W-:-:S07]  /*a960*/  PRMT R8, R0, 0x7610, R8 ;  /* 0x0000761000087816 */ /* 0x000fce0000000008 */
.L_x_1960:
[----:B------:R-:W-:Y:S05]  /*a970*/  BSYNC B0 ;  /* 0x0000000000007941 */ /* 0x000fea0003800000 */
.L_x_1959:
[----:B------:R3:W-:Y:S01]  /*a980*/  STG.E.U8 desc[UR36][R16.64], R8 ;  /* 0x0000000810007986 */ /* 0x0007e2000c101124 */
[----:B------:R-:W-:Y:S05]  /*a990*/  BRA `(.L_x_1936) ;  /* 0x0000000000c07947 */ /* 0x000fea0003800000 */
.L_x_1953:
        /* <DEDUP_REMOVED lines=26> */
.L_x_1935:
        /* <DEDUP_REMOVED lines=16> */
.L_x_1964:
[----:B------:R-:W-:Y:S05]  /*ac40*/  BRA `(.L_x_1936) ;  /* 0x0000000000147947 */ /* 0x000fea0003800000 */
.L_x_1963:
[----:B------:R-:W0:Y:S02]  /*ac50*/  F2I.U64.F64.TRUNC R4, R4 ;  /* 0x0000000400047311 */ /* 0x000e24000030d800 */
[----:B0-----:R1:W-:Y:S01]  /*ac60*/  STG.E.64 desc[UR36][R16.64], R4 ;  /* 0x0000000410007986 */ /* 0x0013e2000c101b24 */
[----:B------:R-:W-:Y:S05]  /*ac70*/  BRA `(.L_x_1936) ;  /* 0x0000000000087947 */ /* 0x000fea0003800000 */
.L_x_1962:
[----:B------:R-:W0:Y:S02]  /*ac80*/  F2I.U32.F64.TRUNC R5, R4 ;  /* 0x0000000400057311 */ /* 0x000e24000030d000 */
[----:B0-----:R0:W-:Y:S02]  /*ac90*/  STG.E desc[UR36][R16.64], R5 ;  /* 0x0000000510007986 */ /* 0x0011e4000c101924 */
.L_x_1936:
[----:B------:R-:W-:-:S07]  /*aca0*/  VIADD R19, R19, 0x80 ;  /* 0x0000008013137836 */ /* 0x000fce0000000000 */
.L_x_1891:
[----:B------:R-:W-:Y:S05]  /*acb0*/  BSYNC B6 ;  /* 0x0000000000067941 */ /* 0x000fea0003800000 */
.L_x_1890:
[----:B------:R-:W-:Y:S02]  /*acc0*/  ULDC UR4, c[0x0][0x210] ;  /* 0x0000840000047ab9 */ /* 0x000fe40000000800 */
[----:B------:R-:W-:-:S13]  /*acd0*/  ISETP.GE.AND P0, PT, R19, UR4, PT ;  /* 0x0000000413007c0c */ /* 0x000fda000bf06270 */
[----:B------:R-:W-:Y:S05]  /*ace0*/  @P0 EXIT ;  /* 0x000000000000094d */ /* 0x000fea0003800000 */
        /* <DEDUP_REMOVED lines=303> */
.L_x_1965:
        /* <DEDUP_REMOVED lines=21> */
.L_x_1969:
[----:B------:R-:W2:Y:S02]  /*c130*/  LDG.E.U8 R2, desc[UR36][R2.64] ;  /* 0x0000002402027981 */ /* 0x000ea4000c1e1100 */
[----:B--2---:R0:W1:Y:S01]  /*c140*/  I2F.F64.U16 R4, R2 ;  /* 0x0000000200047312 */ /* 0x0040620000101800 */
[----:B------:R-:W-:Y:S05]  /*c150*/  BRA `(.L_x_1971) ;  /* 0x0000000c00707947 */ /* 0x000fea0003800000 */
.L_x_1968:
        /* <DEDUP_REMOVED lines=9> */
.L_x_1973:
[----:B------:R-:W2:Y:S02]  /*c1f0*/  LDG.E R2, desc[UR36][R2.64] ;  /* 0x0000002402027981 */ /* 0x000ea4000c1e1900 */
[----:B--2---:R0:W1:Y:S01]  /*c200*/  I2F.F64 R4, R2 ;  /* 0x0000000200047312 */ /* 0x0040620000201c00 */
[----:B------:R-:W-:Y:S05]  /*c210*/  BRA `(.L_x_1971) ;  /* 0x0000000c00407947 */ /* 0x000fea0003800000 */
.L_x_1972:
[----:B------:R-:W2:Y:S02]  /*c220*/  LDG.E.U16 R2, desc[UR36][R2.64] ;  /* 0x0000002402027981 */ /* 0x000ea4000c1e1500 */
[----:B--2---:R0:W1:Y:S01]  /*c230*/  I2F.F64.S16 R4, R2 ;  /* 0x0000000200047312 */ /* 0x0040620000101c00 */
[----:B------:R-:W-:Y:S05]  /*c240*/  BRA `(.L_x_1971) ;  /* 0x0000000c00347947 */ /* 0x000fea0003800000 */
.L_x_1967:
        /* <DEDUP_REMOVED lines=8> */
[----:B------:R-:W2:Y:S01]  /*c2d0*/  F2F.F64.F32 R4, R4 ;  /* 0x0000000400047310 */ /* 0x000ea20000201800 */
[----:B------:R-:W-:Y:S05]  /*c2e0*/  BRA `(.L_x_1971) ;  /* 0x0000000c000c7947 */ /* 0x000fea0003800000 */
.L_x_1975:
[----:B------:R-:W2:Y:S02]  /*c2f0*/  LDG.E.U16 R0, desc[UR36][R2.64] ;  /* 0x0000002402007981 */ /* 0x000ea4000c1e1500 */
[----:B--2---:R-:W-:-:S05]  /*c300*/  HADD2.F32 R0, -RZ, R0.H0_H0 ;  /* 0x20000000ff007230 */ /* 0x004fca0000004100 */
[----:B------:R-:W-:-:S04]  /*c310*/  FMUL.FTZ R0, R0, 1 ;  /* 0x3f80000000007820 */ /* 0x000fc80000410000 */
[----:B------:R0:W1:Y:S01]  /*c320*/  F2F.F64.F32 R4, R0 ;  /* 0x0000000000047310 */ /* 0x0000620000201800 */
[----:B------:R-:W-:Y:S05]  /*c330*/  BRA `(.L_x_1971) ;  /* 0x0000000800f87947 */ /* 0x000fea0003800000 */
.L_x_1974:
        /* <DEDUP_REMOVED lines=8> */
[----:B------:R-:W3:Y:S01]  /*c3c0*/  F2F.F64.F32 R4, R4 ;  /* 0x0000000400047310 */ /* 0x000ee20000201800 */
[----:B------:R-:W-:Y:S05]  /*c3d0*/  BRA `(.L_x_1971) ;  /* 0x0000000800d07947 */ /* 0x000fea0003800000 */
.L_x_1977:
[----:B------:R-:W2:Y:S02]  /*c3e0*/  LDG.E.U16 R2, desc[UR36][R2.64] ;  /* 0x0000002402027981 */ /* 0x000ea4000c1e1500 */
[----:B--2---:R-:W-:-:S05]  /*c3f0*/  HADD2.F32 R0, -RZ, R2.H0_H0 ;  /* 0x20000002ff007230 */ /* 0x004fca0000004100 */
[----:B------:R-:W-:-:S04]  /*c400*/  FMUL.FTZ R0, R0, 1 ;  /* 0x3f80000000007820 */ /* 0x000fc80000410000 */
[----:B------:R4:W0:Y:S01]  /*c410*/  F2F.F64.F32 R4, R0 ;  /* 0x0000000000047310 */ /* 0x0008220000201800 */
[----:B------:R-:W-:Y:S05]  /*c420*/  BRA `(.L_x_1971) ;  /* 0x0000000800bc7947 */ /* 0x000fea0003800000 */
.L_x_1976:
[----:B------:R0:W5:Y:S01]  /*c430*/  LDG.E.64 R4, desc[UR36][R2.64] ;  /* 0x0000002402047981 */ /* 0x000162000c1e1b00 */
[----:B------:R-:W-:Y:S05]  /*c440*/  BRA `(.L_x_1971) ;  /* 0x0000000800b47947 */ /* 0x000fea0003800000 */
.L_x_1966:
        /* <DEDUP_REMOVED lines=13> */
.L_x_1980:
[----:B------:R0:W5:Y:S01]  /*c520*/  LDG.E.64 R4, desc[UR36][R2.64] ;  /* 0x0000002402047981 */ /* 0x000162000c1e1b00 */
[----:B------:R-:W-:Y:S05]  /*c530*/  BRA `(.L_x_1971) ;  /* 0x0000000800787947 */ /* 0x000fea0003800000 */
.L_x_1979:
        /* <DEDUP_REMOVED lines=28> */
.L_x_1982:
[----:B------:R-:W2:Y:S02]  /*c700*/  LDG.E.U8 R2, desc[UR36][R2.64] ;  /* 0x0000002402027981 */ /* 0x000ea4000c1e1100 */
[C---:B--2---:R-:W-:Y:S02]  /*c710*/  IMAD.SHL.U32 R0, R2.reuse, 0x2000000, RZ ;  /* 0x0200000002007824 */ /* 0x044fe400078e00ff */
[----:B------:R-:W-:-:S03]  /*c720*/  IMAD.SHL.U32 R5, R2, 0x1000000, RZ ;  /* 0x0100000002057824 */ /* 0x000fc600078e00ff */
[----:B------:R-:W-:-:S13]  /*c730*/  ISETP.GE.U32.AND P0, PT, R0, 0x8000000, PT ;  /* 0x080000000000780c */ /* 0x000fda0003f06070 */
[C---:B------:R-:W-:Y:S01]  /*c740*/  @!P0 IMAD.SHL.U32 R0, R2.reuse, 0x100, RZ ;  /* 0x0000010002008824 */ /* 0x040fe200078e00ff */
[----:B------:R-:W-:-:S04]  /*c750*/  @P0 SHF.L.U32 R4, R2, 0x15, RZ ;  /* 0x0000001502040819 */ /* 0x000fc800000006ff */
        /* <DEDUP_REMOVED lines=9> */
.L_x_1981:
[----:B------:R-:W2:Y:S02]  /*c7f0*/  LDG.E.U16 R0, desc[UR36][R2.64] ;  /* 0x0000002402007981 */ /* 0x000ea4000c1e1500 */
[----:B--2---:R-:W-:-:S04]  /*c800*/  IMAD.U32 R0, R0, 0x10000, RZ ;  /* 0x0001000000007824 */ /* 0x004fc800078e00ff */
[----:B------:R-:W-:-:S04]  /*c810*/  FMUL.FTZ R0, R0, 1 ;  /* 0x3f80000000007820 */ /* 0x000fc80000410000 */
[----:B------:R0:W1:Y:S01]  /*c820*/  F2F.F64.F32 R4, R0 ;  /* 0x0000000000047310 */ /* 0x0000620000201800 */
[----:B------:R-:W-:Y:S05]  /*c830*/  BRA `(.L_x_1971) ;  /* 0x0000000400b87947 */ /* 0x000fea0003800000 */
.L_x_1978:
        /* <DEDUP_REMOVED lines=11> */
.L_x_1985:
        /* <DEDUP_REMOVED lines=21> */
.L_x_1989:
[----:B------:R-:W-:Y:S05]  /*ca40*/  BSYNC B1 ;  /* 0x0000000000017941 */ /* 0x000fea0003800000 */
.L_x_1988:
[----:B------:R-:W-:Y:S01]  /*ca50*/  LEA R3, R0, 0x3b800000, 0x17 ;  /* 0x3b80000000037811 */ /* 0x000fe200078eb8ff */
[----:B------:R-:W-:-:S05]  /*ca60*/  IMAD.SHL.U32 R0, R2, 0x100000, RZ ;  /* 0x0010000002007824 */ /* 0x000fca00078e00ff */
[----:B------:R-:W-:-:S07]  /*ca70*/  LOP3.LUT R0, R3, R0, R4, 0xfe, !PT ;  /* 0x0000000003007212 */ /* 0x000fce00078efe04 */
.L_x_1987:
[----:B------:R-:W-:Y:S05]  /*ca80*/  BSYNC B0 ;  /* 0x0000000000007941 */ /* 0x000fea0003800000 */
.L_x_1986:
[----:B------:R-:W-:-:S04]  /*ca90*/  FMUL.FTZ R0, R0, 1 ;  /* 0x3f80000000007820 */ /* 0x000fc80000410000 */
[----:B------:R0:W1:Y:S01]  /*caa0*/  F2F.F64.F32 R4, R0 ;  /* 0x0000000000047310 */ /* 0x0000620000201800 */
[----:B------:R-:W-:Y:S05]  /*cab0*/  BRA `(.L_x_1971) ;  /* 0x0000000400187947 */ /* 0x000fea0003800000 */
.L_x_1984:
        /* <DEDUP_REMOVED lines=21> */
.L_x_1993:
[----:B------:R-:W-:Y:S05]  /*cc10*/  BSYNC B1 ;  /* 0x0000000000017941 */ /* 0x000fea0003800000 */
.L_x_1992:
[----:B------:R-:W-:Y:S01]  /*cc20*/  LEA R3, R0, 0x37800000, 0x17 ;  /* 0x3780000000037811 */ /* 0x000fe200078eb8ff */
[----:B------:R-:W-:-:S05]  /*cc30*/  IMAD.SHL.U32 R0, R2, 0x200000, RZ ;  /* 0x0020000002007824 */ /* 0x000fca00078e00ff */
[----:B------:R-:W-:-:S07]  /*cc40*/  LOP3.LUT R0, R3, R0, R4, 0xfe, !PT ;  /* 0x0000000003007212 */ /* 0x000fce00078efe04 */
.L_x_1991:
[----:B------:R-:W-:Y:S05]  /*cc50*/  BSYNC B0 ;  /* 0x0000000000007941 */ /* 0x000fea0003800000 */
.L_x_1990:
[----:B------:R-:W-:-:S04]  /*cc60*/  FMUL.FTZ R0, R0, 1 ;  /* 0x3f80000000007820 */ /* 0x000fc80000410000 */
[----:B------:R0:W1:Y:S01]  /*cc70*/  F2F.F64.F32 R4, R0 ;  /* 0x0000000000047310 */ /* 0x0000620000201800 */
[----:B------:R-:W-:Y:S05]  /*cc80*/  BRA `(.L_x_1971) ;  /* 0x0000000000a47947 */ /* 0x000fea0003800000 */
.L_x_1983:
        /* <DEDUP_REMOVED lines=14> */
.L_x_1997:
[----:B------:R-:W-:Y:S05]  /*cd70*/  BSYNC B0 ;  /* 0x0000000000007941 */ /* 0x000fea0003800000 */
.L_x_1996:
[----:B------:R-:W-:-:S04]  /*cd80*/  FMUL.FTZ R0, R0, 1 ;  /* 0x3f80000000007820 */ /* 0x000fc80000410000 */
[----:B------:R0:W1:Y:S01]  /*cd90*/  F2F.F64.F32 R4, R0 ;  /* 0x0000000000047310 */ /* 0x0000620000201800 */
[----:B------:R-:W-:Y:S05]  /*cda0*/  BRA `(.L_x_1971) ;  /* 0x00000000005c7947 */ /* 0x000fea0003800000 */
.L_x_1970:
[----:B------:R-:W-:Y:S01]  /*cdb0*/  MOV R0, 0x0 ;  /* 0x0000000000007802 */ /* 0x000fe20000000f00 */
[----:B------:R-:W-:Y:S01]  /*cdc0*/  ULDC.64 UR4, c[0x4][0x158] ;  /* 0x0100560000047ab9 */ /* 0x000fe20000000a00 */
[----:B------:R-:W-:Y:S01]  /*cdd0*/  ULDC.64 UR6, c[0x4][0x38] ;  /* 0x01000e0000067ab9 */ /* 0x000fe20000000a00 */
[----:B------:R-:W-:Y:S01]  /*cde0*/  IMAD.U32 R4, RZ, RZ, UR4 ;  /* 0x00000004ff047e24 */ /* 0x000fe2000f8e00ff */
[----:B------:R0:W1:Y:S01]  /*cdf0*/  LDC.64 R2, c[0x4][R0] ;  /* 0x0100000000027b82 */ /* 0x0000620000000a00 */
[----:B------:R-:W-:Y:S01]  /*ce00*/  IMAD.U32 R5, RZ, RZ, UR5 ;  /* 0x00000005ff057e24 */ /* 0x000fe2000f8e00ff */
[----:B------:R-:W-:Y:S01]  /*ce10*/  ULDC.64 UR4, c[0x4][0x160] ;  /* 0x0100580000047ab9 */ /* 0x000fe20000000a00 */
[----:B------:R-:W-:Y:S01]  /*ce20*/  IMAD.U32 R10, RZ, RZ, UR6 ;  /* 0x00000006ff0a7e24 */ /* 0x000fe2000f8e00ff */
[----:B------:R-:W-:Y:S01]  /*ce30*/  MOV R6, UR4 ;  /* 0x0000000400067c02 */ /* 0x000fe20008000f00 */
[----:B------:R-:W-:Y:S02]  /*ce40*/  IMAD.U32 R7, RZ, RZ, UR5 ;  /* 0x00000005ff077e24 */ /* 0x000fe4000f8e00ff */
[----:B------:R-:W-:-:S02]  /*ce50*/  IMAD.U32 R11, RZ, RZ, UR7 ;  /* 0x00000007ff0b7e24 */ /* 0x000fc4000f8e00ff */
[----:B------:R-:W-:Y:S02]  /*ce60*/  IMAD.MOV.U32 R8, RZ, RZ, 0x4e ;  /* 0x0000004eff087424 */ /* 0x000fe400078e00ff */
[----:B------:R-:W-:Y:S02]  /*ce70*/  IMAD.MOV.U32 R12, RZ, RZ, 0x1 ;  /* 0x00000001ff0c7424 */ /* 0x000fe400078e00ff */
[----:B0-----:R-:W-:-:S07]  /*ce80*/  IMAD.MOV.U32 R13, RZ, RZ, RZ ;  /* 0x000000ffff0d7224 */ /* 0x001fce00078e00ff */
[----:B------:R-:W-:-:S07]  /*ce90*/  LEPC R20, `(.L_x_1998) ;  /* 0x000000001014794e */ /* 0x000fce0000000000 */
[----:B-1----:R-:W-:Y:S05]  /*cea0*/  CALL.ABS.NOINC R2 ;  /* 0x0000000002007343 */ /* 0x002fea0003c00000 */
.L_x_1998:
[----:B------:R-:W-:Y:S01]  /*ceb0*/  CS2R R4, SRZ ;  /* 0x0000000000047805 */ /* 0x000fe2000001ff00 */
[----:B------:R-:W-:Y:S06]  /*cec0*/  BRA `(.L_x_1971) ;  /* 0x0000000000147947 */ /* 0x000fec0003800000 */
.L_x_1995:
[----:B------:R-:W2:Y:S02]  /*ced0*/  LDG.E.64 R4, desc[UR36][R2.64] ;  /* 0x0000002402047981 */ /* 0x000ea4000c1e1b00 */
[----:B--2---:R-:W0:Y:S01]  /*cee0*/  I2F.F64.U64 R4, R4 ;  /* 0x0000000400047312 */ /* 0x004e220000301800 */
[----:B------:R-:W-:Y:S05]  /*cef0*/  BRA `(.L_x_1971) ;  /* 0x0000000000087947 */ /* 0x000fea0003800000 */
.L_x_1994:
[----:B------:R-:W2:Y:S02]  /*cf00*/  LDG.E R2, desc[UR36][R2.64] ;  /* 0x0000002402027981 */ /* 0x000ea4000c1e1900 */
[----:B--2---:R0:W1:Y:S02]  /*cf10*/  I2F.F64.U32 R4, R2 ;  /* 0x0000000200047312 */ /* 0x0040640000201800 */
.L_x_1971:
        /* <DEDUP_REMOVED lines=9> */
[----:B----4-:R-:W0:Y:S08]  /*cfb0*/  F2I.F64 R0, R6 ;  /* 0x0000000600007311 */ /* 0x010e300000301100 */
        /* <DEDUP_REMOVED lines=17> */
.L_x_2000:
[----:B------:R-:W-:Y:S01]  /*d0d0*/  DMUL R2, RZ, R4 ;  /* 0x00000004ff027228 */ /* 0x000fe20000000000 */
[----:B----4-:R-:W-:-:S10]  /*d0e0*/  IMAD.MOV.U32 R0, RZ, RZ, RZ ;  /* 0x000000ffff007224 */ /* 0x010fd400078e00ff */
.L_x_2001:
[----:B------:R-:W-:Y:S05]  /*d0f0*/  BSYNC B0 ;  /* 0x0000000000007941 */ /* 0x000fea0003800000 */
.L_x_1999:
        /* <DEDUP_REMOVED lines=65> */
.L_x_2003:
[----:B------:R-:W-:Y:S05]  /*d510*/  BSYNC B0 ;  /* 0x0000000000007941 */ /* 0x000fea0003800000 */
.L_x_2002:
        /* <DEDUP_REMOVED lines=10> */
[----:B0-----:R-:W-:Y:S01]  /*d5c0*/  STG.E.U8 desc[UR36][R16.64], R5 ;  /* 0x0000000510007986 */ /* 0x001fe2000c101124 */
[----:B------:R-:W-:Y:S05]  /*d5d0*/  EXIT ;  /* 0x000000000000794d */ /* 0x000fea0003800000 */
.L_x_2007:
[----:B------:R-:W0:Y:S02]  /*d5e0*/  F2I.S64.F64.TRUNC R4, R4 ;  /* 0x0000000400047311 */ /* 0x000e24000030d900 */
[----:B0-----:R-:W-:-:S05]  /*d5f0*/  IMAD.MOV.U32 R3, RZ, RZ, R4 ;  /* 0x000000ffff037224 */ /* 0x001fca00078e0004 */
[----:B------:R-:W-:Y:S01]  /*d600*/  STG.E.U8 desc[UR36][R16.64], R3 ;  /* 0x0000000310007986 */ /* 0x000fe2000c101124 */
[----:B------:R-:W-:Y:S05]  /*d610*/  EXIT ;  /* 0x000000000000794d */ /* 0x000fea0003800000 */
.L_x_2006:
[----:B------:R-:W-:-:S13]  /*d620*/  ISETP.NE.AND P0, PT, R0, 0x2, PT ;  /* 0x000000020000780c */ /* 0x000fda0003f05270 */
[----:B------:R-:W-:Y:S05]  /*d630*/  @!P0 BRA `(.L_x_2009) ;  /* 0x0000000000288947 */ /* 0x000fea0003800000 */
[----:B------:R-:W-:-:S13]  /*d640*/  ISETP.NE.AND P0, PT, R0, 0x3, PT ;  /* 0x000000030000780c */ /* 0x000fda0003f05270 */
[----:B------:R-:W-:Y:S05]  /*d650*/  @!P0 BRA `(.L_x_2010) ;  /* 0x0000000000148947 */ /* 0x000fea0003800000 */
[----:B------:R-:W-:-:S13]  /*d660*/  ISETP.NE.AND P0, PT, R0, 0x4, PT ;  /* 0x000000040000780c */ /* 0x000fda0003f05270 */
[----:B------:R-:W-:Y:S05]  /*d670*/  @P0 BRA `(.L_x_2008) ;  /* 0x0000000c00880947 */ /* 0x000fea0003800000 */
[----:B------:R-:W0:Y:S02]  /*d680*/  F2I.S64.F64.TRUNC R4, R4 ;  /* 0x0000000400047311 */ /* 0x000e24000030d900 */
[----:B0-----:R-:W-:Y:S01]  /*d690*/  STG.E.64 desc[UR36][R16.64], R4 ;  /* 0x0000000410007986 */ /* 0x001fe2000c101b24 */
[----:B------:R-:W-:Y:S05]  /*d6a0*/  EXIT ;  /* 0x000000000000794d */ /* 0x000fea0003800000 */
.L_x_2010:
[----:B------:R-:W0:Y:S02]  /*d6b0*/  F2I.F64.TRUNC R5, R4 ;  /* 0x0000000400057311 */ /* 0x000e24000030d100 */
[----:B0-----:R-:W-:Y:S01]  /*d6c0*/  STG.E desc[UR36][R16.64], R5 ;  /* 0x0000000510007986 */ /* 0x001fe2000c101924 */
[----:B------:R-:W-:Y:S05]  /*d6d0*/  EXIT ;  /* 0x000000000000794d */ /* 0x000fea0003800000 */
.L_x_2009:
[----:B------:R-:W0:Y:S02]  /*d6e0*/  F2I.F64.TRUNC R5, R4 ;  /* 0x0000000400057311 */ /* 0x000e24000030d100 */
[----:B0-----:R-:W-:Y:S01]  /*d6f0*/  STG.E.U16 desc[UR36][R16.64], R5 ;  /* 0x0000000510007986 */ /* 0x001fe2000c101524 */
[----:B------:R-:W-:Y:S05]  /*d700*/  EXIT ;  /* 0x000000000000794d */ /* 0x000fea0003800000 */
.L_x_2005:
        /* <DEDUP_REMOVED lines=11> */
[----:B------:R-:W-:Y:S01]  /*d7c0*/  STG.E desc[UR36][R16.64], R3 ;  /* 0x0000000310007986 */ /* 0x000fe2000c101924 */
[----:B------:R-:W-:Y:S05]  /*d7d0*/  EXIT ;  /* 0x000000000000794d */ /* 0x000fea0003800000 */
.L_x_2012:
[----:B------:R-:W-:Y:S01]  /*d7e0*/  UMOV UR4, 0xf0000000 ;  /* 0xf000000000047882 */ /* 0x000fe20000000000 */
[----:B------:R-:W-:Y:S01]  /*d7f0*/  UMOV UR5, 0x380fffff ;  /* 0x380fffff00057882 */ /* 0x000fe20000000000 */
[----:B------:R-:W0:Y:S01]  /*d800*/  F2F.F32.F64 R0, R4 ;  /* 0x0000000400007310 */ /* 0x000e220000301000 */
[----:B------:R-:W-:-:S14]  /*d810*/  DSETP.GEU.AND P0, PT, |R4|, UR4, PT ;  /* 0x0000000404007e2a */ /* 0x000fdc000bf0e200 */
[----:B0-----:R-:W-:-:S05]  /*d820*/  @!P0 FMUL R0, R0, 1.175494350822287508e-38 ;  /* 0x0080000000008820 */ /* 0x001fca0000400000 */
[----:B------:R-:W-:-:S05]  /*d830*/  F2FP.F16.F32.PACK_AB R0, RZ, R0 ;  /* 0x00000000ff00723e */ /* 0x000fca00000000ff */
[----:B------:R-:W-:Y:S01]  /*d840*/  STG.E.U16 desc[UR36][R16.64], R0 ;  /* 0x0000000010007986 */ /* 0x000fe2000c101524 */
[----:B------:R-:W-:Y:S05]  /*d850*/  EXIT ;  /* 0x000000000000794d */ /* 0x000fea0003800000 */
.L_x_2011:
        /* <DEDUP_REMOVED lines=12> */
[----:B------:R-:W-:Y:S01]  /*d920*/  STG.E.64 desc[UR36][R16.64], R2 ;  /* 0x0000000210007986 */ /* 0x000fe2000c101b24 */
[----:B------:R-:W-:Y:S05]  /*d930*/  EXIT ;  /* 0x000000000000794d */ /* 0x000fea0003800000 */
.L_x_2014:
[----:B------:R-:W-:Y:S01]  /*d940*/  UMOV UR4, 0xf0000000 ;  /* 0xf000000000047882 */ /* 0x000fe20000000000 */
[----:B------:R-:W-:Y:S01]  /*d950*/  UMOV UR5, 0x380fffff ;  /* 0x380fffff00057882 */ /* 0x000fe20000000000 */
[----:B------:R-:W0:Y:S01]  /*d960*/  F2F.F32.F64 R0, R4 ;  /* 0x0000000400007310 */ /* 0x000e220000301000 */
[----:B------:R-:W-:-:S14]  /*d970*/  DSETP.GEU.AND P0, PT, |R4|, UR4, PT ;  /* 0x0000000404007e2a */ /* 0x000fdc000bf0e200 */
[----:B0-----:R-:W-:-:S05]  /*d980*/  @!P0 FMUL R0, R0, 1.175494350822287508e-38 ;  /* 0x0080000000008820 */ /* 0x001fca0000400000 */
[----:B------:R-:W-:-:S04]  /*d990*/  F2FP.F16.F32.PACK_AB R3, RZ, R0 ;  /* 0x00000000ff03723e */ /* 0x000fc800000000ff */
[----:B------:R-:W-:-:S05]  /*d9a0*/  PRMT R3, R3, 0x5410, RZ ;  /* 0x0000541003037816 */ /* 0x000fca00000000ff */
[----:B------:R-:W-:Y:S01]  /*d9b0*/  STG.E desc[UR36][R16.64], R3 ;  /* 0x0000000310007986 */ /* 0x000fe2000c101924 */
[----:B------:R-:W-:Y:S05]  /*d9c0*/  EXIT ;  /* 0x000000000000794d */ /* 0x000fea0003800000 */
.L_x_2013:
[----:B------:R-:W-:Y:S01]  /*d9d0*/  STG.E.64 desc[UR36][R16.64], R4 ;  /* 0x0000000410007986 */ /* 0x000fe2000c101b24 */
[----:B------:R-:W-:Y:S05]  /*d9e0*/  EXIT ;  /* 0x000000000000794d */ /* 0x000fea0003800000 */
.L_x_2004:
        /* <DEDUP_REMOVED lines=10> */
[----:B------:R-:W-:Y:S01]  /*da90*/  STG.E.U8 desc[UR36][R16.64], R3 ;  /* 0x0000000310007986 */ /* 0x000fe2000c101124 */
[----:B------:R-:W-:Y:S05]  /*daa0*/  EXIT ;  /* 0x000000000000794d */ /* 0x000fea0003800000 */
.L_x_2017:
[----:B------:R-:W-:-:S05]  /*dab0*/  CS2R R6, SRZ ;  /* 0x0000000000067805 */ /* 0x000fca000001ff00 */
[----:B------:R-:W-:Y:S01]  /*dac0*/  STG.E.128 desc[UR36][R16.64], R4 ;  /* 0x0000000410007986 */ /* 0x000fe2000c101d24 */
[----:B------:R-:W-:Y:S05]  /*dad0*/  EXIT ;  /* 0x000000000000794d */ /* 0x000fea0003800000 */
.L_x_2016:
        /* <DEDUP_REMOVED lines=15> */
[----:B------:R-:W-:Y:S02]  /*dbd0*/  SHF.R.U32.HI R3, RZ, 0x18, R0 ;  /* 0x00000018ff037819 */ /* 0x000fe40000011600 */
[----:B------:R-:W-:-:S09]  /*dbe0*/  MOV R0, 0x7f ;  /* 0x0000007f00007802 */ /* 0x000fd20000000f00 */
        /* <DEDUP_REMOVED lines=8> */
.L_x_2021:
[----:B------:R-:W-:Y:S05]  /*dc70*/  BSYNC B0 ;  /* 0x0000000000007941 */ /* 0x000fea0003800000 */
.L_x_2020:
[----:B------:R-:W-:-:S05]  /*dc80*/  LOP3.LUT R3, R0, R3, RZ, 0xfc, !PT ;  /* 0x0000000300037212 */ /* 0x000fca00078efcff */
[----:B------:R-:W-:Y:S01]  /*dc90*/  STG.E.U8 desc[UR36][R16.64], R3 ;  /* 0x0000000310007986 */ /* 0x000fe2000c101124 */
[----:B------:R-:W-:Y:S05]  /*dca0*/  EXIT ;  /* 0x000000000000794d */ /* 0x000fea0003800000 */
.L_x_2019:
        /* <DEDUP_REMOVED lines=17> */
.L_x_2023:
[----:B------:R-:W-:Y:S01]  /*ddc0*/  IMAD.MOV.U32 R0, RZ, RZ, 0x7f ;  /* 0x0000007fff007424 */ /* 0x000fe200078e00ff */
[----:B------:R-:W-:-:S04]  /*ddd0*/  ISETP.GT.U32.AND P0, PT, R2, 0x7f800000, PT ;  /* 0x7f8000000200780c */ /* 0x000fc80003f04070 */
[----:B------:R-:W-:-:S09]  /*dde0*/  SEL R0, R0, 0x7c, P0 ;  /* 0x0000007c00007807 */ /* 0x000fd20000000000 */
.L_x_2024:
[----:B------:R-:W-:Y:S05]  /*ddf0*/  BSYNC B0 ;  /* 0x0000000000007941 */ /* 0x000fea0003800000 */
.L_x_2022:
[----:B------:R-:W-:-:S04]  /*de00*/  LOP3.LUT R2, R3, 0x80000000, RZ, 0xc0, !PT ;  /* 0x8000000003027812 */ /* 0x000fc800078ec0ff */
[----:B------:R-:W-:-:S04]  /*de10*/  SHF.R.U32.HI R3, RZ, 0x18, R2 ;  /* 0x00000018ff037819 */ /* 0x000fc80000011602 */
[----:B------:R-:W-:-:S05]  /*de20*/  LOP3.LUT R3, R0, R3, RZ, 0xfc, !PT ;  /* 0x0000000300037212 */ /* 0x000fca00078efcff */
[----:B------:R-:W-:Y:S01]  /*de30*/  STG.E.U8 desc[UR36][R16.64], R3 ;  /* 0x0000000310007986 */ /* 0x000fe2000c101124 */
[----:B------:R-:W-:Y:S05]  /*de40*/  EXIT ;  /* 0x000000000000794d */ /* 0x000fea0003800000 */
.L_x_2018:
[----:B------:R-:W-:Y:S01]  /*de50*/  UMOV UR4, 0xf0000000 ;  /* 0xf000000000047882 */ /* 0x000fe20000000000 */
[----:B------:R-:W-:Y:S01]  /*de60*/  UMOV UR5, 0x380fffff ;  /* 0x380fffff00057882 */ /* 0x000fe20000000000 */
[----:B------:R-:W0:Y:S01]  /*de70*/  F2F.F32.F64 R0, R4 ;  /* 0x0000000400007310 */ /* 0x000e220000301000 */
[----:B------:R-:W-:-:S14]  /*de80*/  DSETP.GEU.AND P0, PT, |R4|, UR4, PT ;  /* 0x0000000404007e2a */ /* 0x000fdc000bf0e200 */
[----:B0-----:R-:W-:-:S05]  /*de90*/  @!P0 FMUL R0, R0, 1.175494350822287508e-38 ;  /* 0x0080000000008820 */ /* 0x001fca0000400000 */
[----:B------:R-:W-:-:S05]  /*dea0*/  F2FP.BF16.F32.PACK_AB R0, RZ, R0 ;  /* 0x00000000ff00723e */ /* 0x000fca00000010ff */
[----:B------:R-:W-:Y:S01]  /*deb0*/  STG.E.U16 desc[UR36][R16.64], R0 ;  /* 0x0000000010007986 */ /* 0x000fe2000c101524 */
[----:B------:R-:W-:Y:S05]  /*dec0*/  EXIT ;  /* 0x000000000000794d */ /* 0x000fea0003800000 */
.L_x_2015:
        /* <DEDUP_REMOVED lines=9> */
[----:B0-----:R-:W-:Y:S01]  /*df60*/  STG.E.U16 desc[UR36][R16.64], R5 ;  /* 0x0000000510007986 */ /* 0x001fe2000c101524 */
[----:B------:R-:W-:Y:S05]  /*df70*/  EXIT ;  /* 0x000000000000794d */ /* 0x000fea0003800000 */
.L_x_2027:
        /* <DEDUP_REMOVED lines=21> */
.L_x_2030:
[----:B------:R-:W-:-:S04]  /*e0d0*/  LOP3.LUT R2, R3, 0x80000000, RZ, 0xc0, !PT ;  /* 0x8000000003027812 */ /* 0x000fc800078ec0ff */
[----:B------:R-:W-:-:S04]  /*e0e0*/  SHF.R.U32.HI R3, RZ, 0x18, R2 ;  /* 0x00000018ff037819 */ /* 0x000fc80000011602 */
[----:B------:R-:W-:-:S04]  /*e0f0*/  LOP3.LUT R0, R0, R3, RZ, 0xfc, !PT ;  /* 0x0000000300007212 */ /* 0x000fc800078efcff */
[----:B------:R-:W-:-:S07]  /*e100*/  PRMT R8, R0, 0x7610, R8 ;  /* 0x0000761000087816 */ /* 0x000fce0000000008 */
.L_x_2029:
[----:B------:R-:W-:Y:S05]  /*e110*/  BSYNC B0 ;  /* 0x0000000000007941 */ /* 0x000fea0003800000 */
.L_x_2028:
[----:B------:R-:W-:Y:S01]  /*e120*/  STG.E.U8 desc[UR36][R16.64], R8 ;  /* 0x0000000810007986 */ /* 0x000fe2000c101124 */
[----:B------:R-:W-:Y:S05]  /*e130*/  EXIT ;  /* 0x000000000000794d */ /* 0x000fea0003800000 */
.L_x_2026:
        /* <DEDUP_REMOVED lines=21> */
.L_x_2033:
[----:B------:R-:W-:-:S04]  /*e290*/  LOP3.LUT R2, R3, 0x80000000, RZ, 0xc0, !PT ;  /* 0x8000000003027812 */ /* 0x000fc800078ec0ff */
[----:B------:R-:W-:-:S04]  /*e2a0*/  SHF.R.U32.HI R3, RZ, 0x18, R2 ;  /* 0x00000018ff037819 */ /* 0x000fc80000011602 */
[----:B------:R-:W-:-:S04]  /*e2b0*/  LOP3.LUT R0, R0, R3, RZ, 0xfc, !PT ;  /* 0x0000000300007212 */ /* 0x000fc800078efcff */
[----:B------:R-:W-:-:S07]  /*e2c0*/  PRMT R8, R0, 0x7610, R8 ;  /* 0x0000761000087816 */ /* 0x000fce0000000008 */
.L_x_2032:
[----:B------:R-:W-:Y:S05]  /*e2d0*/  BSYNC B0 ;  /* 0x0000000000007941 */ /* 0x000fea0003800000 */
.L_x_2031:
[----:B------:R-:W-:Y:S01]  /*e2e0*/  STG.E.U8 desc[UR36][R16.64], R8 ;  /* 0x0000000810007986 */ /* 0x000fe2000c101124 */
[----:B------:R-:W-:Y:S05]  /*e2f0*/  EXIT ;  /* 0x000000000000794d */ /* 0x000fea0003800000 */
.L_x_2025:
        /* <DEDUP_REMOVED lines=26> */
.L_x_2008:
        /* <DEDUP_REMOVED lines=16> */
.L_x_2036:
[----:B------:R-:W-:Y:S05]  /*e5a0*/  EXIT ;  /* 0x000000000000794d */ /* 0x000fea0003800000 */
.L_x_2035:
[----:B------:R-:W0:Y:S02]  /*e5b0*/  F2I.U64.F64.TRUNC R4, R4 ;  /* 0x0000000400047311 */ /* 0x000e24000030d800 */
[----:B0-----:R-:W-:Y:S01]  /*e5c0*/  STG.E.64 desc[UR36][R16.64], R4 ;  /* 0x0000000410007986 */ /* 0x001fe2000c101b24 */
[----:B------:R-:W-:Y:S05]  /*e5d0*/  EXIT ;  /* 0x000000000000794d */ /* 0x000fea0003800000 */
.L_x_2034:
[----:B------:R-:W0:Y:S02]  /*e5e0*/  F2I.U32.F64.TRUNC R5, R4 ;  /* 0x0000000400057311 */ /* 0x000e24000030d000 */
[----:B0-----:R-:W-:Y:S01]  /*e5f0*/  STG.E desc[UR36][R16.64], R5 ;  /* 0x0000000510007986 */ /* 0x001fe2000c101924 */
[----:B------:R-:W-:Y:S05]  /*e600*/  EXIT ;  /* 0x000000000000794d */ /* 0x000fea0003800000 */
        .type           $_ZN2at6native18elementwise_kernelILi128ELi4EZNS0_15gpu_kernel_implIZZZNS0_15tan_kernel_cudaERNS_18TensorIteratorBaseEENKUlvE0_clEvENKUlvE_clEvEUldE_EEvS4_RKT_EUliE_EEviT1_$__internal_trig_reduction_slowpathd,@function
        .size           $_ZN2at6native18elementwise_kernelILi128ELi4EZNS0_15gpu_kernel_implIZZZNS0_15tan_kernel_cudaERNS_18TensorIteratorBaseEENKUlvE0_clEvENKUlvE_clEvEUldE_EEvS4_RKT_EUliE_EEviT1_$__internal_trig_reduction_slowpathd,(.L_x_7494 - $_ZN2at6native18elementwise_kernelILi128ELi4EZNS0_15gpu_kernel_implIZZZNS0_15tan_kernel_cudaERNS_18TensorIteratorBaseEENKUlvE0_clEvENKUlvE_clEvEUldE_EEvS4_RKT_EUliE_EEviT1_$__internal_trig_reduction_slowpathd)
$_ZN2at6native18elementwise_kernelILi128ELi4EZNS0_15gpu_kernel_implIZZZNS0_15tan_kernel_cudaERNS_18TensorIteratorBaseEENKUlvE0_clEvENKUlvE_clEvEUldE_EEvS4_RKT_EUliE_EEviT1_$__internal_trig_reduction_slowpathd:
[----:B------:R-:W-:Y:S01]  /*e610*/  SHF.R.U32.HI R7, RZ, 0x14, R3 ;  /* 0x00000014ff077819 */ /* 0x000fe20000011603 */
[----:B------:R-:W-:-:S03]  /*e620*/  HFMA2.MMA R9, -RZ, RZ, 0, 0 ;  /* 0x00000000ff097435 */ /* 0x000fc600000001ff */
[----:B------:R-:W-:-:S04]  /*e630*/  LOP3.LUT R5, R7, 0x7ff, RZ, 0xc0, !PT ;  /* 0x000007ff07057812 */ /* 0x000fc800078ec0ff */
[----:B------:R-:W-:-:S13]  /*e640*/  ISETP.NE.AND P0, PT, R5, 0x7ff, PT ;  /* 0x000007ff0500780c */ /* 0x000fda0003f05270 */
[----:B------:R-:W-:Y:S05]  /*e650*/  @!P0 BRA `(.L_x_2037) ;  /* 0x00000008003c8947 */ /* 0x000fea0003800000 */
[----:B------:R-:W-:Y:S01]  /*e660*/  VIADD R5, R5, 0xfffffc00 ;  /* 0xfffffc0005057836 */ /* 0x000fe20000000000 */
[----:B------:R-:W-:Y:S01]  /*e670*/  BSSY B1, `(.L_x_2038) ;  /* 0x0000033000017945 */ /* 0x000fe20003800000 */
[----:B------:R-:W-:Y:S01]  /*e680*/  VIADD R7, R7, 0xfffffc00 ;  /* 0xfffffc0007077836 */ /* 0x000fe20000000000 */
[----:B------:R-:W-:Y:S02]  /*e690*/  CS2R R20, SRZ ;  /* 0x0000000000147805 */ /* 0x000fe4000001ff00 */
[----:B------:R-:W-:Y:S02]  /*e6a0*/  SHF.R.U32.HI R6, RZ, 0x6, R5 ;  /* 0x00000006ff067819 */ /* 0x000fe40000011605 */
[----:B------:R-:W-:Y:S02]  /*e6b0*/  LOP3.LUT P2, R7, R7, 0x3f, RZ, 0xc0, !PT ;  /* 0x0000003f07077812 */ /* 0x000fe4000784c0ff */
[C---:B------:R-:W-:Y:S02]  /*e6c0*/  IADD3 R8, -R6.reuse, 0x10, RZ ;  /* 0x0000001006087810 */ /* 0x040fe40007ffe1ff */
[----:B------:R-:W-:-:S02]  /*e6d0*/  IADD3 R5, -R6, 0x13, RZ ;  /* 0x0000001306057810 */ /* 0x000fc40007ffe1ff */
[----:B------:R-:W-:Y:S02]  /*e6e0*/  ISETP.GT.AND P0, PT, R8, 0xe, PT ;  /* 0x0000000e0800780c */ /* 0x000fe40003f04270 */
[----:B------:R-:W-:Y:S02]  /*e6f0*/  IADD3 R6, -R6, 0xf, RZ ;  /* 0x0000000f06067810 */ /* 0x000fe40007ffe1ff */
[----:B------:R-:W-:-:S03]  /*e700*/  SEL R5, R5, 0x12, !P0 ;  /* 0x0000001205057807 */ /* 0x000fc60004000000 */
[----:B------:R-:W-:Y:S01]  /*e710*/  IMAD.MOV.U32 R11, RZ, RZ, R6 ;  /* 0x000000ffff0b7224 */ /* 0x000fe200078e0006 */
[----:B------:R-:W-:-:S13]  /*e720*/  ISETP.GT.AND P0, PT, R8, R5, PT ;  /* 0x000000050800720c */ /* 0x000fda0003f04270 */
[----:B------:R-:W-:Y:S05]  /*e730*/  @P0 BRA `(.L_x_2039) ;  /* 0x0000000000980947 */ /* 0x000fea0003800000 */
[----:B------:R-:W0:Y:S01]  /*e740*/  LDC.64 R12, c[0x4][0x170] ;  /* 0x01005c00ff0c7b82 */ /* 0x000e220000000a00 */
[----:B------:R-:W-:Y:S01]  /*e750*/  SHF.L.U64.HI R10, R0, 0xb, R3 ;  /* 0x0000000b000a7819 */ /* 0x000fe20000010203 */
[----:B------:R-:W-:Y:S01]  /*e760*/  IMAD.MOV.U32 R11, RZ, RZ, R6 ;  /* 0x000000ffff0b7224 */ /* 0x000fe200078e0006 */
[----:B------:R-:W-:Y:S02]  /*e770*/  CS2R R20, SRZ ;  /* 0x0000000000147805 */ /* 0x000fe4000001ff00 */
[----:B------:R-:W-:-:S03]  /*e780*/  LOP3.LUT R10, R10, 0x80000000, RZ, 0xfc, !PT ;  /* 0x800000000a0a7812 */ /* 0x000fc600078efcff */
[----:B------:R-:W1:Y:S01]  /*e790*/  LDC.64 R8, c[0x0][0x208] ;  /* 0x00008200ff087b82 */ /* 0x000e620000000a00 */
[----:B0-----:R-:W-:-:S04]  /*e7a0*/  IMAD.WIDE R12, R6, 0x8, R12 ;  /* 0x00000008060c7825 */ /* 0x001fc800078e020c */
[----:B------:R-:W-:Y:S02]  /*e7b0*/  IMAD.MOV.U32 R15, RZ, RZ, R13 ;  /* 0x000000ffff0f7224 */ /* 0x000fe400078e000d */
[----:B------:R-:W-:Y:S02]  /*e7c0*/  IMAD.SHL.U32 R13, R0, 0x800, RZ ;  /* 0x00000800000d7824 */ /* 0x000fe400078e00ff */
[----:B-1----:R-:W-:-:S07]  /*e7d0*/  IMAD.MOV.U32 R0, RZ, RZ, R1 ;  /* 0x000000ffff007224 */ /* 0x002fce00078e0001 */
.L_x_2040:
[----:B------:R-:W-:Y:S01]  /*e7e0*/  R2UR UR4, R8 ;  /* 0x00000000080472ca */ /* 0x000fe200000e0000 */
[----:B------:R-:W-:Y:S01]  /*e7f0*/  IMAD.MOV.U32 R24, RZ, RZ, R12 ;  /* 0x000000ffff187224 */ /* 0x000fe200078e000c */
[----:B------:R-:W-:Y:S01]  /*e800*/  R2UR UR5, R9 ;  /* 0x00000000090572ca */ /* 0x000fe200000e0000 */
[----:B------:R-:W-:-:S12]  /*e810*/  IMAD.MOV.U32 R25, RZ, RZ, R15 ;  /* 0x000000ffff197224 */ /* 0x000fd800078e000f */
[----:B------:R-:W2:Y:S01]  /*e820*/  LDG.E.64.CONSTANT R24, desc[UR4][R24.64] ;  /* 0x0000000418187981 */ /* 0x000ea2000c1e9b00 */
[----:B------:R-:W-:Y:S02]  /*e830*/  IMAD.MOV.U32 R26, RZ, RZ, R20 ;  /* 0x000000ffff1a7224 */ /* 0x000fe400078e0014 */
[----:B------:R-:W-:Y:S02]  /*e840*/  IMAD.MOV.U32 R27, RZ, RZ, R21 ;  /* 0x000000ffff1b7224 */ /* 0x000fe400078e0015 */
[----:B------:R-:W-:Y:S02]  /*e850*/  VIADD R11, R11, 0x1 ;  /* 0x000000010b0b7836 */ /* 0x000fe40000000000 */
[----:B--2---:R-:W-:-:S04]  /*e860*/  IMAD.WIDE.U32 R26, P3, R24, R13, R26 ;  /* 0x0000000d181a7225 */ /* 0x004fc8000786001a */
[CC--:B------:R-:W-:Y:S02]  /*e870*/  IMAD R21, R24.reuse, R10.reuse, RZ ;  /* 0x0000000a18157224 */ /* 0x0c0fe400078e02ff */
[----:B------:R-:W-:Y:S02]  /*e880*/  IMAD R14, R25, R13, RZ ;  /* 0x0000000d190e7224 */ /* 0x000fe400078e02ff */
[----:B------:R-:W-:Y:S01]  /*e890*/  IMAD.HI.U32 R18, R24, R10, RZ ;  /* 0x0000000a18127227 */ /* 0x000fe200078e00ff */
[----:B------:R-:W-:-:S03]  /*e8a0*/  IADD3 R21, P0, R21, R27, RZ ;  /* 0x0000001b15157210 */ /* 0x000fc60007f1e0ff */
[C---:B------:R-:W-:Y:S01]  /*e8b0*/  IMAD R24, R25.reuse, R10, RZ ;  /* 0x0000000a19187224 */ /* 0x040fe200078e02ff */
[----:B------:R-:W-:Y:S01]  /*e8c0*/  IADD3 R27, P1, R14, R21, RZ ;  /* 0x000000150e1b7210 */ /* 0x000fe20007f3e0ff */
[----:B------:R-:W-:-:S04]  /*e8d0*/  IMAD.HI.U32 R14, R25, R13, RZ ;  /* 0x0000000d190e7227 */ /* 0x000fc800078e00ff */
[----:B------:R-:W-:Y:S01]  /*e8e0*/  IMAD.X R21, RZ, RZ, R18, P3 ;  /* 0x000000ffff157224 */ /* 0x000fe200018e0612 */
[----:B------:R-:W-:Y:S01]  /*e8f0*/  ISETP.GE.AND P3, PT, R11, R5, PT ;  /* 0x000000050b00720c */ /* 0x000fe20003f66270 */
[----:B------:R-:W-:Y:S01]  /*e900*/  IMAD.HI.U32 R18, R25, R10, RZ ;  /* 0x0000000a19127227 */ /* 0x000fe200078e00ff */
[----:B------:R0:W-:Y:S02]  /*e910*/  STL.64 [R0], R26 ;  /* 0x0000001a00007387 */ /* 0x0001e40000100a00 */
[----:B------:R-:W-:-:S04]  /*e920*/  IADD3.X R21, P0, R14, R21, RZ, P0, !PT ;  /* 0x000000150e157210 */ /* 0x000fc8000071e4ff */
[----:B------:R-:W-:Y:S01]  /*e930*/  IADD3.X R20, P1, R24, R21, RZ, P1, !PT ;  /* 0x0000001518147210 */ /* 0x000fe20000f3e4ff */
[----:B------:R-:W-:Y:S01]  /*e940*/  IMAD.X R18, RZ, RZ, R18, P0 ;  /* 0x000000ffff127224 */ /* 0x000fe200000e0612 */
[----:B------:R-:W-:-:S03]  /*e950*/  IADD3 R12, P0, R12, 0x8, RZ ;  /* 0x000000080c0c7810 */ /* 0x000fc60007f1e0ff */
[----:B------:R-:W-:Y:S02]  /*e960*/  IMAD.X R21, RZ, RZ, R18, P1 ;  /* 0x000000ffff157224 */ /* 0x000fe400008e0612 */
[----:B------:R-:W-:Y:S02]  /*e970*/  IMAD.X R15, RZ, RZ, R15, P0 ;  /* 0x000000ffff0f7224 */ /* 0x000fe400000e060f */
[----:B0-----:R-:W-:Y:S01]  /*e980*/  VIADD R0, R0, 0x8 ;  /* 0x0000000800007836 */ /* 0x001fe20000000000 */
[----:B------:R-:W-:Y:S06]  /*e990*/  @!P3 BRA `(.L_x_2040) ;  /* 0xfffffffc0090b947 */ /* 0x000fec000383ffff */
.L_x_2039:
[----:B------:R-:W-:Y:S05]  /*e9a0*/  BSYNC B1 ;  /* 0x0000000000017941 */ /* 0x000fea0003800000 */
.L_x_2038:
[----:B------:R-:W-:-:S05]  /*e9b0*/  IMAD.IADD R6, R11, 0x1, -R6 ;  /* 0x000000010b067824 */ /* 0x000fca00078e0a06 */
[----:B------:R-:W-:-:S05]  /*e9c0*/  LEA R25, R6, R1, 0x3 ;  /* 0x0000000106197211 */ /* 0x000fca00078e18ff */
[----:B------:R0:W-:Y:S04]  /*e9d0*/  STL.64 [R25], R20 ;  /* 0x0000001419007387 */ /* 0x0001e80000100a00 */
[----:B------:R-:W2:Y:S04]  /*e9e0*/  LDL.64 R10, [R1+0x10] ;  /* 0x00001000010a7983 */ /* 0x000ea80000100a00 */
[----:B------:R-:W3:Y:S04]  /*e9f0*/  @P2 LDL.64 R12, [R1+0x8] ;  /* 0x00000800010c2983 */ /* 0x000ee80000100a00 */
[----:B------:R-:W4:Y:S01]  /*ea00*/  LDL.64 R8, [R1+0x18] ;  /* 0x0000180001087983 */ /* 0x000f220000100a00 */
[----:B------:R-:W-:Y:S01]  /*ea10*/  @P2 IADD3 R5, -R7, 0x40, RZ ;  /* 0x0000004007052810 */ /* 0x000fe20007ffe1ff */
[----:B------:R-:W-:Y:S01]  /*ea20*/  UMOV UR4, URZ ;  /* 0x0000003f00047c82 */ /* 0x000fe20008000000 */
[----:B--2---:R-:W-:-:S02]  /*ea30*/  @P2 SHF.L.U32 R15, R10, R7, RZ ;  /* 0x000000070a0f2219 */ /* 0x004fc400000006ff */
[-C--:B------:R-:W-:Y:S02]  /*ea40*/  @P2 SHF.R.U64 R6, R10, R5.reuse, R11 ;  /* 0x000000050a062219 */ /* 0x080fe4000000120b */
[-CC-:B---3--:R-:W-:Y:S02]  /*ea50*/  @P2 SHF.R.U64 R0, R12, R5.reuse, R13.reuse ;  /* 0x000000050c002219 */ /* 0x188fe4000000120d */
[----:B------:R-:W-:Y:S02]  /*ea60*/  @P2 SHF.R.U32.HI R12, RZ, R5, R13 ;  /* 0x00000005ff0c2219 */ /* 0x000fe4000001160d */
[----:B------:R-:W-:Y:S02]  /*ea70*/  @P2 SHF.L.U64.HI R13, R10, R7, R11 ;  /* 0x000000070a0d2219 */ /* 0x000fe4000001020b */
[----:B------:R-:W-:Y:S02]  /*ea80*/  @P2 LOP3.LUT R10, R0, R15, RZ, 0xfc, !PT ;  /* 0x0000000f000a2212 */ /* 0x000fe400078efcff */
[----:B----4-:R-:W-:-:S02]  /*ea90*/  @P2 SHF.L.U32 R15, R8, R7, RZ ;  /* 0x00000007080f2219 */ /* 0x010fc400000006ff */
[----:B------:R-:W-:Y:S02]  /*eaa0*/  @P2 SHF.R.U32.HI R5, RZ, R5, R11 ;  /* 0x00000005ff052219 */ /* 0x000fe4000001160b */
[----:B------:R-:W-:Y:S02]  /*eab0*/  @P2 SHF.L.U64.HI R0, R8, R7, R9 ;  /* 0x0000000708002219 */ /* 0x000fe40000010209 */
[----:B------:R-:W-:Y:S02]  /*eac0*/  @P2 LOP3.LUT R11, R12, R13, RZ, 0xfc, !PT ;  /* 0x0000000d0c0b2212 */ /* 0x000fe400078efcff */
[----:B------:R-:W-:Y:S02]  /*ead0*/  @P2 LOP3.LUT R8, R15, R6, RZ, 0xfc, !PT ;  /* 0x000000060f082212 */ /* 0x000fe400078efcff */
[C-C-:B------:R-:W-:Y:S01]  /*eae0*/  SHF.L.U64.HI R6, R10.reuse, 0x2, R11.reuse ;  /* 0x000000020a067819 */ /* 0x140fe2000001020b */
[----:B------:R-:W-:Y:S01]  /*eaf0*/  IMAD.SHL.U32 R10, R10, 0x4, RZ ;  /* 0x000000040a0a7824 */ /* 0x000fe200078e00ff */
[----:B------:R-:W-:Y:S01]  /*eb00*/  SHF.R.U32.HI R11, RZ, 0x1e, R11 ;  /* 0x0000001eff0b7819 */ /* 0x000fe2000001160b */
[----:B------:R-:W-:Y:S01]  /*eb10*/  IMAD.SHL.U32 R12, R8, 0x4, RZ ;  /* 0x00000004080c7824 */ /* 0x000fe200078e00ff */
[----:B------:R-:W-:-:S02]  /*eb20*/  @P2 LOP3.LUT R9, R0, R5, RZ, 0xfc, !PT ;  /* 0x0000000500092212 */ /* 0x000fc400078efcff */
[----:B------:R-:W-:Y:S02]  /*eb30*/  IADD3 RZ, P0, RZ, -R10, RZ ;  /* 0x8000000affff7210 */ /* 0x000fe40007f1e0ff */
[----:B------:R-:W-:Y:S02]  /*eb40*/  LOP3.LUT R7, RZ, R6, RZ, 0x33, !PT ;  /* 0x00000006ff077212 */ /* 0x000fe400078e33ff */
[----:B------:R-:W-:Y:S02]  /*eb50*/  LOP3.LUT R12, R11, R12, RZ, 0xfc, !PT ;  /* 0x0000000c0b0c7212 */ /* 0x000fe400078efcff */
[----:B------:R-:W-:Y:S02]  /*eb60*/  SHF.L.U64.HI R11, R8, 0x2, R9 ;  /* 0x00000002080b7819 */ /* 0x000fe40000010209 */
[----:B------:R-:W-:Y:S02]  /*eb70*/  IADD3.X R7, P0, RZ, R7, RZ, P0, !PT ;  /* 0x00000007ff077210 */ /* 0x000fe4000071e4ff */
[----:B------:R-:W-:-:S02]  /*eb80*/  LOP3.LUT R5, RZ, R12, RZ, 0x33, !PT ;  /* 0x0000000cff057212 */ /* 0x000fc400078e33ff */
[----:B------:R-:W-:Y:S02]  /*eb90*/  LOP3.LUT R8, RZ, R11, RZ, 0x33, !PT ;  /* 0x0000000bff087212 */ /* 0x000fe400078e33ff */
[----:B------:R-:W-:Y:S02]  /*eba0*/  IADD3.X R5, P0, RZ, R5, RZ, P0, !PT ;  /* 0x00000005ff057210 */ /* 0x000fe4000071e4ff */
[----:B------:R-:W-:-:S03]  /*ebb0*/  SHF.R.U32.HI R0, RZ, 0x1d, R9 ;  /* 0x0000001dff007819 */ /* 0x000fc60000011609 */
[----:B------:R-:W-:Y:S01]  /*ebc0*/  IMAD.X R8, RZ, RZ, R8, P0 ;  /* 0x000000ffff087224 */ /* 0x000fe200000e0608 */
[----:B------:R-:W-:-:S04]  /*ebd0*/  LOP3.LUT P1, RZ, R0, 0x1, RZ, 0xc0, !PT ;  /* 0x0000000100ff7812 */ /* 0x000fc8000782c0ff */
[----:B------:R-:W-:Y:S02]  /*ebe0*/  SEL R8, R11, R8, !P1 ;  /* 0x000000080b087207 */ /* 0x000fe40004800000 */
[----:B------:R-:W-:Y:S02]  /*ebf0*/  SEL R13, R12, R5, !P1 ;  /* 0x000000050c0d7207 */ /* 0x000fe40004800000 */
[----:B------:R-:W-:Y:S02]  /*ec00*/  ISETP.NE.U32.AND P0, PT, R8, RZ, PT ;  /* 0x000000ff0800720c */ /* 0x000fe40003f05070 */
[----:B------:R-:W-:Y:S02]  /*ec10*/  SEL R6, R6, R7, !P1 ;  /* 0x0000000706067207 */ /* 0x000fe40004800000 */
[----:B------:R-:W-:Y:S01]  /*ec20*/  SEL R11, R13, R8, !P0 ;  /* 0x000000080d0b7207 */ /* 0x000fe20004000000 */
[----:B------:R-:W-:-:S05]  /*ec30*/  @P1 IMAD.MOV R10, RZ, RZ, -R10 ;  /* 0x000000ffff0a1224 */ /* 0x000fca00078e0a0a */
[----:B------:R-:W1:Y:S02]  /*ec40*/  FLO.U32 R11, R11 ;  /* 0x0000000b000b7300 */ /* 0x000e6400000e0000 */
[C---:B-1----:R-:W-:Y:S02]  /*ec50*/  IADD3 R12, -R11.reuse, 0x1f, RZ ;  /* 0x0000001f0b0c7810 */ /* 0x042fe40007ffe1ff */
[----:B------:R-:W-:-:S03]  /*ec60*/  IADD3 R5, -R11, 0x3f, RZ ;  /* 0x0000003f0b057810 */ /* 0x000fc60007ffe1ff */
[----:B------:R-:W-:-:S05]  /*ec70*/  @P0 IMAD.MOV R5, RZ, RZ, R12 ;  /* 0x000000ffff050224 */ /* 0x000fca00078e020c */
[C---:B------:R-:W-:Y:S02]  /*ec80*/  ISETP.NE.U32.AND P0, PT, R5.reuse, RZ, PT ;  /* 0x000000ff0500720c */ /* 0x040fe40003f05070 */
[----:B------:R-:W-:Y:S02]  /*ec90*/  IADD3 R7, -R5, 0x40, RZ ;  /* 0x0000004005077810 */ /* 0x000fe40007ffe1ff */
[----:B------:R-:W-:Y:S02]  /*eca0*/  ISETP.NE.AND.EX P0, PT, RZ, RZ, PT, P0 ;  /* 0x000000ffff00720c */ /* 0x000fe40003f05300 */
[C---:B------:R-:W-:Y:S02]  /*ecb0*/  SHF.L.U32 R15, R13.reuse, R5, RZ ;  /* 0x000000050d0f7219 */ /* 0x040fe400000006ff */
[----:B------:R-:W-:Y:S02]  /*ecc0*/  SHF.R.U64 R10, R10, R7, R6 ;  /* 0x000000070a0a7219 */ /* 0x000fe40000001206 */
[----:B0-----:R-:W-:-:S02]  /*ecd0*/  SHF.L.U64.HI R21, R13, R5, R8 ;  /* 0x000000050d157219 */ /* 0x001fc40000010208 */
[----:B------:R-:W-:Y:S01]  /*ece0*/  SHF.R.U32.HI R6, RZ, R7, R6 ;  /* 0x00000007ff067219 */ /* 0x000fe20000011606 */
[----:B------:R-:W-:-:S04]  /*ecf0*/  IMAD.MOV.U32 R7, RZ, RZ, RZ ;  /* 0x000000ffff077224 */ /* 0x000fc800078e00ff */
[----:B------:R-:W-:Y:S02]  /*ed00*/  @P0 LOP3.LUT R13, R10, R15, RZ, 0xfc, !PT ;  /* 0x0000000f0a0d0212 */ /* 0x000fe400078efcff */
[----:B------:R-:W-:-:S03]  /*ed10*/  @P0 LOP3.LUT R8, R6, R21, RZ, 0xfc, !PT ;  /* 0x0000001506080212 */ /* 0x000fc600078efcff */
[----:B------:R-:W-:-:S04]  /*ed20*/  IMAD.WIDE.U32 R10, R13, 0x2168c235, RZ ;  /* 0x2168c2350d0a7825 */ /* 0x000fc800078e00ff */
[----:B------:R-:W-:Y:S01]  /*ed30*/  IMAD.MOV.U32 R6, RZ, RZ, R11 ;  /* 0x000000ffff067224 */ /* 0x000fe200078e000b */
[----:B------:R-:W-:Y:S01]  /*ed40*/  IADD3 RZ, P0, R10, R10, RZ ;  /* 0x0000000a0aff7210 */ /* 0x000fe20007f1e0ff */
[----:B------:R-:W-:-:S04]  /*ed50*/  IMAD.HI.U32 R11, R8, -0x36f0255e, RZ ;  /* 0xc90fdaa2080b7827 */ /* 0x000fc800078e00ff */
[----:B------:R-:W-:-:S04]  /*ed60*/  IMAD.WIDE.U32 R6, R13, -0x36f0255e, R6 ;  /* 0xc90fdaa20d067825 */ /* 0x000fc800078e0006 */
[C---:B------:R-:W-:Y:S02]  /*ed70*/  IMAD R13, R8.reuse, -0x36f0255e, RZ ;  /* 0xc90fdaa2080d7824 */ /* 0x040fe400078e02ff */
[----:B------:R-:W-:-:S04]  /*ed80*/  IMAD.WIDE.U32 R6, P2, R8, 0x2168c235, R6 ;  /* 0x2168c23508067825 */ /* 0x000fc80007840006 */
[----:B------:R-:W-:Y:S01]  /*ed90*/  IMAD.X R8, RZ, RZ, R11, P2 ;  /* 0x000000ffff087224 */ /* 0x000fe200010e060b */
[----:B------:R-:W-:Y:S02]  /*eda0*/  IADD3 R7, P2, R13, R7, RZ ;  /* 0x000000070d077210 */ /* 0x000fe40007f5e0ff */
[----:B------:R-:W-:Y:S02]  /*edb0*/  IADD3.X RZ, P0, R6, R6, RZ, P0, !PT ;  /* 0x0000000606ff7210 */ /* 0x000fe4000071e4ff */
[C---:B------:R-:W-:Y:S01]  /*edc0*/  ISETP.GT.U32.AND P3, PT, R7.reuse, RZ, PT ;  /* 0x000000ff0700720c */ /* 0x040fe20003f64070 */
[----:B------:R-:W-:Y:S01]  /*edd0*/  IMAD.X R8, RZ, RZ, R8, P2 ;  /* 0x000000ffff087224 */ /* 0x000fe200010e0608 */
[----:B------:R-:W-:-:S04]  /*ede0*/  IADD3.X R6, P2, R7, R7, RZ, P0, !PT ;  /* 0x0000000707067210 */ /* 0x000fc8000075e4ff */
[C---:B------:R-:W-:Y:S01]  /*edf0*/  ISETP.GT.AND.EX P0, PT, R8.reuse, RZ, PT, P3 ;  /* 0x000000ff0800720c */ /* 0x040fe20003f04330 */
[----:B------:R-:W-:-:S03]  /*ee00*/  IMAD.X R11, R8, 0x1, R8, P2 ;  /* 0x00000001080b7824 */ /* 0x000fc600010e0608 */
[----:B------:R-:W-:Y:S02]  /*ee10*/  SEL R6, R6, R7, P0 ;  /* 0x0000000706067207 */ /* 0x000fe40000000000 */
[----:B------:R-:W-:Y:S02]  /*ee20*/  SEL R7, R11, R8, P0 ;  /* 0x000000080b077207 */ /* 0x000fe40000000000 */
[----:B------:R-:W-:Y:S02]  /*ee30*/  IADD3 R6, P2, R6, 0x1, RZ ;  /* 0x0000000106067810 */ /* 0x000fe40007f5e0ff */
[----:B------:R-:W-:Y:S02]  /*ee40*/  SEL R8, RZ, 0x1, !P0 ;  /* 0x00000001ff087807 */ /* 0x000fe40004000000 */
[----:B------:R-:W-:Y:S01]  /*ee50*/  LOP3.LUT P0, R3, R3, 0x80000000, RZ, 0xc0, !PT ;  /* 0x8000000003037812 */ /* 0x000fe2000780c0ff */
[----:B------:R-:W-:Y:S02]  /*ee60*/  IMAD.X R7, RZ, RZ, R7, P2 ;  /* 0x000000ffff077224 */ /* 0x000fe400010e0607 */
[----:B------:R-:W-:Y:S01]  /*ee70*/  IMAD.IADD R8, R8, 0x1, R5 ;  /* 0x0000000108087824 */ /* 0x000fe200078e0205 */
[----:B------:R-:W-:-:S02]  /*ee80*/  @P1 LOP3.LUT R3, R3, 0x80000000, RZ, 0x3c, !PT ;  /* 0x8000000003031812 */ /* 0x000fc400078e3cff */
[----:B------:R-:W-:Y:S01]  /*ee90*/  SHF.R.U64 R6, R6, 0xa, R7 ;  /* 0x0000000a06067819 */ /* 0x000fe20000001207 */
[----:B------:R-:W-:-:S03]  /*eea0*/  IMAD.SHL.U32 R8, R8, 0x100000, RZ ;  /* 0x0010000008087824 */ /* 0x000fc600078e00ff */
[----:B------:R-:W-:-:S04]  /*eeb0*/  IADD3 R6, P2, R6, 0x1, RZ ;  /* 0x0000000106067810 */ /* 0x000fc80007f5e0ff */
[----:B------:R-:W-:-:S04]  /*eec0*/  LEA.HI.X R7, R7, RZ, RZ, 0x16, P2 ;  /* 0x000000ff07077211 */ /* 0x000fc800010fb4ff */
[--C-:B------:R-:W-:Y:S02]  /*eed0*/  SHF.R.U64 R5, R6, 0x1, R7.reuse ;  /* 0x0000000106057819 */ /* 0x100fe40000001207 */
[----:B------:R-:W-:Y:S02]  /*eee0*/  LOP3.LUT R6, R0, 0x1, RZ, 0xc0, !PT ;  /* 0x0000000100067812 */ /* 0x000fe400078ec0ff */
[----:B------:R-:W-:Y:S02]  /*eef0*/  SHF.R.U32.HI R7, RZ, 0x1, R7 ;  /* 0x00000001ff077819 */ /* 0x000fe40000011607 */
[----:B------:R-:W-:Y:S02]  /*ef00*/  IADD3 R0, P2, P3, R5, -UR4, RZ ;  /* 0x8000000405007c10 */ /* 0x000fe4000fb5e0ff */
[----:B------:R-:W-:Y:S02]  /*ef10*/  LEA.HI R9, R9, R6, RZ, 0x2 ;  /* 0x0000000609097211 */ /* 0x000fe400078f10ff */
[----:B------:R-:W-:-:S03]  /*ef20*/  IADD3.X R6, R7, 0x3fe00000, ~R8, P2, P3 ;  /* 0x3fe0000007067810 */ /* 0x000fc600017e6c08 */
[----:B------:R-:W-:Y:S01]  /*ef30*/  @P0 IMAD.MOV R9, RZ, RZ, -R9 ;  /* 0x000000ffff090224 */ /* 0x000fe200078e0a09 */
[----:B------:R-:W-:-:S07]  /*ef40*/  LOP3.LUT R3, R6, R3, RZ, 0xfc, !PT ;  /* 0x0000000306037212 */ /* 0x000fce00078efcff */
.L_x_2037:
[----:B------:R-:W-:Y:S02]  /*ef50*/  IMAD.MOV.U32 R5, RZ, RZ, 0x0 ;  /* 0x00000000ff057424 */ /* 0x000fe400078e00ff */
[----:B------:R-:W-:Y:S02]  /*ef60*/  IMAD.MOV.U32 R6, RZ, RZ, R0 ;  /* 0x000000ffff067224 */ /* 0x000fe400078e0000 */
[----:B------:R-:W-:Y:S01]  /*ef70*/  IMAD.MOV.U32 R7, RZ, RZ, R3 ;  /* 0x000000ffff077224 */ /* 0x000fe200078e0003 */
[----:B------:R-:W-:Y:S06]  /*ef80*/  RET.REL.NODEC R4 `(_ZN2at6native18elementwise_kernelILi128ELi4EZNS0_15gpu_kernel_implIZZZNS0_15tan_kernel_cudaERNS_18TensorIteratorBaseEENKUlvE0_clEvENKUlvE_clEvEUldE_EEvS4_RKT_EUliE_EEviT1_) ;  /* 0xffffff10041c7950 */ /* 0x000fec0003c3ffff */
.L_x_2041:
        /* <DEDUP_REMOVED lines=15> */
.L_x_7494:


//--------------------- .text._ZN2at6native27unrolled_elementwise_kernelIZZZNS0_15tan_kernel_cudaERNS_18TensorIteratorBaseEENKUlvE0_clEvENKUlvE_clEvEUldE_St5arrayIPcLm2EELi4E23TrivialOffsetCalculatorILi1EjESB_NS0_6memory12LoadWithCastILi1EEENSC_13StoreWithCastILi1EEEEEviT_T0_T2_T3_T4_T5_ --------------------------
	.section	.text._ZN2at6native27unrolled_elementwise_kernelIZZZNS0_15tan_kernel_cudaERNS_18TensorIteratorBaseEENKUlvE0_clEvENKUlvE_clEvEUldE_St5arrayIPcLm2EELi4E23TrivialOffsetCalculatorILi1EjESB_NS0_6memory12LoadWithCastILi1EEENSC_13StoreWithCastILi1EEEEEviT_T0_T2_T3_T4_T5_,"ax",@progbits
	.align	128
        .global         _ZN2at6native27unrolled_elementwise_kernelIZZZNS0_15tan_kernel_cudaERNS_18TensorIteratorBaseEENKUlvE0_clEvENKUlvE_clEvEUldE_St5arrayIPcLm2EELi4E23TrivialOffsetCalculatorILi1EjESB_NS0_6memory12LoadWithCastILi1EEENSC_13StoreWithCastILi1EEEEEviT_T0_T2_T3_T4_T5_
        .type           _ZN2at6native27unrolled_elementwise_kernelIZZZNS0_15tan_kernel_cudaERNS_18TensorIteratorBaseEENKUlvE0_clEvENKUlvE_clEvEUldE_St5arrayIPcLm2EELi4E23TrivialOffsetCalculatorILi1EjESB_NS0_6memory12LoadWithCastILi1EEENSC_13StoreWithCastILi1EEEEEviT_T0_T2_T3_T4_T5_,@function
        .size           _ZN2at6native27unrolled_elementwise_kernelIZZZNS0_15tan_kernel_cudaERNS_18TensorIteratorBaseEENKUlvE0_clEvENKUlvE_clEvEUldE_St5arrayIPcLm2EELi4E23TrivialOffsetCalculatorILi1EjESB_NS0_6memory12LoadWithCastILi1EEENSC_13StoreWithCastILi1EEEEEviT_T0_T2_T3_T4_T5_,(.L_x_7495 - _ZN2at6native27unrolled_elementwise_kernelIZZZNS0_15tan_kernel_cudaERNS_18TensorIteratorBaseEENKUlvE0_clEvENKUlvE_clEvEUldE_St5arrayIPcLm2EELi4E23TrivialOffsetCalculatorILi1EjESB_NS0_6memory12LoadWithCastILi1EEENSC_13StoreWithCastILi1EEEEEviT_T0_T2_T3_T4_T5_)
        .other          _ZN2at6native27unrolled_elementwise_kernelIZZZNS0_15tan_kernel_cudaERNS_18TensorIteratorBaseEENKUlvE0_clEvENKUlvE_clEvEUldE_St5arrayIPcLm2EELi4E23TrivialOffsetCalculatorILi1EjESB_NS0_6memory12LoadWithCastILi1EEENSC_13StoreWithCastILi1EEEEEviT_T0_T2_T3_T4_T5_,@"STO_CUDA_ENTRY STV_DEFAULT"
_ZN2at6native27unrolled_elementwise_kernelIZZZNS0_15tan_kernel_cudaERNS_18TensorIteratorBaseEENKUlvE0_clEvENKUlvE_clEvEUldE_St5arrayIPcLm2EELi4E23TrivialOffsetCalculatorILi1EjESB_NS0_6memory12LoadWithCastILi1EEENSC_13StoreWithCastILi1EEEEEviT_T0_T2_T3_T4_T5_:
.text._ZN2at6native27unrolled_elementwise_kernelIZZZNS0_15tan_kernel_cudaERNS_18TensorIteratorBaseEENKUlvE0_clEvENKUlvE_clEvEUldE_St5arrayIPcLm2EELi4E23TrivialOffsetCalculatorILi1EjESB_NS0_6memory12LoadWithCastILi1EEENSC_13StoreWithCastILi1EEEEEviT_T0_T2_T3_T4_T5_:
[----:B------:R-:W0:Y:S01]  /*0000*/  LDC R1, c[0x0][0x28] ;  /* 0x00000a00ff017b82 */ /* 0x000e220000000800 */
[----:B------:R-:W1:Y:S07]  /*0010*/  S2R R22, SR_CTAID.X ;  /* 0x0000000000167919 */ /* 0x000e6e0000002500 */
[----:B------:R-:W1:Y:S01]  /*0020*/  LDC R3, c[0x0][0x210] ;  /* 0x00008400ff037b82 */ /* 0x000e620000000800 */
[----:B------:R-:W-:Y:S01]  /*0030*/  ULDC.64 UR36, c[0x0][0x208] ;  /* 0x0000820000247ab9 */ /* 0x000fe20000000a00 */
[----:B------:R-:W-:Y:S01]  /*0040*/  BSSY B6, `(.L_x_2042) ;  /* 0x00000ff000067945 */ /* 0x000fe20003800000 */
[----:B------:R-:W2:Y:S01]  /*0050*/  S2R R29, SR_TID.X ;  /* 0x00000000001d7919 */ /* 0x000ea20000002100 */
[----:B0-----:R-:W-:Y:S01]  /*0060*/  VIADD R1, R1, 0xffffffd8 ;  /* 0xffffffd801017836 */ /* 0x001fe20000000000 */
[----:B------:R-:W-:-:S02]  /*0070*/  CS2R R24, SRZ ;  /* 0x0000000000187805 */ /* 0x000fc4000001ff00 */
[----:B------:R-:W-:Y:S01]  /*0080*/  CS2R R26, SRZ ;  /* 0x00000000001a7805 */ /* 0x000fe2000001ff00 */
[----:B------:R-:W0:Y:S01]  /*0090*/  LDC.U8 R23, c[0x0][0x22c] ;  /* 0x00008b00ff177b82 */ /* 0x000e220000000000 */
[----:B-1----:R-:W-:-:S05]  /*00a0*/  IMAD R2, R22, -0x200, R3 ;  /* 0xfffffe0016027824 */ /* 0x002fca00078e0203 */
[----:B--2---:R-:W-:-:S13]  /*00b0*/  ISETP.GE.AND P0, PT, R29, R2, PT ;  /* 0x000000021d00720c */ /* 0x004fda0003f06270 */
[----:B------:R-:W-:Y:S05]  /*00c0*/  @P0 BRA `(.L_x_2043) ;  /* 0x0000000c00d80947 */ /* 0x000fea0003800000 */
[----:B------:R-:W1:Y:S01]  /*00d0*/  LDC.64 R4, c[0x0][0x220] ;  /* 0x00008800ff047b82 */ /* 0x000e620000000a00 */
        /* <DEDUP_REMOVED lines=19> */
.L_x_2047:
[----:B------:R-:W2:Y:S02]  /*0210*/  LDG.E.U8 R4, desc[UR36][R4.64] ;  /* 0x0000002404047981 */ /* 0x000ea4000c1e1100 */
[----:B--2---:R0:W1:Y:S01]  /*0220*/  I2F.F64.U16 R26, R4 ;  /* 0x00000004001a7312 */ /* 0x0040620000101800 */
[----:B------:R-:W-:Y:S05]  /*0230*/  BRA `(.L_x_2049) ;  /* 0x0000000c00747947 */ /* 0x000fea0003800000 */
.L_x_2046:
        /* <DEDUP_REMOVED lines=9> */
.L_x_2051:
[----:B------:R-:W2:Y:S02]  /*02d0*/  LDG.E R4, desc[UR36][R4.64] ;  /* 0x0000002404047981 */ /* 0x000ea4000c1e1900 */
[----:B--2---:R1:W2:Y:S01]  /*02e0*/  I2F.F64 R26, R4 ;  /* 0x00000004001a7312 */ /* 0x0042a20000201c00 */
[----:B------:R-:W-:Y:S05]  /*02f0*/  BRA `(.L_x_2049) ;  /* 0x0000000c00447947 */ /* 0x000fea0003800000 */
.L_x_2050:
[----:B------:R-:W2:Y:S02]  /*0300*/  LDG.E.U16 R4, desc[UR36][R4.64] ;  /* 0x0000002404047981 */ /* 0x000ea4000c1e1500 */
[----:B--2---:R3:W4:Y:S01]  /*0310*/  I2F.F64.S16 R26, R4 ;  /* 0x00000004001a7312 */ /* 0x0047220000101c00 */
[----:B------:R-:W-:Y:S05]  /*0320*/  BRA `(.L_x_2049) ;  /* 0x0000000c00387947 */ /* 0x000fea0003800000 */
.L_x_2045:
        /* <DEDUP_REMOVED lines=10> */
.L_x_2053:
[----:B------:R-:W2:Y:S02]  /*03d0*/  LDG.E.U16 R0, desc[UR36][R4.64] ;  /* 0x0000002404007981 */ /* 0x000ea4000c1e1500 */
[----:B--2---:R-:W-:-:S05]  /*03e0*/  HADD2.F32 R0, -RZ, R0.H0_H0 ;  /* 0x20000000ff007230 */ /* 0x004fca0000004100 */
[----:B------:R-:W-:-:S04]  /*03f0*/  FMUL.FTZ R0, R0, 1 ;  /* 0x3f80000000007820 */ /* 0x000fc80000410000 */
[----:B------:R0:W1:Y:S01]  /*0400*/  F2F.F64.F32 R26, R0 ;  /* 0x00000000001a7310 */ /* 0x0000620000201800 */
[----:B------:R-:W-:Y:S05]  /*0410*/  BRA `(.L_x_2049) ;  /* 0x0000000800fc7947 */ /* 0x000fea0003800000 */
.L_x_2052:
        /* <DEDUP_REMOVED lines=10> */
.L_x_2055:
[----:B------:R-:W2:Y:S02]  /*04c0*/  LDG.E.U16 R4, desc[UR36][R4.64] ;  /* 0x0000002404047981 */ /* 0x000ea4000c1e1500 */
[----:B--2---:R-:W-:-:S05]  /*04d0*/  HADD2.F32 R0, -RZ, R4.H0_H0 ;  /* 0x20000004ff007230 */ /* 0x004fca0000004100 */
[----:B------:R-:W-:-:S04]  /*04e0*/  FMUL.FTZ R0, R0, 1 ;  /* 0x3f80000000007820 */ /* 0x000fc80000410000 */
[----:B------:R0:W1:Y:S01]  /*04f0*/  F2F.F64.F32 R26, R0 ;  /* 0x00000000001a7310 */ /* 0x0000620000201800 */
[----:B------:R-:W-:Y:S05]  /*0500*/  BRA `(.L_x_2049) ;  /* 0x0000000800c07947 */ /* 0x000fea0003800000 */
.L_x_2054:
[----:B------:R0:W5:Y:S01]  /*0510*/  LDG.E.64 R26, desc[UR36][R4.64] ;  /* 0x00000024041a7981 */ /* 0x000162000c1e1b00 */
[----:B------:R-:W-:Y:S05]  /*0520*/  BRA `(.L_x_2049) ;  /* 0x0000000800b87947 */ /* 0x000fea0003800000 */
.L_x_2044:
        /* <DEDUP_REMOVED lines=13> */
.L_x_2058:
[----:B------:R0:W5:Y:S01]  /*0600*/  LDG.E.64 R26, desc[UR36][R4.64] ;  /* 0x00000024041a7981 */ /* 0x000162000c1e1b00 */
[----:B------:R-:W-:Y:S05]  /*0610*/  BRA `(.L_x_2049) ;  /* 0x00000008007c7947 */ /* 0x000fea0003800000 */
.L_x_2057:
        /* <DEDUP_REMOVED lines=25> */
[----:B------:R-:W-:-:S04]  /*07b0*/  FMUL.FTZ R7, R7, 1 ;  /* 0x3f80000007077820 */ /* 0x000fc80000410000 */
[----:B------:R0:W1:Y:S01]  /*07c0*/  F2F.F64.F32 R26, R7 ;  /* 0x00000007001a7310 */ /* 0x0000620000201800 */
[----:B------:R-:W-:Y:S05]  /*07d0*/  BRA `(.L_x_2049) ;  /* 0x00000008000c7947 */ /* 0x000fea0003800000 */
.L_x_2060:
        /* <DEDUP_REMOVED lines=16> */
.L_x_2059:
[----:B------:R-:W2:Y:S02]  /*08e0*/  LDG.E.U16 R0, desc[UR36][R4.64] ;  /* 0x0000002404007981 */ /* 0x000ea4000c1e1500 */
[----:B--2---:R-:W-:-:S04]  /*08f0*/  IMAD.U32 R0, R0, 0x10000, RZ ;  /* 0x0001000000007824 */ /* 0x004fc800078e00ff */
[----:B------:R-:W-:-:S04]  /*0900*/  FMUL.FTZ R0, R0, 1 ;  /* 0x3f80000000007820 */ /* 0x000fc80000410000 */
[----:B------:R0:W1:Y:S01]  /*0910*/  F2F.F64.F32 R26, R0 ;  /* 0x00000000001a7310 */ /* 0x0000620000201800 */
[----:B------:R-:W-:Y:S05]  /*0920*/  BRA `(.L_x_2049) ;  /* 0x0000000400b87947 */ /* 0x000fea0003800000 */
.L_x_2056:
        /* <DEDUP_REMOVED lines=11> */
.L_x_2063:
        /* <DEDUP_REMOVED lines=21> */
.L_x_2067:
[----:B------:R-:W-:Y:S05]  /*0b30*/  BSYNC B1 ;  /* 0x0000000000017941 */ /* 0x000fea0003800000 */
.L_x_2066:
[----:B------:R-:W-:Y:S01]  /*0b40*/  LEA R5, R0, 0x3b800000, 0x17 ;  /* 0x3b80000000057811 */ /* 0x000fe200078eb8ff */
[----:B------:R-:W-:-:S05]  /*0b50*/  IMAD.SHL.U32 R0, R3, 0x100000, RZ ;  /* 0x0010000003007824 */ /* 0x000fca00078e00ff */
[----:B------:R-:W-:-:S07]  /*0b60*/  LOP3.LUT R0, R5, R0, R6, 0xfe, !PT ;  /* 0x0000000005007212 */ /* 0x000fce00078efe06 */
.L_x_2065:
[----:B------:R-:W-:Y:S05]  /*0b70*/  BSYNC B0 ;  /* 0x0000000000007941 */ /* 0x000fea0003800000 */
.L_x_2064:
[----:B------:R-:W-:-:S04]  /*0b80*/  FMUL.FTZ R0, R0, 1 ;  /* 0x3f80000000007820 */ /* 0x000fc80000410000 */
[----:B------:R0:W1:Y:S01]  /*0b90*/  F2F.F64.F32 R26, R0 ;  /* 0x00000000001a7310 */ /* 0x0000620000201800 */
[----:B------:R-:W-:Y:S05]  /*0ba0*/  BRA `(.L_x_2049) ;  /* 0x0000000400187947 */ /* 0x000fea0003800000 */
.L_x_2062:
        /* <DEDUP_REMOVED lines=21> */
.L_x_2071:
[----:B------:R-:W-:Y:S05]  /*0d00*/  BSYNC B1 ;  /* 0x0000000000017941 */ /* 0x000fea0003800000 */
.L_x_2070:
[----:B------:R-:W-:Y:S01]  /*0d10*/  LEA R5, R0, 0x37800000, 0x17 ;  /* 0x3780000000057811 */ /* 0x000fe200078eb8ff */
[----:B------:R-:W-:-:S05]  /*0d20*/  IMAD.SHL.U32 R0, R3, 0x200000, RZ ;  /* 0x0020000003007824 */ /* 0x000fca00078e00ff */
[----:B------:R-:W-:-:S07]  /*0d30*/  LOP3.LUT R0, R5, R0, R6, 0xfe, !PT ;  /* 0x0000000005007212 */ /* 0x000fce00078efe06 */
.L_x_2069:
[----:B------:R-:W-:Y:S05]  /*0d40*/  BSYNC B0 ;  /* 0x0000000000007941 */ /* 0x000fea0003800000 */
.L_x_2068:
[----:B------:R-:W-:-:S04]  /*0d50*/  FMUL.FTZ R0, R0, 1 ;  /* 0x3f80000000007820 */ /* 0x000fc80000410000 */
[----:B------:R0:W1:Y:S01]  /*0d60*/  F2F.F64.F32 R26, R0 ;  /* 0x00000000001a7310 */ /* 0x0000620000201800 */
[----:B------:R-:W-:Y:S05]  /*0d70*/  BRA `(.L_x_2049) ;  /* 0x0000000000a47947 */ /* 0x000fea0003800000 */
.L_x_2061:
        /* <DEDUP_REMOVED lines=14> */
.L_x_2075:
[----:B------:R-:W-:Y:S05]  /*0e60*/  BSYNC B0 ;  /* 0x0000000000007941 */ /* 0x000fea0003800000 */
.L_x_2074:
[----:B------:R-:W-:-:S04]  /*0e70*/  FMUL.FTZ R0, R0, 1 ;  /* 0x3f80000000007820 */ /* 0x000fc80000410000 */
[----:B------:R0:W1:Y:S01]  /*0e80*/  F2F.F64.F32 R26, R0 ;  /* 0x00000000001a7310 */ /* 0x0000620000201800 */
[----:B------:R-:W-:Y:S05]  /*0e90*/  BRA `(.L_x_2049) ;  /* 0x00000000005c7947 */ /* 0x000fea0003800000 */
.L_x_2048:
        /* <DEDUP_REMOVED lines=16> */
.L_x_2076:
[----:B------:R-:W-:Y:S01]  /*0fa0*/  CS2R R26, SRZ ;  /* 0x00000000001a7805 */ /* 0x000fe2000001ff00 */
[----:B------:R-:W-:Y:S06]  /*0fb0*/  BRA `(.L_x_2049) ;  /* 0x0000000000147947 */ /* 0x000fec0003800000 */
.L_x_2073:
[----:B------:R-:W2:Y:S02]  /*0fc0*/  LDG.E.64 R26, desc[UR36][R4.64] ;  /* 0x00000024041a7981 */ /* 0x000ea4000c1e1b00 */
[----:B--2---:R-:W0:Y:S01]  /*0fd0*/  I2F.F64.U64 R26, R26 ;  /* 0x0000001a001a7312 */ /* 0x004e220000301800 */
[----:B------:R-:W-:Y:S05]  /*0fe0*/  BRA `(.L_x_2049) ;  /* 0x0000000000087947 */ /* 0x000fea0003800000 */
.L_x_2072:
[----:B------:R-:W2:Y:S02]  /*0ff0*/  LDG.E R4, desc[UR36][R4.64] ;  /* 0x0000002404047981 */ /* 0x000ea4000c1e1900 */
[----:B--2---:R0:W1:Y:S02]  /*1000*/  I2F.F64.U32 R26, R4 ;  /* 0x00000004001a7312 */ /* 0x0040640000201800 */
.L_x_2049:
[----:B------:R-:W3:Y:S02]  /*1010*/  S2R R29, SR_TID.X ;  /* 0x00000000001d7919 */ /* 0x000ee40000002100 */
[----:B---3--:R-:W-:-:S07]  /*1020*/  VIADD R29, R29, 0x80 ;  /* 0x000000801d1d7836 */ /* 0x008fce0000000000 */
.L_x_2043:
[----:B------:R-:W-:Y:S05]  /*1030*/  BSYNC B6 ;  /* 0x0000000000067941 */ /* 0x000fea0003800000 */
.L_x_2042:
        /* <DEDUP_REMOVED lines=21> */
[----:B------:R-:W3:Y:S02]  /*1190*/  LDG.E.S8 R4, desc[UR36][R4.64] ;  /* 0x0000002404047981 */ /* 0x000ee4000c1e1300 */
[----:B---3--:R0:W1:Y:S01]  /*11a0*/  I2F.F64.S16 R24, R4 ;  /* 0x0000000400187312 */ /* 0x0080620000101c00 */
[----:B------:R-:W-:Y:S05]  /*11b0*/  BRA `(.L_x_2084) ;  /* 0x0000000c007c7947 */ /* 0x000fea0003800000 */
.L_x_2082:
[----:B------:R-:W3:Y:S02]  /*11c0*/  LDG.E.U8 R4, desc[UR36][R4.64] ;  /* 0x0000002404047981 */ /* 0x000ee4000c1e1100 */
[----:B---3--:R0:W1:Y:S01]  /*11d0*/  I2F.F64.U16 R24, R4 ;  /* 0x0000000400187312 */ /* 0x0080620000101800 */
[----:B------:R-:W-:Y:S05]  /*11e0*/  BRA `(.L_x_2084) ;  /* 0x0000000c00707947 */ /* 0x000fea0003800000 */
.L_x_2081:
[----:B------:R-:W-:-:S13]  /*11f0*/  ISETP.NE.AND P0, PT, R0, 0x2, PT ;  /* 0x000000020000780c */ /* 0x000fda0003f05270 */
[----:B------:R-:W-:Y:S05]  /*1200*/  @!P0 BRA `(.L_x_2085) ;  /* 0x0000000000288947 */ /* 0x000fea0003800000 */
[----:B------:R-:W-:-:S13]  /*1210*/  ISETP.NE.AND P0, PT, R0, 0x3, PT ;  /* 0x000000030000780c */ /* 0x000fda0003f05270 */
[----:B------:R-:W-:Y:S05]  /*1220*/  @!P0 BRA `(.L_x_2086) ;  /* 0x0000000000148947 */ /* 0x000fea0003800000 */
[----:B------:R-:W-:-:S13]  /*1230*/  ISETP.NE.AND P0, PT, R0, 0x4, PT ;  /* 0x000000040000780c */ /* 0x000fda0003f05270 */
[----:B------:R-:W-:Y:S05]  /*1240*/  @P0 BRA `(.L_x_2083) ;  /* 0x0000000800fc0947 */ /* 0x000fea0003800000 */
[----:B------:R-:W3:Y:S02]  /*1250*/  LDG.E.64 R24, desc[UR36][R4.64] ;  /* 0x0000002404187981 */ /* 0x000ee4000c1e1b00 */
[----:B---3--:R-:W0:Y:S01]  /*1260*/  I2F.F64.S64 R24, R24 ;  /* 0x0000001800187312 */ /* 0x008e220000301c00 */
[----:B------:R-:W-:Y:S05]  /*1270*/  BRA `(.L_x_2084) ;  /* 0x0000000c004c7947 */ /* 0x000fea0003800000 */
.L_x_2086:
[----:B------:R-:W3:Y:S02]  /*1280*/  LDG.E R4, desc[UR36][R4.64] ;  /* 0x0000002404047981 */ /* 0x000ee4000c1e1900 */
[----:B---3--:R0:W1:Y:S01]  /*1290*/  I2F.F64 R24, R4 ;  /* 0x0000000400187312 */ /* 0x0080620000201c00 */
[----:B------:R-:W-:Y:S05]  /*12a0*/  BRA `(.L_x_2084) ;  /* 0x0000000c00407947 */ /* 0x000fea0003800000 */
.L_x_2085:
[----:B------:R-:W3:Y:S02]  /*12b0*/  LDG.E.U16 R4, desc[UR36][R4.64] ;  /* 0x0000002404047981 */ /* 0x000ee4000c1e1500 */
[----:B---3--:R0:W1:Y:S01]  /*12c0*/  I2F.F64.S16 R24, R4 ;  /* 0x0000000400187312 */ /* 0x0080620000101c00 */
[----:B------:R-:W-:Y:S05]  /*12d0*/  BRA `(.L_x_2084) ;  /* 0x0000000c00347947 */ /* 0x000fea0003800000 */
.L_x_2080:
[----:B------:R-:W-:-:S13]  /*12e0*/  ISETP.GT.AND P0, PT, R0, 0x6, PT ;  /* 0x000000060000780c */ /* 0x000fda0003f04270 */
[----:B------:R-:W-:Y:S05]  /*12f0*/  @P0 BRA `(.L_x_2087) ;  /* 0x0000000000340947 */ /* 0x000fea0003800000 */
[----:B------:R-:W-:-:S13]  /*1300*/  ISETP.NE.AND P0, PT, R0, 0x5, PT ;  /* 0x000000050000780c */ /* 0x000fda0003f05270 */
[----:B------:R-:W-:Y:S05]  /*1310*/  @!P0 BRA `(.L_x_2088) ;  /* 0x0000000000188947 */ /* 0x000fea0003800000 */
[----:B------:R-:W-:-:S13]  /*1320*/  ISETP.NE.AND P0, PT, R0, 0x6, PT ;  /* 0x000000060000780c */ /* 0x000fda0003f05270 */
[----:B------:R-:W-:Y:S05]  /*1330*/  @P0 BRA `(.L_x_2083) ;  /* 0x0000000800c00947 */ /* 0x000fea0003800000 */
[----:B------:R-:W3:Y:S02]  /*1340*/  LDG.E R24, desc[UR36][R4.64] ;  /* 0x0000002404187981 */ /* 0x000ee4000c1e1900 */
[----:B---3--:R-:W-:-:S06]  /*1350*/  FMUL.FTZ R24, R24, 1 ;  /* 0x3f80000018187820 */ /* 0x008fcc0000410000 */
[----:B------:R-:W0:Y:S01]  /*1360*/  F2F.F64.F32 R24, R24 ;  /* 0x0000001800187310 */ /* 0x000e220000201800 */
[----:B------:R-:W-:Y:S05]  /*1370*/  BRA `(.L_x_2084) ;  /* 0x0000000c000c7947 */ /* 0x000fea0003800000 */
.L_x_2088:
[----:B------:R-:W3:Y:S02]  /*1380*/  LDG.E.U16 R0, desc[UR36][R4.64] ;  /* 0x0000002404007981 */ /* 0x000ee4000c1e1500 */
[----:B---3--:R-:W-:-:S05]  /*1390*/  HADD2.F32 R0, -RZ, R0.H0_H0 ;  /* 0x20000000ff007230 */ /* 0x008fca0000004100 */
[----:B------:R-:W-:-:S04]  /*13a0*/  FMUL.FTZ R0, R0, 1 ;  /* 0x3f80000000007820 */ /* 0x000fc80000410000 */
[----:B------:R0:W1:Y:S01]  /*13b0*/  F2F.F64.F32 R24, R0 ;  /* 0x0000000000187310 */ /* 0x0000620000201800 */
[----:B------:R-:W-:Y:S05]  /*13c0*/  BRA `(.L_x_2084) ;  /* 0x0000000800f87947 */ /* 0x000fea0003800000 */
.L_x_2087:
[----:B------:R-:W-:-:S13]  /*13d0*/  ISETP.NE.AND P0, PT, R0, 0x7, PT ;  /* 0x000000070000780c */ /* 0x000fda0003f05270 */
[----:B------:R-:W-:Y:S05]  /*13e0*/  @!P0 BRA `(.L_x_2089) ;  /* 0x0000000000348947 */ /* 0x000fea0003800000 */
        /* <DEDUP_REMOVED lines=8> */
.L_x_2090:
[----:B------:R-:W3:Y:S02]  /*1470*/  LDG.E.U16 R4, desc[UR36][R4.64] ;  /* 0x0000002404047981 */ /* 0x000ee4000c1e1500 */
[----:B---3--:R-:W-:-:S05]  /*1480*/  HADD2.F32 R0, -RZ, R4.H0_H0 ;  /* 0x20000004ff007230 */ /* 0x008fca0000004100 */
[----:B------:R-:W-:-:S04]  /*1490*/  FMUL.FTZ R0, R0, 1 ;  /* 0x3f80000000007820 */ /* 0x000fc80000410000 */
[----:B------:R0:W1:Y:S01]  /*14a0*/  F2F.F64.F32 R24, R0 ;  /* 0x0000000000187310 */ /* 0x0000620000201800 */
[----:B------:R-:W-:Y:S05]  /*14b0*/  BRA `(.L_x_2084) ;  /* 0x0000000800bc7947 */ /* 0x000fea0003800000 */
.L_x_2089:
[----:B------:R0:W5:Y:S01]  /*14c0*/  LDG.E.64 R24, desc[UR36][R4.64] ;  /* 0x0000002404187981 */ /* 0x000162000c1e1b00 */
[----:B------:R-:W-:Y:S05]  /*14d0*/  BRA `(.L_x_2084) ;  /* 0x0000000800b47947 */ /* 0x000fea0003800000 */
.L_x_2079:
        /* <DEDUP_REMOVED lines=8> */
[----:B------:R-:W3:Y:S01]  /*1560*/  LDG.E.U8 R4, desc[UR36][R4.64] ;  /* 0x0000002404047981 */ /* 0x000ee2000c1e1100 */
[----:B------:R-:W-:Y:S01]  /*1570*/  IMAD.MOV.U32 R24, RZ, RZ, RZ ;  /* 0x000000ffff187224 */ /* 0x000fe200078e00ff */
[----:B---3--:R-:W-:-:S04]  /*1580*/  ISETP.NE.AND P0, PT, R4, RZ, PT ;  /* 0x000000ff0400720c */ /* 0x008fc80003f05270 */
[----:B------:R-:W-:Y:S01]  /*1590*/  FSEL R25, RZ, 1.875, !P0 ;  /* 0x3ff00000ff197808 */ /* 0x000fe20004000000 */
[----:B------:R-:W-:Y:S08]  /*15a0*/  BRA `(.L_x_2084) ;  /* 0x0000000800807947 */ /* 0x000ff00003800000 */
.L_x_2093:
[----:B------:R0:W5:Y:S01]  /*15b0*/  LDG.E.64 R24, desc[UR36][R4.64] ;  /* 0x0000002404187981 */ /* 0x000162000c1e1b00 */
[----:B------:R-:W-:Y:S05]  /*15c0*/  BRA `(.L_x_2084) ;  /* 0x0000000800787947 */ /* 0x000fea0003800000 */
.L_x_2092:
[----:B------:R-:W-:-:S13]  /*15d0*/  ISETP.NE.AND P0, PT, R0, 0xf, PT ;  /* 0x0000000f0000780c */ /* 0x000fda0003f05270 */
[----:B------:R-:W-:Y:S05]  /*15e0*/  @!P0 BRA `(.L_x_2094) ;  /* 0x0000000000a48947 */ /* 0x000fea0003800000 */
[----:B------:R-:W-:-:S13]  /*15f0*/  ISETP.NE.AND P0, PT, R0, 0x17, PT ;  /* 0x000000170000780c */ /* 0x000fda0003f05270 */
[----:B------:R-:W-:Y:S05]  /*1600*/  @!P0 BRA `(.L_x_2095) ;  /* 0x0000000000608947 */ /* 0x000fea0003800000 */
[----:B------:R-:W-:-:S13]  /*1610*/  ISETP.NE.AND P0, PT, R0, 0x18, PT ;  /* 0x000000180000780c */ /* 0x000fda0003f05270 */
[----:B------:R-:W-:Y:S05]  /*1620*/  @P0 BRA `(.L_x_2083) ;  /* 0x0000000800040947 */ /* 0x000fea0003800000 */
[----:B------:R-:W3:Y:S01]  /*1630*/  LDG.E.U8 R0, desc[UR36][R4.64] ;  /* 0x0000002404007981 */ /* 0x000ee2000c1e1100 */
[----:B------:R-:W-:Y:S02]  /*1640*/  IMAD.MOV.U32 R9, RZ, RZ, -0x800000 ;  /* 0xff800000ff097424 */ /* 0x000fe400078e00ff */
[----:B---3--:R-:W-:-:S05]  /*1650*/  IMAD.SHL.U32 R0, R0, 0x1000000, RZ ;  /* 0x0100000000007824 */ /* 0x008fca00078e00ff */
        /* <DEDUP_REMOVED lines=19> */
.L_x_2095:
[----:B------:R-:W3:Y:S02]  /*1790*/  LDG.E.U8 R4, desc[UR36][R4.64] ;  /* 0x0000002404047981 */ /* 0x000ee4000c1e1100 */
[----:B---3--:R-:W-:-:S05]  /*17a0*/  IMAD.SHL.U32 R0, R4, 0x2000000, RZ ;  /* 0x0200000004007824 */ /* 0x008fca00078e00ff */
        /* <DEDUP_REMOVED lines=11> */
[----:B------:R3:W0:Y:S01]  /*1860*/  F2F.F64.F32 R24, R0 ;  /* 0x0000000000187310 */ /* 0x0006220000201800 */
[----:B------:R-:W-:Y:S05]  /*1870*/  BRA `(.L_x_2084) ;  /* 0x0000000400cc7947 */ /* 0x000fea0003800000 */
.L_x_2094:
[----:B------:R-:W3:Y:S02]  /*1880*/  LDG.E.U16 R0, desc[UR36][R4.64] ;  /* 0x0000002404007981 */ /* 0x000ee4000c1e1500 */
[----:B---3--:R-:W-:-:S04]  /*1890*/  IMAD.U32 R0, R0, 0x10000, RZ ;  /* 0x0001000000007824 */ /* 0x008fc800078e00ff */
[----:B------:R-:W-:-:S04]  /*18a0*/  FMUL.FTZ R0, R0, 1 ;  /* 0x3f80000000007820 */ /* 0x000fc80000410000 */
[----:B------:R0:W1:Y:S01]  /*18b0*/  F2F.F64.F32 R24, R0 ;  /* 0x0000000000187310 */ /* 0x0000620000201800 */
[----:B------:R-:W-:Y:S05]  /*18c0*/  BRA `(.L_x_2084) ;  /* 0x0000000400b87947 */ /* 0x000fea0003800000 */
.L_x_2091:
        /* <DEDUP_REMOVED lines=8> */
[----:B------:R-:W3:Y:S02]  /*1950*/  LDG.E.U16 R4, desc[UR36][R4.64] ;  /* 0x0000002404047981 */ /* 0x000ee4000c1e1500 */
[----:B---3--:R0:W1:Y:S01]  /*1960*/  I2F.F64.U16 R24, R4 ;  /* 0x0000000400187312 */ /* 0x0080620000101800 */
[----:B------:R-:W-:Y:S05]  /*1970*/  BRA `(.L_x_2084) ;  /* 0x00000004008c7947 */ /* 0x000fea0003800000 */
.L_x_2098:
[----:B------:R-:W3:Y:S01]  /*1980*/  LDG.E.U8 R3, desc[UR36][R4.64] ;  /* 0x0000002404037981 */ /* 0x000ee2000c1e1100 */
[----:B------:R-:W-:Y:S01]  /*1990*/  BSSY B0, `(.L_x_2099) ;  /* 0x0000018000007945 */ /* 0x000fe20003800000 */
[----:B------:R-:W-:Y:S01]  /*19a0*/  IMAD.MOV.U32 R0, RZ, RZ, RZ ;  /* 0x000000ffff007224 */ /* 0x000fe200078e00ff */
[----:B---3--:R-:W-:-:S13]  /*19b0*/  ISETP.NE.AND P0, PT, R3, RZ, PT ;  /* 0x000000ff0300720c */ /* 0x008fda0003f05270 */
        /* <DEDUP_REMOVED lines=17> */
.L_x_2102:
[----:B------:R-:W-:Y:S05]  /*1ad0*/  BSYNC B1 ;  /* 0x0000000000017941 */ /* 0x000fea0003800000 */
.L_x_2101:
[----:B------:R-:W-:Y:S01]  /*1ae0*/  LEA R5, R0, 0x3b800000, 0x17 ;  /* 0x3b80000000057811 */ /* 0x000fe200078eb8ff */
[----:B------:R-:W-:-:S05]  /*1af0*/  IMAD.SHL.U32 R0, R3, 0x100000, RZ ;  /* 0x0010000003007824 */ /* 0x000fca00078e00ff */
[----:B------:R-:W-:-:S07]  /*1b00*/  LOP3.LUT R0, R5, R0, R6, 0xfe, !PT ;  /* 0x0000000005007212 */ /* 0x000fce00078efe06 */
.L_x_2100:
[----:B------:R-:W-:Y:S05]  /*1b10*/  BSYNC B0 ;  /* 0x0000000000007941 */ /* 0x000fea0003800000 */
.L_x_2099:
[----:B------:R-:W-:-:S04]  /*1b20*/  FMUL.FTZ R0, R0, 1 ;  /* 0x3f80000000007820 */ /* 0x000fc80000410000 */
[----:B------:R0:W1:Y:S01]  /*1b30*/  F2F.F64.F32 R24, R0 ;  /* 0x0000000000187310 */ /* 0x0000620000201800 */
[----:B------:R-:W-:Y:S05]  /*1b40*/  BRA `(.L_x_2084) ;  /* 0x0000000400187947 */ /* 0x000fea0003800000 */
.L_x_2097:
        /* <DEDUP_REMOVED lines=21> */
.L_x_2106:
[----:B------:R-:W-:Y:S05]  /*1ca0*/  BSYNC B1 ;  /* 0x0000000000017941 */ /* 0x000fea0003800000 */
.L_x_2105:
[----:B------:R-:W-:Y:S01]  /*1cb0*/  LEA R5, R0, 0x37800000, 0x17 ;  /* 0x3780000000057811 */ /* 0x000fe200078eb8ff */
[----:B------:R-:W-:-:S05]  /*1cc0*/  IMAD.SHL.U32 R0, R3, 0x200000, RZ ;  /* 0x0020000003007824 */ /* 0x000fca00078e00ff */
[----:B------:R-:W-:-:S07]  /*1cd0*/  LOP3.LUT R0, R5, R0, R6, 0xfe, !PT ;  /* 0x0000000005007212 */ /* 0x000fce00078efe06 */
.L_x_2104:
[----:B------:R-:W-:Y:S05]  /*1ce0*/  BSYNC B0 ;  /* 0x0000000000007941 */ /* 0x000fea0003800000 */
.L_x_2103:
[----:B------:R-:W-:-:S04]  /*1cf0*/  FMUL.FTZ R0, R0, 1 ;  /* 0x3f80000000007820 */ /* 0x000fc80000410000 */
[----:B------:R0:W1:Y:S01]  /*1d00*/  F2F.F64.F32 R24, R0 ;  /* 0x0000000000187310 */ /* 0x0000620000201800 */
[----:B------:R-:W-:Y:S05]  /*1d10*/  BRA `(.L_x_2084) ;  /* 0x0000000000a47947 */ /* 0x000fea0003800000 */
.L_x_2096:
[----:B------:R-:W-:-:S13]  /*1d20*/  ISETP.NE.AND P0, PT, R0, 0x1c, PT ;  /* 0x0000001c0000780c */ /* 0x000fda0003f05270 */
[----:B------:R-:W-:Y:S05]  /*1d30*/  @!P0 BRA `(.L_x_2107) ;  /* 0x0000000000948947 */ /* 0x000fea0003800000 */
[----:B------:R-:W-:-:S13]  /*1d40*/  ISETP.NE.AND P0, PT, R0, 0x1d, PT ;  /* 0x0000001d0000780c */ /* 0x000fda0003f05270 */
[----:B------:R-:W-:Y:S05]  /*1d50*/  @!P0 BRA `(.L_x_2108) ;  /* 0x0000000000808947 */ /* 0x000fea0003800000 */
[----:B------:R-:W-:-:S13]  /*1d60*/  ISETP.NE.AND P0, PT, R0, 0x2c, PT ;  /* 0x0000002c0000780c */ /* 0x000fda0003f05270 */
[----:B------:R-:W-:Y:S05]  /*1d70*/  @P0 BRA `(.L_x_2083) ;  /* 0x0000000000300947 */ /* 0x000fea0003800000 */
[----:B------:R-:W3:Y:S01]  /*1d80*/  LDG.E.U8 R4, desc[UR36][R4.64] ;  /* 0x0000002404047981 */ /* 0x000ee2000c1e1100 */
[----:B------:R-:W-:Y:S01]  /*1d90*/  BSSY B0, `(.L_x_2109) ;  /* 0x0000007000007945 */ /* 0x000fe20003800000 */
[----:B------:R-:W-:Y:S01]  /*1da0*/  IMAD.MOV.U32 R0, RZ, RZ, 0x400000 ;  /* 0x00400000ff007424 */ /* 0x000fe200078e00ff */
[----:B---3--:R-:W-:-:S13]  /*1db0*/  ISETP.NE.AND P0, PT, R4, RZ, PT ;  /* 0x000000ff0400720c */ /* 0x008fda0003f05270 */
[----:B------:R-:W-:Y:S05]  /*1dc0*/  @!P0 BRA `(.L_x_2110) ;  /* 0x00000000000c8947 */ /* 0x000fea0003800000 */
[----:B------:R-:W-:-:S13]  /*1dd0*/  ISETP.NE.AND P0, PT, R4, 0xff, PT ;  /* 0x000000ff0400780c */ /* 0x000fda0003f05270 */
[----:B------:R-:W-:Y:S02]  /*1de0*/  @!P0 IMAD.MOV.U32 R0, RZ, RZ, 0x7f800001 ;  /* 0x7f800001ff008424 */ /* 0x000fe400078e00ff */
[----:B------:R-:W-:-:S07]  /*1df0*/  @P0 IMAD.SHL.U32 R0, R4, 0x800000, RZ ;  /* 0x0080000004000824 */ /* 0x000fce00078e00ff */
.L_x_2110:
[----:B------:R-:W-:Y:S05]  /*1e00*/  BSYNC B0 ;  /* 0x0000000000007941 */ /* 0x000fea0003800000 */
.L_x_2109:
[----:B------:R-:W-:-:S04]  /*1e10*/  FMUL.FTZ R0, R0, 1 ;  /* 0x3f80000000007820 */ /* 0x000fc80000410000 */
[----:B------:R0:W1:Y:S01]  /*1e20*/  F2F.F64.F32 R24, R0 ;  /* 0x0000000000187310 */ /* 0x0000620000201800 */
[----:B------:R-:W-:Y:S05]  /*1e30*/  BRA `(.L_x_2084) ;  /* 0x00000000005c7947 */ /* 0x000fea0003800000 */
.L_x_2083:
        /* <DEDUP_REMOVED lines=15> */
[----:B-12-45:R-:W-:Y:S05]  /*1f30*/  CALL.ABS.NOINC R14 ;  /* 0x000000000e007343 */ /* 0x036fea0003c00000 */
.L_x_2111:
[----:B------:R-:W-:Y:S01]  /*1f40*/  CS2R R24, SRZ ;  /* 0x0000000000187805 */ /* 0x000fe2000001ff00 */
[----:B------:R-:W-:Y:S06]  /*1f50*/  BRA `(.L_x_2084) ;  /* 0x0000000000147947 */ /* 0x000fec0003800000 */
.L_x_2108:
[----:B------:R-:W3:Y:S02]  /*1f60*/  LDG.E.64 R24, desc[UR36][R4.64] ;  /* 0x0000002404187981 */ /* 0x000ee4000c1e1b00 */
[----:B---3--:R-:W0:Y:S01]  /*1f70*/  I2F.F64.U64 R24, R24 ;  /* 0x0000001800187312 */ /* 0x008e220000301800 */
[----:B------:R-:W-:Y:S05]  /*1f80*/  BRA `(.L_x_2084) ;  /* 0x0000000000087947 */ /* 0x000fea0003800000 */
.L_x_2107:
[----:B------:R-:W3:Y:S02]  /*1f90*/  LDG.E R4, desc[UR36][R4.64] ;  /* 0x0000002404047981 */ /* 0x000ee4000c1e1900 */
[----:B---3--:R0:W1:Y:S02]  /*1fa0*/  I2F.F64.U32 R24, R4 ;  /* 0x0000000400187312 */ /* 0x0080640000201800 */
.L_x_2084:
[----:B------:R-:W-:-:S07]  /*1fb0*/  VIADD R29, R29, 0x80 ;  /* 0x000000801d1d7836 */ /* 0x000fce0000000000 */
.L_x_2078:
[----:B------:R-:W-:Y:S05]  /*1fc0*/  BSYNC B6 ;  /* 0x0000000000067941 */ /* 0x000fea0003800000 */
.L_x_2077:
[----:B------:R-:W-:Y:S01]  /*1fd0*/  ISETP.GE.AND P0, PT, R29, R2, PT ;  /* 0x000000021d00720c */ /* 0x000fe20003f06270 */
[----:B------:R-:W-:Y:S01]  /*1fe0*/  BSSY B6, `(.L_x_2112) ;  /* 0x00000f9000067945 */ /* 0x000fe20003800000 */
[----:B------:R-:W-:Y:S02]  /*1ff0*/  CS2R R16, SRZ ;  /* 0x0000000000107805 */ /* 0x000fe4000001ff00 */
[----:B------:R-:W-:-:S09]  /*2000*/  CS2R R18, SRZ ;  /* 0x0000000000127805 */ /* 0x000fd2000001ff00 */
[----:B------:R-:W-:Y:S05]  /*2010*/  @P0 BRA `(.L_x_2113) ;  /* 0x0000000c00d40947 */ /* 0x000fea0003800000 */
[----:B01----:R-:W0:Y:S01]  /*2020*/  LDC.64 R4, c[0x0][0x220] ;  /* 0x00008800ff047b82 */ /* 0x003e220000000a00 */
[----:B---3--:R-:W-:Y:S01]  /*2030*/  IMAD R0, R22, 0x200, R29 ;  /* 0x0000020016007824 */ /* 0x008fe200078e021d */
        /* <DEDUP_REMOVED lines=19> */
.L_x_2117:
[----:B------:R-:W3:Y:S02]  /*2170*/  LDG.E.U8 R4, desc[UR36][R4.64] ;  /* 0x0000002404047981 */ /* 0x000ee4000c1e1100 */
[----:B---3--:R0:W1:Y:S01]  /*2180*/  I2F.F64.U16 R18, R4 ;  /* 0x0000000400127312 */ /* 0x0080620000101800 */
[----:B------:R-:W-:Y:S05]  /*2190*/  BRA `(.L_x_2119) ;  /* 0x0000000c00707947 */ /* 0x000fea0003800000 */
.L_x_2116:
        /* <DEDUP_REMOVED lines=9> */
.L_x_2121:
[----:B------:R-:W3:Y:S02]  /*2230*/  LDG.E R4, desc[UR36][R4.64] ;  /* 0x0000002404047981 */ /* 0x000ee4000c1e1900 */
[----:B---3--:R0:W1:Y:S01]  /*2240*/  I2F.F64 R18, R4 ;  /* 0x0000000400127312 */ /* 0x0080620000201c00 */
[----:B------:R-:W-:Y:S05]  /*2250*/  BRA `(.L_x_2119) ;  /* 0x0000000c00407947 */ /* 0x000fea0003800000 */
.L_x_2120:
[----:B------:R-:W3:Y:S02]  /*2260*/  LDG.E.U16 R4, desc[UR36][R4.64] ;  /* 0x0000002404047981 */ /* 0x000ee4000c1e1500 */
[----:B---3--:R0:W1:Y:S01]  /*2270*/  I2F.F64.S16 R18, R4 ;  /* 0x0000000400127312 */ /* 0x0080620000101c00 */
[----:B------:R-:W-:Y:S05]  /*2280*/  BRA `(.L_x_2119) ;  /* 0x0000000c00347947 */ /* 0x000fea0003800000 */
.L_x_2115:
        /* <DEDUP_REMOVED lines=10> */
.L_x_2123:
[----:B------:R-:W3:Y:S02]  /*2330*/  LDG.E.U16 R0, desc[UR36][R4.64] ;  /* 0x0000002404007981 */ /* 0x000ee4000c1e1500 */
[----:B---3--:R-:W-:-:S05]  /*2340*/  HADD2.F32 R0, -RZ, R0.H0_H0 ;  /* 0x20000000ff007230 */ /* 0x008fca0000004100 */
[----:B------:R-:W-:-:S04]  /*2350*/  FMUL.FTZ R0, R0, 1 ;  /* 0x3f80000000007820 */ /* 0x000fc80000410000 */
[----:B------:R0:W1:Y:S01]  /*2360*/  F2F.F64.F32 R18, R0 ;  /* 0x0000000000127310 */ /* 0x0000620000201800 */
[----:B------:R-:W-:Y:S05]  /*2370*/  BRA `(.L_x_2119) ;  /* 0x0000000800f87947 */ /* 0x000fea0003800000 */
.L_x_2122:
        /* <DEDUP_REMOVED lines=10> */
.L_x_2125:
[----:B------:R-:W3:Y:S02]  /*2420*/  LDG.E.U16 R4, desc[UR36][R4.64] ;  /* 0x0000002404047981 */ /* 0x000ee4000c1e1500 */
[----:B---3--:R-:W-:-:S05]  /*2430*/  HADD2.F32 R0, -RZ, R4.H0_H0 ;  /* 0x20000004ff007230 */ /* 0x008fca0000004100 */
[----:B------:R-:W-:-:S04]  /*2440*/  FMUL.FTZ R0, R0, 1 ;  /* 0x3f80000000007820 */ /* 0x000fc80000410000 */
[----:B------:R0:W1:Y:S01]  /*2450*/  F2F.F64.F32 R18, R0 ;  /* 0x0000000000127310 */ /* 0x0000620000201800 */
[----:B------:R-:W-:Y:S05]  /*2460*/  BRA `(.L_x_2119) ;  /* 0x0000000800bc7947 */ /* 0x000fea0003800000 */
.L_x_2124:
[----:B------:R0:W5:Y:S01]  /*2470*/  LDG.E.64 R18, desc[UR36][R4.64] ;  /* 0x0000002404127981 */ /* 0x000162000c1e1b00 */
[----:B------:R-:W-:Y:S05]  /*2480*/  BRA `(.L_x_2119) ;  /* 0x0000000800b47947 */ /* 0x000fea0003800000 */
.L_x_2114:
        /* <DEDUP_REMOVED lines=13> */
.L_x_2128:
[----:B------:R0:W5:Y:S01]  /*2560*/  LDG.E.64 R18, desc[UR36][R4.64] ;  /* 0x0000002404127981 */ /* 0x000162000c1e1b00 */
[----:B------:R-:W-:Y:S05]  /*2570*/  BRA `(.L_x_2119) ;  /* 0x0000000800787947 */ /* 0x000fea0003800000 */
.L_x_2127:
        /* <DEDUP_REMOVED lines=28> */
.L_x_2130:
        /* <DEDUP_REMOVED lines=15> */
.L_x_2129:
[----:B------:R-:W3:Y:S02]  /*2830*/  LDG.E.U16 R0, desc[UR36][R4.64] ;  /* 0x0000002404007981 */ /* 0x000ee4000c1e1500 */
[----:B---3--:R-:W-:-:S04]  /*2840*/  IMAD.U32 R0, R0, 0x10000, RZ ;  /* 0x0001000000007824 */ /* 0x008fc800078e00ff */
[----:B------:R-:W-:-:S04]  /*2850*/  FMUL.FTZ R0, R0, 1 ;  /* 0x3f80000000007820 */ /* 0x000fc80000410000 */
[----:B------:R0:W1:Y:S01]  /*2860*/  F2F.F64.F32 R18, R0 ;  /* 0x0000000000127310 */ /* 0x0000620000201800 */
[----:B------:R-:W-:Y:S05]  /*2870*/  BRA `(.L_x_2119) ;  /* 0x0000000400b87947 */ /* 0x000fea0003800000 */
.L_x_2126:
        /* <DEDUP_REMOVED lines=11> */
.L_x_2133:
        /* <DEDUP_REMOVED lines=21> */
.L_x_2137:
[----:B------:R-:W-:Y:S05]  /*2a80*/  BSYNC B1 ;  /* 0x0000000000017941 */ /* 0x000fea0003800000 */
.L_x_2136:
[----:B------:R-:W-:Y:S01]  /*2a90*/  LEA R5, R0, 0x3b800000, 0x17 ;  /* 0x3b80000000057811 */ /* 0x000fe200078eb8ff */
[----:B------:R-:W-:-:S05]  /*2aa0*/  IMAD.SHL.U32 R0, R3, 0x100000, RZ ;  /* 0x0010000003007824 */ /* 0x000fca00078e00ff */
[----:B------:R-:W-:-:S07]  /*2ab0*/  LOP3.LUT R0, R5, R0, R6, 0xfe, !PT ;  /* 0x0000000005007212 */ /* 0x000fce00078efe06 */
.L_x_2135:
[----:B------:R-:W-:Y:S05]  /*2ac0*/  BSYNC B0 ;  /* 0x0000000000007941 */ /* 0x000fea0003800000 */
.L_x_2134:
[----:B------:R-:W-:-:S04]  /*2ad0*/  FMUL.FTZ R0, R0, 1 ;  /* 0x3f80000000007820 */ /* 0x000fc80000410000 */
[----:B------:R3:W0:Y:S01]  /*2ae0*/  F2F.F64.F32 R18, R0 ;  /* 0x0000000000127310 */ /* 0x0006220000201800 */
[----:B------:R-:W-:Y:S05]  /*2af0*/  BRA `(.L_x_2119) ;  /* 0x0000000400187947 */ /* 0x000fea0003800000 */
.L_x_2132:
        /* <DEDUP_REMOVED lines=21> */
.L_x_2141:
[----:B------:R-:W-:Y:S05]  /*2c50*/  BSYNC B1 ;  /* 0x0000000000017941 */ /* 0x000fea0003800000 */
.L_x_2140:
[----:B------:R-:W-:Y:S01]  /*2c60*/  LEA R5, R0, 0x37800000, 0x17 ;  /* 0x3780000000057811 */ /* 0x000fe200078eb8ff */
[----:B------:R-:W-:-:S05]  /*2c70*/  IMAD.SHL.U32 R0, R3, 0x200000, RZ ;  /* 0x0020000003007824 */ /* 0x000fca00078e00ff */
[----:B------:R-:W-:-:S07]  /*2c80*/  LOP3.LUT R0, R5, R0, R6, 0xfe, !PT ;  /* 0x0000000005007212 */ /* 0x000fce00078efe06 */
.L_x_2139:
[----:B------:R-:W-:Y:S05]  /*2c90*/  BSYNC B0 ;  /* 0x0000000000007941 */ /* 0x000fea0003800000 */
.L_x_2138:
[----:B------:R-:W-:-:S04]  /*2ca0*/  FMUL.FTZ R0, R0, 1 ;  /* 0x3f80000000007820 */ /* 0x000fc80000410000 */
[----:B------:R0:W1:Y:S01]  /*2cb0*/  F2F.F64.F32 R18, R0 ;  /* 0x0000000000127310 */ /* 0x0000620000201800 */
[----:B------:R-:W-:Y:S05]  /*2cc0*/  BRA `(.L_x_2119) ;  /* 0x0000000000a47947 */ /* 0x000fea0003800000 */
.L_x_2131:
        /* <DEDUP_REMOVED lines=14> */
.L_x_2145:
[----:B------:R-:W-:Y:S05]  /*2db0*/  BSYNC B0 ;  /* 0x0000000000007941 */ /* 0x000fea0003800000 */
.L_x_2144:
[----:B------:R-:W-:-:S04]  /*2dc0*/  FMUL.FTZ R0, R0, 1 ;  /* 0x3f80000000007820 */ /* 0x000fc80000410000 */
[----:B------:R0:W1:Y:S01]  /*2dd0*/  F2F.F64.F32 R18, R0 ;  /* 0x0000000000127310 */ /* 0x0000620000201800 */
[----:B------:R-:W-:Y:S05]  /*2de0*/  BRA `(.L_x_2119) ;  /* 0x00000000005c7947 */ /* 0x000fea0003800000 */
.L_x_2118:
        /* <DEDUP_REMOVED lines=16> */
.L_x_2146:
[----:B------:R-:W-:Y:S01]  /*2ef0*/  CS2R R18, SRZ ;  /* 0x0000000000127805 */ /* 0x000fe2000001ff00 */
[----:B------:R-:W-:Y:S06]  /*2f00*/  BRA `(.L_x_2119) ;  /* 0x0000000000147947 */ /* 0x000fec0003800000 */
.L_x_2143:
[----:B------:R-:W3:Y:S02]  /*2f10*/  LDG.E.64 R18, desc[UR36][R4.64] ;  /* 0x0000002404127981 */ /* 0x000ee4000c1e1b00 */
[----:B---3--:R-:W0:Y:S01]  /*2f20*/  I2F.F64.U64 R18, R18 ;  /* 0x0000001200127312 */ /* 0x008e220000301800 */
[----:B------:R-:W-:Y:S05]  /*2f30*/  BRA `(.L_x_2119) ;  /* 0x0000000000087947 */ /* 0x000fea0003800000 */
.L_x_2142:
[----:B------:R-:W3:Y:S02]  /*2f40*/  LDG.E R4, desc[UR36][R4.64] ;  /* 0x0000002404047981 */ /* 0x000ee4000c1e1900 */
[----:B---3--:R0:W1:Y:S02]  /*2f50*/  I2F.F64.U32 R18, R4 ;  /* 0x0000000400127312 */ /* 0x0080640000201800 */
.L_x_2119:
[----:B------:R-:W-:-:S07]  /*2f60*/  VIADD R29, R29, 0x80 ;  /* 0x000000801d1d7836 */ /* 0x000fce0000000000 */
.L_x_2113:
[----:B------:R-:W-:Y:S05]  /*2f70*/  BSYNC B6 ;  /* 0x0000000000067941 */ /* 0x000fea0003800000 */
.L_x_2112:
[----:B------:R-:W-:Y:S01]  /*2f80*/  ISETP.GE.AND P0, PT, R29, R2, PT ;  /* 0x000000021d00720c */ /* 0x000fe20003f06270 */
[----:B------:R-:W-:-:S12]  /*2f90*/  BSSY B6, `(.L_x_2147) ;  /* 0x00000f4000067945 */ /* 0x000fd80003800000 */
[----:B------:R-:W-:Y:S05]  /*2fa0*/  @P0 BRA `(.L_x_2148) ;  /* 0x0000000c00c80947 */ /* 0x000fea0003800000 */
[----:B01----:R-:W0:Y:S01]  /*2fb0*/  LDC.64 R4, c[0x0][0x220] ;  /* 0x00008800ff047b82 */ /* 0x003e220000000a00 */
[----:B---3--:R-:W-:Y:S01]  /*2fc0*/  PRMT R0, R23, 0x9910, RZ ;  /* 0x0000991017007816 */ /* 0x008fe200000000ff */
        /* <DEDUP_REMOVED lines=18> */
.L_x_2152:
[----:B------:R-:W3:Y:S02]  /*30f0*/  LDG.E.U8 R4, desc[UR36][R4.64] ;  /* 0x0000002404047981 */ /* 0x000ee4000c1e1100 */
[----:B---3--:R0:W1:Y:S01]  /*3100*/  I2F.F64.U16 R16, R4 ;  /* 0x0000000400107312 */ /* 0x0080620000101800 */
[----:B------:R-:W-:Y:S05]  /*3110*/  BRA `(.L_x_2148) ;  /* 0x0000000c006c7947 */ /* 0x000fea0003800000 */
.L_x_2151:
        /* <DEDUP_REMOVED lines=9> */
.L_x_2155:
[----:B------:R-:W3:Y:S02]  /*31b0*/  LDG.E R4, desc[UR36][R4.64] ;  /* 0x0000002404047981 */ /* 0x000ee4000c1e1900 */
[----:B---3--:R0:W1:Y:S01]  /*31c0*/  I2F.F64 R16, R4 ;  /* 0x0000000400107312 */ /* 0x0080620000201c00 */
[----:B------:R-:W-:Y:S05]  /*31d0*/  BRA `(.L_x_2148) ;  /* 0x0000000c003c7947 */ /* 0x000fea0003800000 */
.L_x_2154:
[----:B------:R-:W3:Y:S02]  /*31e0*/  LDG.E.U16 R4, desc[UR36][R4.64] ;  /* 0x0000002404047981 */ /* 0x000ee4000c1e1500 */
[----:B---3--:R0:W1:Y:S01]  /*31f0*/  I2F.F64.S16 R16, R4 ;  /* 0x0000000400107312 */ /* 0x0080620000101c00 */
[----:B------:R-:W-:Y:S05]  /*3200*/  BRA `(.L_x_2148) ;  /* 0x0000000c00307947 */ /* 0x000fea0003800000 */
.L_x_2150:
        /* <DEDUP_REMOVED lines=10> */
.L_x_2157:
[----:B------:R-:W3:Y:S02]  /*32b0*/  LDG.E.U16 R0, desc[UR36][R4.64] ;  /* 0x0000002404007981 */ /* 0x000ee4000c1e1500 */
[----:B---3--:R-:W-:-:S05]  /*32c0*/  HADD2.F32 R0, -RZ, R0.H0_H0 ;  /* 0x20000000ff007230 */ /* 0x008fca0000004100 */
[----:B------:R-:W-:-:S04]  /*32d0*/  FMUL.FTZ R0, R0, 1 ;  /* 0x3f80000000007820 */ /* 0x000fc80000410000 */
[----:B------:R0:W1:Y:S01]  /*32e0*/  F2F.F64.F32 R16, R0 ;  /* 0x0000000000107310 */ /* 0x0000620000201800 */
[----:B------:R-:W-:Y:S05]  /*32f0*/  BRA `(.L_x_2148) ;  /* 0x0000000800f47947 */ /* 0x000fea0003800000 */
.L_x_2156:
        /* <DEDUP_REMOVED lines=10> */
.L_x_2159:
[----:B------:R-:W3:Y:S02]  /*33a0*/  LDG.E.U16 R4, desc[UR36][R4.64] ;  /* 0x0000002404047981 */ /* 0x000ee4000c1e1500 */
[----:B---3--:R-:W-:-:S05]  /*33b0*/  HADD2.F32 R0, -RZ, R4.H0_H0 ;  /* 0x20000004ff007230 */ /* 0x008fca0000004100 */
[----:B------:R-:W-:-:S04]  /*33c0*/  FMUL.FTZ R0, R0, 1 ;  /* 0x3f80000000007820 */ /* 0x000fc80000410000 */
[----:B------:R0:W1:Y:S01]  /*33d0*/  F2F.F64.F32 R16, R0 ;  /* 0x0000000000107310 */ /* 0x0000620000201800 */
[----:B------:R-:W-:Y:S05]  /*33e0*/  BRA `(.L_x_2148) ;  /* 0x0000000800b87947 */ /* 0x000fea0003800000 */
.L_x_2158:
[----:B------:R0:W5:Y:S01]  /*33f0*/  LDG.E.64 R16, desc[UR36][R4.64] ;  /* 0x0000002404107981 */ /* 0x000162000c1e1b00 */
[----:B------:R-:W-:Y:S05]  /*3400*/  BRA `(.L_x_2148) ;  /* 0x0000000800b07947 */ /* 0x000fea0003800000 */
.L_x_2149:
        /* <DEDUP_REMOVED lines=13> */
.L_x_2162:
[----:B------:R0:W5:Y:S01]  /*34e0*/  LDG.E.64 R16, desc[UR36][R4.64] ;  /* 0x0000002404107981 */ /* 0x000162000c1e1b00 */
[----:B------:R-:W-:Y:S05]  /*34f0*/  BRA `(.L_x_2148) ;  /* 0x0000000800747947 */ /* 0x000fea0003800000 */
.L_x_2161:
        /* <DEDUP_REMOVED lines=28> */
.L_x_2164:
        /* <DEDUP_REMOVED lines=15> */
.L_x_2163:
[----:B------:R-:W3:Y:S02]  /*37b0*/  LDG.E.U16 R0, desc[UR36][R4.64] ;  /* 0x0000002404007981 */ /* 0x000ee4000c1e1500 */
[----:B---3--:R-:W-:-:S04]  /*37c0*/  IMAD.U32 R0, R0, 0x10000, RZ ;  /* 0x0001000000007824 */ /* 0x008fc800078e00ff */
[----:B------:R-:W-:-:S04]  /*37d0*/  FMUL.FTZ R0, R0, 1 ;  /* 0x3f80000000007820 */ /* 0x000fc80000410000 */
[----:B------:R0:W1:Y:S01]  /*37e0*/  F2F.F64.F32 R16, R0 ;  /* 0x0000000000107310 */ /* 0x0000620000201800 */
[----:B------:R-:W-:Y:S05]  /*37f0*/  BRA `(.L_x_2148) ;  /* 0x0000000400b47947 */ /* 0x000fea0003800000 */
.L_x_2160:
        /* <DEDUP_REMOVED lines=11> */
.L_x_2167:
        /* <DEDUP_REMOVED lines=21> */
.L_x_2171:
[----:B------:R-:W-:Y:S05]  /*3a00*/  BSYNC B1 ;  /* 0x0000000000017941 */ /* 0x000fea0003800000 */
.L_x_2170:
[----:B------:R-:W-:Y:S01]  /*3a10*/  LEA R5, R0, 0x3b800000, 0x17 ;  /* 0x3b80000000057811 */ /* 0x000fe200078eb8ff */
[----:B------:R-:W-:-:S05]  /*3a20*/  IMAD.SHL.U32 R0, R3, 0x100000, RZ ;  /* 0x0010000003007824 */ /* 0x000fca00078e00ff */
[----:B------:R-:W-:-:S07]  /*3a30*/  LOP3.LUT R0, R5, R0, R6, 0xfe, !PT ;  /* 0x0000000005007212 */ /* 0x000fce00078efe06 */
.L_x_2169:
[----:B------:R-:W-:Y:S05]  /*3a40*/  BSYNC B0 ;  /* 0x0000000000007941 */ /* 0x000fea0003800000 */
.L_x_2168:
[----:B------:R-:W-:-:S04]  /*3a50*/  FMUL.FTZ R0, R0, 1 ;  /* 0x3f80000000007820 */ /* 0x000fc80000410000 */
[----:B------:R0:W1:Y:S01]  /*3a60*/  F2F.F64.F32 R16, R0 ;  /* 0x0000000000107310 */ /* 0x0000620000201800 */
[----:B------:R-:W-:Y:S05]  /*3a70*/  BRA `(.L_x_2148) ;  /* 0x0000000400147947 */ /* 0x000fea0003800000 */
.L_x_2166:
        /* <DEDUP_REMOVED lines=21> */
.L_x_2175:
[----:B------:R-:W-:Y:S05]  /*3bd0*/  BSYNC B1 ;  /* 0x0000000000017941 */ /* 0x000fea0003800000 */
.L_x_2174:
[----:B------:R-:W-:Y:S01]  /*3be0*/  LEA R5, R0, 0x37800000, 0x17 ;  /* 0x3780000000057811 */ /* 0x000fe200078eb8ff */
[----:B------:R-:W-:-:S05]  /*3bf0*/  IMAD.SHL.U32 R0, R3, 0x200000, RZ ;  /* 0x0020000003007824 */ /* 0x000fca00078e00ff */
[----:B------:R-:W-:-:S07]  /*3c00*/  LOP3.LUT R0, R5, R0, R6, 0xfe, !PT ;  /* 0x0000000005007212 */ /* 0x000fce00078efe06 */
.L_x_2173:
[----:B------:R-:W-:Y:S05]  /*3c10*/  BSYNC B0 ;  /* 0x0000000000007941 */ /* 0x000fea0003800000 */
.L_x_2172:
[----:B------:R-:W-:-:S04]  /*3c20*/  FMUL.FTZ R0, R0, 1 ;  /* 0x3f80000000007820 */ /* 0x000fc80000410000 */
[----:B------:R0:W1:Y:S01]  /*3c30*/  F2F.F64.F32 R16, R0 ;  /* 0x0000000000107310 */ /* 0x0000620000201800 */
[----:B------:R-:W-:Y:S05]  /*3c40*/  BRA `(.L_x_2148) ;  /* 0x0000000000a07947 */ /* 0x000fea0003800000 */
.L_x_2165:
        /* <DEDUP_REMOVED lines=14> */
.L_x_2179:
[----:B------:R-:W-:Y:S05]  /*3d30*/  BSYNC B0 ;  /* 0x0000000000007941 */ /* 0x000fea0003800000 */
.L_x_2178:
[----:B------:R-:W-:-:S04]  /*3d40*/  FMUL.FTZ R0, R0, 1 ;  /* 0x3f80000000007820 */ /* 0x000fc80000410000 */
[----:B------:R0:W1:Y:S01]  /*3d50*/  F2F.F64.F32 R16, R0 ;  /* 0x0000000000107310 */ /* 0x0000620000201800 */
[----:B------:R-:W-:Y:S05]  /*3d60*/  BRA `(.L_x_2148) ;  /* 0x0000000000587947 */ /* 0x000fea0003800000 */
.L_x_2153:
        /* <DEDUP_REMOVED lines=16> */
.L_x_2180:
[----:B------:R-:W-:Y:S05]  /*3e70*/  BRA `(.L_x_2148) ;  /* 0x0000000000147947 */ /* 0x000fea0003800000 */
.L_x_2177:
[----:B------:R-:W3:Y:S02]  /*3e80*/  LDG.E.64 R16, desc[UR36][R4.64] ;  /* 0x0000002404107981 */ /* 0x000ee4000c1e1b00 */
[----:B---3--:R-:W0:Y:S01]  /*3e90*/  I2F.F64.U64 R16, R16 ;  /* 0x0000001000107312 */ /* 0x008e220000301800 */
[----:B------:R-:W-:Y:S05]  /*3ea0*/  BRA `(.L_x_2148) ;  /* 0x0000000000087947 */ /* 0x000fea0003800000 */
.L_x_2176:
[----:B------:R-:W3:Y:S02]  /*3eb0*/  LDG.E R4, desc[UR36][R4.64] ;  /* 0x0000002404047981 */ /* 0x000ee4000c1e1900 */
[----:B---3--:R0:W1:Y:S02]  /*3ec0*/  I2F.F64.U32 R16, R4 ;  /* 0x0000000400107312 */ /* 0x0080640000201800 */
.L_x_2148:
[----:B------:R-:W-:Y:S05]  /*3ed0*/  BSYNC B6 ;  /* 0x0000000000067941 */ /* 0x000fea0003800000 */
.L_x_2147:
[----:B0-----:R-:W0:Y:S01]  /*3ee0*/  S2R R23, SR_TID.X ;  /* 0x0000000000177919 */ /* 0x001e220000002100 */
[----:B------:R-:W-:Y:S01]  /*3ef0*/  BSSY B0, `(.L_x_2181) ;  /* 0x000005d000007945 */ /* 0x000fe20003800000 */
[----:B0-----:R-:W-:-:S13]  /*3f00*/  ISETP.GE.AND P2, PT, R23, R2, PT ;  /* 0x000000021700720c */ /* 0x001fda0003f46270 */
[----:B------:R-:W-:Y:S05]  /*3f10*/  @P2 BRA `(.L_x_2182) ;  /* 0x0000000400682947 */ /* 0x000fea0003800000 */
[----:B-12-45:R-:W-:Y:S01]  /*3f20*/  DSETP.NEU.AND P0, PT, |R26|, +INF , PT ;  /* 0x7ff000001a00742a */ /* 0x036fe20003f0d200 */
        /* <DEDUP_REMOVED lines=8> */
[----:B---3--:R-:W0:Y:S08]  /*3fb0*/  F2I.F64 R0, R4 ;  /* 0x0000000400007311 */ /* 0x008e300000301100 */
        /* <DEDUP_REMOVED lines=12> */
[----:B------:R-:W-:Y:S05]  /*4080*/  CALL.REL.NOINC `($_ZN2at6native27unrolled_elementwise_kernelIZZZNS0_15tan_kernel_cudaERNS_18TensorIteratorBaseEENKUlvE0_clEvENKUlvE_clEvEUldE_St5arrayIPcLm2EELi4E23TrivialOffsetCalculatorILi1EjESB_NS0_6memory12LoadWithCastILi1EEENSC_13StoreWithCastILi1EEEEEviT_T0_T2_T3_T4_T5_$__internal_trig_reduction_slowpathd) ;  /* 0x0000005c00707944 */ /* 0x000fea0003c00000 */
[----:B------:R-:W-:Y:S02]  /*4090*/  IMAD.MOV.U32 R0, RZ, RZ, R11 ;  /* 0x000000ffff007224 */ /* 0x000fe400078e000b */
[----:B------:R-:W-:Y:S02]  /*40a0*/  IMAD.MOV.U32 R6, RZ, RZ, R8 ;  /* 0x000000ffff067224 */ /* 0x000fe400078e0008 */
[----:B------:R-:W-:Y:S01]  /*40b0*/  IMAD.MOV.U32 R7, RZ, RZ, R9 ;  /* 0x000000ffff077224 */ /* 0x000fe200078e0009 */
[----:B------:R-:W-:Y:S06]  /*40c0*/  BRA `(.L_x_2185) ;  /* 0x0000000000087947 */ /* 0x000fec0003800000 */
.L_x_2184:
[----:B------:R-:W-:Y:S01]  /*40d0*/  DMUL R6, RZ, R26 ;  /* 0x0000001aff067228 */ /* 0x000fe20000000000 */
[----:B---3--:R-:W-:-:S10]  /*40e0*/  IMAD.MOV.U32 R0, RZ, RZ, RZ ;  /* 0x000000ffff007224 */ /* 0x008fd400078e00ff */
.L_x_2185:
[----:B------:R-:W-:Y:S05]  /*40f0*/  BSYNC B1 ;  /* 0x0000000000017941 */ /* 0x000fea0003800000 */
.L_x_2183:
[----:B------:R-:W-:Y:S01]  /*4100*/  DMUL R4, R6, R6 ;  /* 0x0000000606047228 */ /* 0x000fe20000000000 */
[----:B------:R-:W-:Y:S01]  /*4110*/  IMAD.MOV.U32 R8, RZ, RZ, 0x5b27ebb1 ;  /* 0x5b27ebb1ff087424 */ /* 0x000fe200078e00ff */
[----:B------:R-:W-:Y:S01]  /*4120*/  UMOV UR4, 0x2799bcb9 ;  /* 0x2799bcb900047882 */ /* 0x000fe20000000000 */
[----:B------:R-:W-:Y:S01]  /*4130*/  IMAD.MOV.U32 R9, RZ, RZ, 0x3ef9757c ;  /* 0x3ef9757cff097424 */ /* 0x000fe200078e00ff */
[----:B------:R-:W-:Y:S01]  /*4140*/  UMOV UR5, 0x3ee48dac ;  /* 0x3ee48dac00057882 */ /* 0x000fe20000000000 */
[----:B------:R-:W-:-:S04]  /*4150*/  LOP3.LUT R0, R0, 0x1, RZ, 0xc0, !PT ;  /* 0x0000000100007812 */ /* 0x000fc800078ec0ff */
        /* <DEDUP_REMOVED lines=54> */
.L_x_2182:
[----:B------:R-:W-:Y:S05]  /*44c0*/  BSYNC B0 ;  /* 0x0000000000007941 */ /* 0x000fea0003800000 */
.L_x_2181:
[----:B-12-45:R-:W-:Y:S01]  /*44d0*/  VIADD R27, R23, 0x80 ;  /* 0x00000080171b7836 */ /* 0x036fe20000000000 */
[----:B------:R-:W-:Y:S04]  /*44e0*/  BSSY B0, `(.L_x_2186) ;  /* 0x000005d000007945 */ /* 0x000fe80003800000 */
[----:B------:R-:W-:-:S13]  /*44f0*/  ISETP.GE.AND P0, PT, R27, R2, PT ;  /* 0x000000021b00720c */ /* 0x000fda0003f06270 */
[----:B------:R-:W-:Y:S05]  /*4500*/  @P0 BRA `(.L_x_2187) ;  /* 0x0000000400680947 */ /* 0x000fea0003800000 */
[----:B------:R-:W-:Y:S01]  /*4510*/  DSETP.NEU.AND P0, PT, |R24|, +INF , PT ;  /* 0x7ff000001800742a */ /* 0x000fe20003f0d200 */
        /* <DEDUP_REMOVED lines=26> */
.L_x_2189:
[----:B------:R-:W-:Y:S01]  /*46c0*/  DMUL R6, RZ, R24 ;  /* 0x00000018ff067228 */ /* 0x000fe20000000000 */
[----:B---3--:R-:W-:-:S10]  /*46d0*/  IMAD.MOV.U32 R0, RZ, RZ, RZ ;  /* 0x000000ffff007224 */ /* 0x008fd400078e00ff */
.L_x_2190:
[----:B------:R-:W-:Y:S05]  /*46e0*/  BSYNC B1 ;  /* 0x0000000000017941 */ /* 0x000fea0003800000 */
.L_x_2188:
        /* <DEDUP_REMOVED lines=60> */
.L_x_2187:
[----:B------:R-:W-:Y:S05]  /*4ab0*/  BSYNC B0 ;  /* 0x0000000000007941 */ /* 0x000fea0003800000 */
.L_x_2186:
[----:B------:R-:W-:Y:S01]  /*4ac0*/  VIADD R3, R23, 0x100 ;  /* 0x0000010017037836 */ /* 0x000fe20000000000 */
        /* <DEDUP_REMOVED lines=30> */
.L_x_2194:
[----:B------:R-:W-:Y:S01]  /*4cb0*/  DMUL R6, RZ, R18 ;  /* 0x00000012ff067228 */ /* 0x000fe20000000000 */
[----:B---3--:R-:W-:-:S10]  /*4cc0*/  IMAD.MOV.U32 R0, RZ, RZ, RZ ;  /* 0x000000ffff007224 */ /* 0x008fd400078e00ff */
.L_x_2195:
[----:B------:R-:W-:Y:S05]  /*4cd0*/  BSYNC B1 ;  /* 0x0000000000017941 */ /* 0x000fea0003800000 */
.L_x_2193:
        /* <DEDUP_REMOVED lines=60> */
.L_x_2192:
[----:B------:R-:W-:Y:S05]  /*50a0*/  BSYNC B0 ;  /* 0x0000000000007941 */ /* 0x000fea0003800000 */
.L_x_2191:
        /* <DEDUP_REMOVED lines=31> */
.L_x_2199:
[----:B------:R-:W-:Y:S01]  /*52a0*/  DMUL R6, RZ, R16 ;  /* 0x00000010ff067228 */ /* 0x000fe20000000000 */
[----:B---3--:R-:W-:-:S10]  /*52b0*/  IMAD.MOV.U32 R0, RZ, RZ, RZ ;  /* 0x000000ffff007224 */ /* 0x008fd400078e00ff */
.L_x_2200:
[----:B------:R-:W-:Y:S05]  /*52c0*/  BSYNC B1 ;  /* 0x0000000000017941 */ /* 0x000fea0003800000 */
.L_x_2198:
        /* <DEDUP_REMOVED lines=60> */
.L_x_2197:
[----:B------:R-:W-:Y:S05]  /*5690*/  BSYNC B0 ;  /* 0x0000000000007941 */ /* 0x000fea0003800000 */
.L_x_2196:
[----:B------:R-:W0:Y:S01]  /*56a0*/  LDC.U8 R18, c[0x0][0x234] ;  /* 0x00008d00ff127b82 */ /* 0x000e220000000000 */
[----:B------:R-:W-:Y:S04]  /*56b0*/  BSSY B6, `(.L_x_2201) ;  /* 0x000012e000067945 */ /* 0x000fe80003800000 */
[----:B------:R-:W-:Y:S05]  /*56c0*/  @P2 BRA `(.L_x_2202) ;  /* 0x0000001000b02947 */ /* 0x000fea0003800000 */
[----:B------:R-:W3:Y:S01]  /*56d0*/  S2R R3, SR_TID.X ;  /* 0x0000000000037919 */ /* 0x000ee20000002100 */
[----:B------:R-:W1:Y:S01]  /*56e0*/  LDC.64 R8, c[0x0][0x218] ;  /* 0x00008600ff087b82 */ /* 0x000e620000000a00 */
[----:B0-----:R-:W-:Y:S01]  /*56f0*/  PRMT R6, R18, 0x9910, RZ ;  /* 0x0000991012067816 */ /* 0x001fe200000000ff */
[----:B------:R-:W-:Y:S01]  /*5700*/  ULDC UR4, c[0x0][0x238] ;  /* 0x00008e0000047ab9 */ /* 0x000fe20000000800 */
[----:B---3--:R-:W-:-:S04]  /*5710*/  IMAD R0, R22, 0x200, R3 ;  /* 0x0000020016007824 */ /* 0x008fc800078e0203 */
[----:B------:R-:W-:Y:S02]  /*5720*/  IMAD R3, R0, UR4, RZ ;  /* 0x0000000400037c24 */ /* 0x000fe4000f8e02ff */
[----:B------:R-:W-:-:S03]  /*5730*/  IMAD.MOV.U32 R0, RZ, RZ, R6 ;  /* 0x000000ffff007224 */ /* 0x000fc600078e0006 */
[----:B-1----:R-:W-:Y:S02]  /*5740*/  IADD3 R8, P1, R3, R8, RZ ;  /* 0x0000000803087210 */ /* 0x002fe40007f3e0ff */
[----:B------:R-:W-:-:S03]  /*5750*/  ISETP.GT.AND P0, PT, R0, 0x9, PT ;  /* 0x000000090000780c */ /* 0x000fc60003f04270 */
[----:B------:R-:W-:-:S10]  /*5760*/  IMAD.X R9, RZ, RZ, R9, P1 ;  /* 0x000000ffff097224 */ /* 0x000fd400008e0609 */
        /* <DEDUP_REMOVED lines=9> */
[----:B------:R-:W0:Y:S01]  /*5800*/  F2I.F64.TRUNC R5, R4 ;  /* 0x0000000400057311 */ /* 0x000e22000030d100 */
[----:B------:R-:W-:Y:S01]  /*5810*/  IMAD.MOV.U32 R23, RZ, RZ, R27 ;  /* 0x000000ffff177224 */ /* 0x000fe200078e001b */
[----:B0-----:R0:W-:Y:S01]  /*5820*/  STG.E.U8 desc[UR36][R8.64], R5 ;  /* 0x0000000508007986 */ /* 0x0011e2000c101124 */
[----:B------:R-:W-:Y:S05]  /*5830*/  BRA `(.L_x_2202) ;  /* 0x0000001000547947 */ /* 0x000fea0003800000 */
.L_x_2206:
[----:B------:R-:W0:Y:S01]  /*5840*/  F2I.S64.F64.TRUNC R4, R4 ;  /* 0x0000000400047311 */ /* 0x000e22000030d900 */
[----:B------:R-:W-:Y:S02]  /*5850*/  IMAD.MOV.U32 R23, RZ, RZ, R27 ;  /* 0x000000ffff177224 */ /* 0x000fe400078e001b */
[----:B0-----:R-:W-:-:S05]  /*5860*/  IMAD.MOV.U32 R3, RZ, RZ, R4 ;  /* 0x000000ffff037224 */ /* 0x001fca00078e0004 */
[----:B------:R0:W-:Y:S01]  /*5870*/  STG.E.U8 desc[UR36][R8.64], R3 ;  /* 0x0000000308007986 */ /* 0x0001e2000c101124 */
[----:B------:R-:W-:Y:S05]  /*5880*/  BRA `(.L_x_2202) ;  /* 0x0000001000407947 */ /* 0x000fea0003800000 */
.L_x_2205:
[----:B------:R-:W-:-:S13]  /*5890*/  ISETP.NE.AND P0, PT, R0, 0x2, PT ;  /* 0x000000020000780c */ /* 0x000fda0003f05270 */
[----:B------:R-:W-:Y:S05]  /*58a0*/  @!P0 BRA `(.L_x_2208) ;  /* 0x0000000000308947 */ /* 0x000fea0003800000 */
[----:B------:R-:W-:-:S13]  /*58b0*/  ISETP.NE.AND P0, PT, R0, 0x3, PT ;  /* 0x000000030000780c */ /* 0x000fda0003f05270 */
[----:B------:R-:W-:Y:S05]  /*58c0*/  @!P0 BRA `(.L_x_2209) ;  /* 0x0000000000188947 */ /* 0x000fea0003800000 */
[----:B------:R-:W-:-:S13]  /*58d0*/  ISETP.NE.AND P0, PT, R0, 0x4, PT ;  /* 0x000000040000780c */ /* 0x000fda0003f05270 */
[----:B------:R-:W-:Y:S05]  /*58e0*/  @P0 BRA `(.L_x_2207) ;  /* 0x0000000c00c40947 */ /* 0x000fea0003800000 */
[----:B------:R-:W0:Y:S01]  /*58f0*/  F2I.S64.F64.TRUNC R4, R4 ;  /* 0x0000000400047311 */ /* 0x000e22000030d900 */
[----:B------:R-:W-:Y:S01]  /*5900*/  IMAD.MOV.U32 R23, RZ, RZ, R27 ;  /* 0x000000ffff177224 */ /* 0x000fe200078e001b */
[----:B0-----:R2:W-:Y:S01]  /*5910*/  STG.E.64 desc[UR36][R8.64], R4 ;  /* 0x0000000408007986 */ /* 0x0015e2000c101b24 */
[----:B------:R-:W-:Y:S05]  /*5920*/  BRA `(.L_x_2202) ;  /* 0x0000001000187947 */ /* 0x000fea0003800000 */
.L_x_2209:
[----:B------:R-:W0:Y:S01]  /*5930*/  F2I.F64.TRUNC R5, R4 ;  /* 0x0000000400057311 */ /* 0x000e22000030d100 */
[----:B------:R-:W-:Y:S01]  /*5940*/  IMAD.MOV.U32 R23, RZ, RZ, R27 ;  /* 0x000000ffff177224 */ /* 0x000fe200078e001b */
[----:B0-----:R4:W-:Y:S01]  /*5950*/  STG.E desc[UR36][R8.64], R5 ;  /* 0x0000000508007986 */ /* 0x0019e2000c101924 */
[----:B------:R-:W-:Y:S05]  /*5960*/  BRA `(.L_x_2202) ;  /* 0x0000001000087947 */ /* 0x000fea0003800000 */
.L_x_2208:
[----:B------:R-:W0:Y:S01]  /*5970*/  F2I.F64.TRUNC R5, R4 ;  /* 0x0000000400057311 */ /* 0x000e22000030d100 */
[----:B------:R-:W-:Y:S01]  /*5980*/  IMAD.MOV.U32 R23, RZ, RZ, R27 ;  /* 0x000000ffff177224 */ /* 0x000fe200078e001b */
[----:B0-----:R1:W-:Y:S01]  /*5990*/  STG.E.U16 desc[UR36][R8.64], R5 ;  /* 0x0000000508007986 */ /* 0x0013e2000c101524 */
[----:B------:R-:W-:Y:S05]  /*59a0*/  BRA `(.L_x_2202) ;  /* 0x0000000c00f87947 */ /* 0x000fea0003800000 */
.L_x_2204:
        /* <DEDUP_REMOVED lines=10> */
[----:B------:R-:W-:-:S13]  /*5a50*/  IMAD.MOV.U32 R23, RZ, RZ, R27 ;  /* 0x000000ffff177224 */ /* 0x000fda00078e001b */
[----:B0-----:R-:W-:-:S05]  /*5a60*/  @!P0 FMUL R3, R3, 1.175494350822287508e-38 ;  /* 0x0080000003038820 */ /* 0x001fca0000400000 */
[----:B------:R0:W-:Y:S01]  /*5a70*/  STG.E desc[UR36][R8.64], R3 ;  /* 0x0000000308007986 */ /* 0x0001e2000c101924 */
[----:B------:R-:W-:Y:S05]  /*5a80*/  BRA `(.L_x_2202) ;  /* 0x0000000c00c07947 */ /* 0x000fea0003800000 */
.L_x_2211:
[----:B------:R-:W-:Y:S01]  /*5a90*/  UMOV UR4, 0xf0000000 ;  /* 0xf000000000047882 */ /* 0x000fe20000000000 */
[----:B------:R-:W-:Y:S01]  /*5aa0*/  UMOV UR5, 0x380fffff ;  /* 0x380fffff00057882 */ /* 0x000fe20000000000 */
[----:B------:R-:W0:Y:S01]  /*5ab0*/  F2F.F32.F64 R0, R4 ;  /* 0x0000000400007310 */ /* 0x000e220000301000 */
[----:B------:R-:W-:Y:S01]  /*5ac0*/  DSETP.GEU.AND P0, PT, |R4|, UR4, PT ;  /* 0x0000000404007e2a */ /* 0x000fe2000bf0e200 */
[----:B------:R-:W-:-:S13]  /*5ad0*/  IMAD.MOV.U32 R23, RZ, RZ, R27 ;  /* 0x000000ffff177224 */ /* 0x000fda00078e001b */
[----:B0-----:R-:W-:-:S05]  /*5ae0*/  @!P0 FMUL R0, R0, 1.175494350822287508e-38 ;  /* 0x0080000000008820 */ /* 0x001fca0000400000 */
[----:B------:R-:W-:-:S05]  /*5af0*/  F2FP.F16.F32.PACK_AB R0, RZ, R0 ;  /* 0x00000000ff00723e */ /* 0x000fca00000000ff */
[----:B------:R0:W-:Y:S01]  /*5b00*/  STG.E.U16 desc[UR36][R8.64], R0 ;  /* 0x0000000008007986 */ /* 0x0001e2000c101524 */
[----:B------:R-:W-:Y:S05]  /*5b10*/  BRA `(.L_x_2202) ;  /* 0x0000000c009c7947 */ /* 0x000fea0003800000 */
.L_x_2210:
        /* <DEDUP_REMOVED lines=10> */
[----:B------:R-:W-:Y:S02]  /*5bc0*/  IMAD.MOV.U32 R7, RZ, RZ, RZ ;  /* 0x000000ffff077224 */ /* 0x000fe400078e00ff */
[----:B------:R-:W-:-:S11]  /*5bd0*/  IMAD.MOV.U32 R23, RZ, RZ, R27 ;  /* 0x000000ffff177224 */ /* 0x000fd600078e001b */
[----:B0-----:R-:W-:-:S05]  /*5be0*/  @!P0 FMUL R6, R6, 1.175494350822287508e-38 ;  /* 0x0080000006068820 */ /* 0x001fca0000400000 */
[----:B------:R0:W-:Y:S01]  /*5bf0*/  STG.E.64 desc[UR36][R8.64], R6 ;  /* 0x0000000608007986 */ /* 0x0001e2000c101b24 */
[----:B------:R-:W-:Y:S05]  /*5c00*/  BRA `(.L_x_2202) ;  /* 0x0000000c00607947 */ /* 0x000fea0003800000 */
.L_x_2213:
[----:B------:R-:W-:Y:S01]  /*5c10*/  UMOV UR4, 0xf0000000 ;  /* 0xf000000000047882 */ /* 0x000fe20000000000 */
[----:B------:R-:W-:Y:S01]  /*5c20*/  UMOV UR5, 0x380fffff ;  /* 0x380fffff00057882 */ /* 0x000fe20000000000 */
[----:B------:R-:W0:Y:S01]  /*5c30*/  F2F.F32.F64 R0, R4 ;  /* 0x0000000400007310 */ /* 0x000e220000301000 */
[----:B------:R-:W-:Y:S01]  /*5c40*/  DSETP.GEU.AND P0, PT, |R4|, UR4, PT ;  /* 0x0000000404007e2a */ /* 0x000fe2000bf0e200 */
[----:B------:R-:W-:-:S13]  /*5c50*/  IMAD.MOV.U32 R23, RZ, RZ, R27 ;  /* 0x000000ffff177224 */ /* 0x000fda00078e001b */
[----:B0-----:R-:W-:-:S05]  /*5c60*/  @!P0 FMUL R0, R0, 1.175494350822287508e-38 ;  /* 0x0080000000008820 */ /* 0x001fca0000400000 */
[----:B------:R-:W-:-:S04]  /*5c70*/  F2FP.F16.F32.PACK_AB R3, RZ, R0 ;  /* 0x00000000ff03723e */ /* 0x000fc800000000ff */
[----:B------:R-:W-:-:S05]  /*5c80*/  PRMT R3, R3, 0x5410, RZ ;  /* 0x0000541003037816 */ /* 0x000fca00000000ff */
[----:B------:R0:W-:Y:S01]  /*5c90*/  STG.E desc[UR36][R8.64], R3 ;  /* 0x0000000308007986 */ /* 0x0001e2000c101924 */
[----:B------:R-:W-:Y:S05]  /*5ca0*/  BRA `(.L_x_2202) ;  /* 0x0000000c00387947 */ /* 0x000fea0003800000 */
.L_x_2212:
[----:B------:R0:W-:Y:S01]  /*5cb0*/  STG.E.64 desc[UR36][R8.64], R4 ;  /* 0x0000000408007986 */ /* 0x0001e2000c101b24 */
[----:B------:R-:W-:Y:S01]  /*5cc0*/  IMAD.MOV.U32 R23, RZ, RZ, R27 ;  /* 0x000000ffff177224 */ /* 0x000fe200078e001b */
[----:B------:R-:W-:Y:S06]  /*5cd0*/  BRA `(.L_x_2202) ;  /* 0x0000000c002c7947 */ /* 0x000fec0003800000 */
.L_x_2203:
        /* <DEDUP_REMOVED lines=8> */
[----:B------:R-:W-:Y:S01]  /*5d60*/  DSETP.NEU.AND P0, PT, R4, RZ, PT ;  /* 0x000000ff0400722a */ /* 0x000fe20003f0d000 */
[----:B------:R-:W-:-:S05]  /*5d70*/  IMAD.MOV.U32 R23, RZ, RZ, R27 ;  /* 0x000000ffff177224 */ /* 0x000fca00078e001b */
[----:B------:R-:W-:-:S05]  /*5d80*/  SEL R3, RZ, 0x1, !P0 ;  /* 0x00000001ff037807 */ /* 0x000fca0004000000 */
[----:B------:R0:W-:Y:S01]  /*5d90*/  STG.E.U8 desc[UR36][R8.64], R3 ;  /* 0x0000000308007986 */ /* 0x0001e2000c101124 */
[----:B------:R-:W-:Y:S05]  /*5da0*/  BRA `(.L_x_2202) ;  /* 0x0000000800f87947 */ /* 0x000fea0003800000 */
.L_x_2216:
[----:B------:R-:W-:Y:S01]  /*5db0*/  CS2R R6, SRZ ;  /* 0x0000000000067805 */ /* 0x000fe2000001ff00 */
[----:B------:R-:W-:-:S04]  /*5dc0*/  IMAD.MOV.U32 R23, RZ, RZ, R27 ;  /* 0x000000ffff177224 */ /* 0x000fc800078e001b */
[----:B------:R0:W-:Y:S01]  /*5dd0*/  STG.E.128 desc[UR36][R8.64], R4 ;  /* 0x0000000408007986 */ /* 0x0001e2000c101d24 */
[----:B------:R-:W-:Y:S05]  /*5de0*/  BRA `(.L_x_2202) ;  /* 0x0000000800e87947 */ /* 0x000fea0003800000 */
.L_x_2215:
        /* <DEDUP_REMOVED lines=25> */
.L_x_2220:
[----:B------:R-:W-:Y:S05]  /*5f80*/  BSYNC B0 ;  /* 0x0000000000007941 */ /* 0x000fea0003800000 */
.L_x_2219:
[----:B------:R-:W-:Y:S01]  /*5f90*/  LOP3.LUT R7, R0, R7, RZ, 0xfc, !PT ;  /* 0x0000000700077212 */ /* 0x000fe200078efcff */
[----:B------:R-:W-:-:S04]  /*5fa0*/  IMAD.MOV.U32 R23, RZ, RZ, R27 ;  /* 0x000000ffff177224 */ /* 0x000fc800078e001b */
[----:B------:R0:W-:Y:S01]  /*5fb0*/  STG.E.U8 desc[UR36][R8.64], R7 ;  /* 0x0000000708007986 */ /* 0x0001e2000c101124 */
[----:B------:R-:W-:Y:S05]  /*5fc0*/  BRA `(.L_x_2202) ;  /* 0x0000000800707947 */ /* 0x000fea0003800000 */
.L_x_2218:
        /* <DEDUP_REMOVED lines=17> */
.L_x_2222:
[----:B------:R-:W-:Y:S01]  /*60e0*/  IMAD.MOV.U32 R0, RZ, RZ, 0x7f ;  /* 0x0000007fff007424 */ /* 0x000fe200078e00ff */
[----:B------:R-:W-:-:S04]  /*60f0*/  ISETP.GT.U32.AND P0, PT, R3, 0x7f800000, PT ;  /* 0x7f8000000300780c */ /* 0x000fc80003f04070 */
[----:B------:R-:W-:-:S09]  /*6100*/  SEL R0, R0, 0x7c, P0 ;  /* 0x0000007c00007807 */ /* 0x000fd20000000000 */
.L_x_2223:
[----:B------:R-:W-:Y:S05]  /*6110*/  BSYNC B0 ;  /* 0x0000000000007941 */ /* 0x000fea0003800000 */
.L_x_2221:
[----:B------:R-:W-:Y:S01]  /*6120*/  LOP3.LUT R3, R7, 0x80000000, RZ, 0xc0, !PT ;  /* 0x8000000007037812 */ /* 0x000fe200078ec0ff */
[----:B------:R-:W-:-:S03]  /*6130*/  IMAD.MOV.U32 R23, RZ, RZ, R27 ;  /* 0x000000ffff177224 */ /* 0x000fc600078e001b */
[----:B------:R-:W-:-:S04]  /*6140*/  SHF.R.U32.HI R3, RZ, 0x18, R3 ;  /* 0x00000018ff037819 */ /* 0x000fc80000011603 */
[----:B------:R-:W-:-:S05]  /*6150*/  LOP3.LUT R3, R0, R3, RZ, 0xfc, !PT ;  /* 0x0000000300037212 */ /* 0x000fca00078efcff */
[----:B------:R0:W-:Y:S01]  /*6160*/  STG.E.U8 desc[UR36][R8.64], R3 ;  /* 0x0000000308007986 */ /* 0x0001e2000c101124 */
[----:B------:R-:W-:Y:S05]  /*6170*/  BRA `(.L_x_2202) ;  /* 0x0000000800047947 */ /* 0x000fea0003800000 */
.L_x_2217:
[----:B------:R-:W-:Y:S01]  /*6180*/  UMOV UR4, 0xf0000000 ;  /* 0xf000000000047882 */ /* 0x000fe20000000000 */
[----:B------:R-:W-:Y:S01]  /*6190*/  UMOV UR5, 0x380fffff ;  /* 0x380fffff00057882 */ /* 0x000fe20000000000 */
[----:B------:R-:W0:Y:S01]  /*61a0*/  F2F.F32.F64 R0, R4 ;  /* 0x0000000400007310 */ /* 0x000e220000301000 */
[----:B------:R-:W-:Y:S01]  /*61b0*/  DSETP.GEU.AND P0, PT, |R4|, UR4, PT ;  /* 0x0000000404007e2a */ /* 0x000fe2000bf0e200 */
[----:B------:R-:W-:-:S13]  /*61c0*/  IMAD.MOV.U32 R23, RZ, RZ, R27 ;  /* 0x000000ffff177224 */ /* 0x000fda00078e001b */
[----:B0-----:R-:W-:-:S05]  /*61d0*/  @!P0 FMUL R0, R0, 1.175494350822287508e-38 ;  /* 0x0080000000008820 */ /* 0x001fca0000400000 */
[----:B------:R-:W-:-:S05]  /*61e0*/  F2FP.BF16.F32.PACK_AB R0, RZ, R0 ;  /* 0x00000000ff00723e */ /* 0x000fca00000010ff */
[----:B------:R0:W-:Y:S01]  /*61f0*/  STG.E.U16 desc[UR36][R8.64], R0 ;  /* 0x0000000008007986 */ /* 0x0001e2000c101524 */
[----:B------:R-:W-:Y:S05]  /*6200*/  BRA `(.L_x_2202) ;  /* 0x0000000400e07947 */ /* 0x000fea0003800000 */
.L_x_2214:
        /* <DEDUP_REMOVED lines=8> */
[----:B------:R-:W0:Y:S01]  /*6290*/  F2I.U32.F64.TRUNC R5, R4 ;  /* 0x0000000400057311 */ /* 0x000e22000030d000 */
[----:B------:R-:W-:Y:S01]  /*62a0*/  IMAD.MOV.U32 R23, RZ, RZ, R27 ;  /* 0x000000ffff177224 */ /* 0x000fe200078e001b */
[----:B0-----:R0:W-:Y:S01]  /*62b0*/  STG.E.U16 desc[UR36][R8.64], R5 ;  /* 0x0000000508007986 */ /* 0x0011e2000c101524 */
[----:B------:R-:W-:Y:S05]  /*62c0*/  BRA `(.L_x_2202) ;  /* 0x0000000400b07947 */ /* 0x000fea0003800000 */
.L_x_2226:
        /* <DEDUP_REMOVED lines=21> */
.L_x_2229:
[----:B------:R-:W-:-:S04]  /*6420*/  LOP3.LUT R0, R7, 0x80000000, RZ, 0xc0, !PT ;  /* 0x8000000007007812 */ /* 0x000fc800078ec0ff */
[----:B------:R-:W-:-:S04]  /*6430*/  SHF.R.U32.HI R0, RZ, 0x18, R0 ;  /* 0x00000018ff007819 */ /* 0x000fc80000011600 */
[----:B------:R-:W-:-:S07]  /*6440*/  LOP3.LUT R0, R3, R0, RZ, 0xfc, !PT ;  /* 0x0000000003007212 */ /* 0x000fce00078efcff */
.L_x_2228:
[----:B------:R-:W-:Y:S05]  /*6450*/  BSYNC B0 ;  /* 0x0000000000007941 */ /* 0x000fea0003800000 */
.L_x_2227:
[----:B------:R0:W-:Y:S01]  /*6460*/  STG.E.U8 desc[UR36][R8.64], R0 ;  /* 0x0000000008007986 */ /* 0x0001e2000c101124 */
[----:B------:R-:W-:Y:S01]  /*6470*/  IMAD.MOV.U32 R23, RZ, RZ, R27 ;  /* 0x000000ffff177224 */ /* 0x000fe200078e001b */
[----:B------:R-:W-:Y:S06]  /*6480*/  BRA `(.L_x_2202) ;  /* 0x0000000400407947 */ /* 0x000fec0003800000 */
.L_x_2225:
        /* <DEDUP_REMOVED lines=21> */
.L_x_2232:
[----:B------:R-:W-:-:S04]  /*65e0*/  LOP3.LUT R0, R7, 0x80000000, RZ, 0xc0, !PT ;  /* 0x8000000007007812 */ /* 0x000fc800078ec0ff */
[----:B------:R-:W-:-:S04]  /*65f0*/  SHF.R.U32.HI R0, RZ, 0x18, R0 ;  /* 0x00000018ff007819 */ /* 0x000fc80000011600 */
[----:B------:R-:W-:-:S07]  /*6600*/  LOP3.LUT R0, R3, R0, RZ, 0xfc, !PT ;  /* 0x0000000003007212 */ /* 0x000fce00078efcff */
.L_x_2231:
[----:B------:R-:W-:Y:S05]  /*6610*/  BSYNC B0 ;  /* 0x0000000000007941 */ /* 0x000fea0003800000 */
.L_x_2230:
[----:B------:R0:W-:Y:S01]  /*6620*/  STG.E.U8 desc[UR36][R8.64], R0 ;  /* 0x0000000008007986 */ /* 0x0001e2000c101124 */
[----:B------:R-:W-:Y:S01]  /*6630*/  IMAD.MOV.U32 R23, RZ, RZ, R27 ;  /* 0x000000ffff177224 */ /* 0x000fe200078e001b */
[----:B------:R-:W-:Y:S06]  /*6640*/  BRA `(.L_x_2202) ;  /* 0x0000000000d07947 */ /* 0x000fec0003800000 */
.L_x_2224:
        /* <DEDUP_REMOVED lines=27> */
.L_x_2207:
        /* <DEDUP_REMOVED lines=16> */
.L_x_2235:
[----:B------:R-:W-:Y:S01]  /*6900*/  IMAD.MOV.U32 R23, RZ, RZ, R27 ;  /* 0x000000ffff177224 */ /* 0x000fe200078e001b */
[----:B------:R-:W-:Y:S06]  /*6910*/  BRA `(.L_x_2202) ;  /* 0x00000000001c7947 */ /* 0x000fec0003800000 */
.L_x_2234:
[----:B------:R-:W0:Y:S01]  /*6920*/  F2I.U64.F64.TRUNC R4, R4 ;  /* 0x0000000400047311 */ /* 0x000e22000030d800 */
[----:B------:R-:W-:Y:S01]  /*6930*/  IMAD.MOV.U32 R23, RZ, RZ, R27 ;  /* 0x000000ffff177224 */ /* 0x000fe200078e001b */
[----:B0-----:R0:W-:Y:S01]  /*6940*/  STG.E.64 desc[UR36][R8.64], R4 ;  /* 0x0000000408007986 */ /* 0x0011e2000c101b24 */
[----:B------:R-:W-:Y:S05]  /*6950*/  BRA `(.L_x_2202) ;  /* 0x00000000000c7947 */ /* 0x000fea0003800000 */
.L_x_2233:
[----:B------:R-:W0:Y:S01]  /*6960*/  F2I.U32.F64.TRUNC R5, R4 ;  /* 0x0000000400057311 */ /* 0x000e22000030d000 */
[----:B------:R-:W-:Y:S01]  /*6970*/  IMAD.MOV.U32 R23, RZ, RZ, R27 ;  /* 0x000000ffff177224 */ /* 0x000fe200078e001b */
[----:B0-----:R0:W-:Y:S06]  /*6980*/  STG.E desc[UR36][R8.64], R5 ;  /* 0x0000000508007986 */ /* 0x0011ec000c101924 */
.L_x_2202:
[----:B------:R-:W-:Y:S05]  /*6990*/  BSYNC B6 ;  /* 0x0000000000067941 */ /* 0x000fea0003800000 */
.L_x_2201:
[----:B------:R-:W-:Y:S01]  /*69a0*/  ISETP.GE.AND P0, PT, R23, R2, PT ;  /* 0x000000021700720c */ /* 0x000fe20003f06270 */
[----:B------:R-:W-:-:S12]  /*69b0*/  BSSY B6, `(.L_x_2236) ;  /* 0x0000230000067945 */ /* 0x000fd80003800000 */
[----:B------:R-:W-:Y:S05]  /*69c0*/  @P0 BRA `(.L_x_2237) ;  /* 0x0000002000b80947 */ /* 0x000fea0003800000 */
[----:B012-4-:R-:W0:Y:S01]  /*69d0*/  LDC.64 R4, c[0x0][0x218] ;  /* 0x00008600ff047b82 */ /* 0x017e220000000a00 */
        /* <DEDUP_REMOVED lines=20> */
.L_x_2241:
[----:B------:R-:W0:Y:S02]  /*6b20*/  F2I.S64.F64.TRUNC R28, R28 ;  /* 0x0000001c001c7311 */ /* 0x000e24000030d900 */
[----:B0-----:R-:W-:-:S05]  /*6b30*/  IMAD.MOV.U32 R3, RZ, RZ, R28 ;  /* 0x000000ffff037224 */ /* 0x001fca00078e001c */
[----:B------:R4:W-:Y:S01]  /*6b40*/  STG.E.U8 desc[UR36][R4.64], R3 ;  /* 0x0000000304007986 */ /* 0x0009e2000c101124 */
[----:B------:R-:W-:Y:S05]  /*6b50*/  BRA `(.L_x_2243) ;  /* 0x0000000c00f07947 */ /* 0x000fea0003800000 */
.L_x_2240:
        /* <DEDUP_REMOVED lines=9> */
.L_x_2245:
[----:B------:R-:W0:Y:S02]  /*6bf0*/  F2I.F64.TRUNC R29, R28 ;  /* 0x0000001c001d7311 */ /* 0x000e24000030d100 */
[----:B0-----:R2:W-:Y:S01]  /*6c00*/  STG.E desc[UR36][R4.64], R29 ;  /* 0x0000001d04007986 */ /* 0x0015e2000c101924 */
[----:B------:R-:W-:Y:S05]  /*6c10*/  BRA `(.L_x_2243) ;  /* 0x0000000c00c07947 */ /* 0x000fea0003800000 */
.L_x_2244:
[----:B------:R-:W0:Y:S02]  /*6c20*/  F2I.F64.TRUNC R29, R28 ;  /* 0x0000001c001d7311 */ /* 0x000e24000030d100 */
[----:B0-----:R0:W-:Y:S01]  /*6c30*/  STG.E.U16 desc[UR36][R4.64], R29 ;  /* 0x0000001d04007986 */ /* 0x0011e2000c101524 */
[----:B------:R-:W-:Y:S05]  /*6c40*/  BRA `(.L_x_2243) ;  /* 0x0000000c00b47947 */ /* 0x000fea0003800000 */
.L_x_2239:
        /* <DEDUP_REMOVED lines=13> */
.L_x_2247:
        /* <DEDUP_REMOVED lines=8> */
.L_x_2246:
        /* <DEDUP_REMOVED lines=14> */
.L_x_2249:
        /* <DEDUP_REMOVED lines=9> */
.L_x_2248:
[----:B------:R0:W-:Y:S01]  /*6f10*/  STG.E.64 desc[UR36][R4.64], R28 ;  /* 0x0000001c04007986 */ /* 0x0001e2000c101b24 */
[----:B------:R-:W-:Y:S05]  /*6f20*/  BRA `(.L_x_2243) ;  /* 0x0000000800fc7947 */ /* 0x000fea0003800000 */
.L_x_2238:
        /* <DEDUP_REMOVED lines=12> */
.L_x_2252:
[----:B------:R-:W-:-:S05]  /*6ff0*/  CS2R R30, SRZ ;  /* 0x00000000001e7805 */ /* 0x000fca000001ff00 */
[----:B------:R0:W-:Y:S01]  /*7000*/  STG.E.128 desc[UR36][R4.64], R28 ;  /* 0x0000001c04007986 */ /* 0x0001e2000c101d24 */
[----:B------:R-:W-:Y:S05]  /*7010*/  BRA `(.L_x_2243) ;  /* 0x0000000800c07947 */ /* 0x000fea0003800000 */
.L_x_2251:
        /* <DEDUP_REMOVED lines=25> */
.L_x_2256:
[----:B------:R-:W-:Y:S05]  /*71b0*/  BSYNC B0 ;  /* 0x0000000000007941 */ /* 0x000fea0003800000 */
.L_x_2255:
[----:B------:R-:W-:-:S05]  /*71c0*/  LOP3.LUT R7, R0, R7, RZ, 0xfc, !PT ;  /* 0x0000000700077212 */ /* 0x000fca00078efcff */
[----:B------:R0:W-:Y:S01]  /*71d0*/  STG.E.U8 desc[UR36][R4.64], R7 ;  /* 0x0000000704007986 */ /* 0x0001e2000c101124 */
[----:B------:R-:W-:Y:S05]  /*71e0*/  BRA `(.L_x_2243) ;  /* 0x00000008004c7947 */ /* 0x000fea0003800000 */
.L_x_2254:
        /* <DEDUP_REMOVED lines=17> */
.L_x_2258:
[----:B------:R-:W-:Y:S01]  /*7300*/  IMAD.MOV.U32 R0, RZ, RZ, 0x7f ;  /* 0x0000007fff007424 */ /* 0x000fe200078e00ff */
[----:B------:R-:W-:-:S04]  /*7310*/  ISETP.GT.U32.AND P0, PT, R3, 0x7f800000, PT ;  /* 0x7f8000000300780c */ /* 0x000fc80003f04070 */
[----:B------:R-:W-:-:S09]  /*7320*/  SEL R0, R0, 0x7c, P0 ;  /* 0x0000007c00007807 */ /* 0x000fd20000000000 */
.L_x_2259:
[----:B------:R-:W-:Y:S05]  /*7330*/  BSYNC B0 ;  /* 0x0000000000007941 */ /* 0x000fea0003800000 */
.L_x_2257:
[----:B------:R-:W-:-:S04]  /*7340*/  LOP3.LUT R3, R7, 0x80000000, RZ, 0xc0, !PT ;  /* 0x8000000007037812 */ /* 0x000fc800078ec0ff */
[----:B------:R-:W-:-:S04]  /*7350*/  SHF.R.U32.HI R3, RZ, 0x18, R3 ;  /* 0x00000018ff037819 */ /* 0x000fc80000011603 */
[----:B------:R-:W-:-:S05]  /*7360*/  LOP3.LUT R3, R0, R3, RZ, 0xfc, !PT ;  /* 0x0000000300037212 */ /* 0x000fca00078efcff */
[----:B------:R0:W-:Y:S01]  /*7370*/  STG.E.U8 desc[UR36][R4.64], R3 ;  /* 0x0000000304007986 */ /* 0x0001e2000c101124 */
[----:B------:R-:W-:Y:S05]  /*7380*/  BRA `(.L_x_2243) ;  /* 0x0000000400e47947 */ /* 0x000fea0003800000 */
.L_x_2253:
        /* <DEDUP_REMOVED lines=8> */
.L_x_2250:
        /* <DEDUP_REMOVED lines=11> */
.L_x_2262:
        /* <DEDUP_REMOVED lines=21> */
.L_x_2265:
[----:B------:R-:W-:-:S04]  /*7610*/  LOP3.LUT R0, R7, 0x80000000, RZ, 0xc0, !PT ;  /* 0x8000000007007812 */ /* 0x000fc800078ec0ff */
[----:B------:R-:W-:-:S04]  /*7620*/  SHF.R.U32.HI R0, RZ, 0x18, R0 ;  /* 0x00000018ff007819 */ /* 0x000fc80000011600 */
[----:B------:R-:W-:-:S07]  /*7630*/  LOP3.LUT R0, R3, R0, RZ, 0xfc, !PT ;  /* 0x0000000003007212 */ /* 0x000fce00078efcff */
.L_x_2264:
[----:B------:R-:W-:Y:S05]  /*7640*/  BSYNC B0 ;  /* 0x0000000000007941 */ /* 0x000fea0003800000 */
.L_x_2263:
[----:B------:R0:W-:Y:S01]  /*7650*/  STG.E.U8 desc[UR36][R4.64], R0 ;  /* 0x0000000004007986 */ /* 0x0001e2000c101124 */
[----:B------:R-:W-:Y:S05]  /*7660*/  BRA `(.L_x_2243) ;  /* 0x00000004002c7947 */ /* 0x000fea0003800000 */
.L_x_2261:
        /* <DEDUP_REMOVED lines=21> */
.L_x_2268:
[----:B------:R-:W-:-:S04]  /*77c0*/  LOP3.LUT R0, R7, 0x80000000, RZ, 0xc0, !PT ;  /* 0x8000000007007812 */ /* 0x000fc800078ec0ff */
[----:B------:R-:W-:-:S04]  /*77d0*/  SHF.R.U32.HI R0, RZ, 0x18, R0 ;  /* 0x00000018ff007819 */ /* 0x000fc80000011600 */
[----:B------:R-:W-:-:S07]  /*77e0*/  LOP3.LUT R0, R3, R0, RZ, 0xfc, !PT ;  /* 0x0000000003007212 */ /* 0x000fce00078efcff */
.L_x_2267:
[----:B------:R-:W-:Y:S05]  /*77f0*/  BSYNC B0 ;  /* 0x0000000000007941 */ /* 0x000fea0003800000 */
.L_x_2266:
[----:B------:R0:W-:Y:S01]  /*7800*/  STG.E.U8 desc[UR36][R4.64], R0 ;  /* 0x0000000004007986 */ /* 0x0001e2000c101124 */
[----:B------:R-:W-:Y:S05]  /*7810*/  BRA `(.L_x_2243) ;  /* 0x0000000000c07947 */ /* 0x000fea0003800000 */
.L_x_2260:
        /* <DEDUP_REMOVED lines=26> */
.L_x_2242:
        /* <DEDUP_REMOVED lines=16> */
.L_x_2271:
[----:B------:R-:W-:Y:S05]  /*7ac0*/  BRA `(.L_x_2243) ;  /* 0x0000000000147947 */ /* 0x000fea0003800000 */
.L_x_2270:
[----:B------:R-:W0:Y:S02]  /*7ad0*/  F2I.U64.F64.TRUNC R28, R28 ;  /* 0x0000001c001c7311 */ /* 0x000e24000030d800 */
[----:B0-----:R0:W-:Y:S01]  /*7ae0*/  STG.E.64 desc[UR36][R4.64], R28 ;  /* 0x0000001c04007986 */ /* 0x0011e2000c101b24 */
[----:B------:R-:W-:Y:S05]  /*7af0*/  BRA `(.L_x_2243) ;  /* 0x0000000000087947 */ /* 0x000fea0003800000 */
.L_x_2269:
[----:B------:R-:W0:Y:S02]  /*7b00*/  F2I.U32.F64.TRUNC R29, R28 ;  /* 0x0000001c001d7311 */ /* 0x000e24000030d000 */
[----:B0-----:R0:W-:Y:S02]  /*7b10*/  STG.E desc[UR36][R4.64], R29 ;  /* 0x0000001d04007986 */ /* 0x0011e4000c101924 */
.L_x_2243:
        /* <DEDUP_REMOVED lines=24> */
.L_x_2275:
[----:B------:R-:W0:Y:S02]  /*7ca0*/  F2I.S64.F64.TRUNC R24, R24 ;  /* 0x0000001800187311 */ /* 0x000e24000030d900 */
[----:B0-----:R-:W-:-:S05]  /*7cb0*/  IMAD.MOV.U32 R3, RZ, RZ, R24 ;  /* 0x000000ffff037224 */ /* 0x001fca00078e0018 */
[----:B------:R0:W-:Y:S01]  /*7cc0*/  STG.E.U8 desc[UR36][R4.64], R3 ;  /* 0x0000000304007986 */ /* 0x0001e2000c101124 */
[----:B------:R-:W-:Y:S05]  /*7cd0*/  BRA `(.L_x_2277) ;  /* 0x0000000c00f07947 */ /* 0x000fea0003800000 */
.L_x_2274:
        /* <DEDUP_REMOVED lines=9> */
.L_x_2279:
[----:B------:R-:W0:Y:S02]  /*7d70*/  F2I.F64.TRUNC R25, R24 ;  /* 0x0000001800197311 */ /* 0x000e24000030d100 */
[----:B0-----:R0:W-:Y:S01]  /*7d80*/  STG.E desc[UR36][R4.64], R25 ;  /* 0x0000001904007986 */ /* 0x0011e2000c101924 */
[----:B------:R-:W-:Y:S05]  /*7d90*/  BRA `(.L_x_2277) ;  /* 0x0000000c00c07947 */ /* 0x000fea0003800000 */
.L_x_2278:
[----:B------:R-:W0:Y:S02]  /*7da0*/  F2I.F64.TRUNC R25, R24 ;  /* 0x0000001800197311 */ /* 0x000e24000030d100 */
[----:B0-----:R0:W-:Y:S01]  /*7db0*/  STG.E.U16 desc[UR36][R4.64], R25 ;  /* 0x0000001904007986 */ /* 0x0011e2000c101524 */
[----:B------:R-:W-:Y:S05]  /*7dc0*/  BRA `(.L_x_2277) ;  /* 0x0000000c00b47947 */ /* 0x000fea0003800000 */
.L_x_2273:
        /* <DEDUP_REMOVED lines=13> */
.L_x_2281:
        /* <DEDUP_REMOVED lines=8> */
.L_x_2280:
        /* <DEDUP_REMOVED lines=14> */
.L_x_2283:
        /* <DEDUP_REMOVED lines=9> */
.L_x_2282:
[----:B------:R0:W-:Y:S01]  /*8090*/  STG.E.64 desc[UR36][R4.64], R24 ;  /* 0x0000001804007986 */ /* 0x0001e2000c101b24 */
[----:B------:R-:W-:Y:S05]  /*80a0*/  BRA `(.L_x_2277) ;  /* 0x0000000800fc7947 */ /* 0x000fea0003800000 */
.L_x_2272:
        /* <DEDUP_REMOVED lines=12> */
.L_x_2286:
[----:B------:R-:W-:-:S05]  /*8170*/  CS2R R26, SRZ ;  /* 0x00000000001a7805 */ /* 0x000fca000001ff00 */
[----:B------:R0:W-:Y:S01]  /*8180*/  STG.E.128 desc[UR36][R4.64], R24 ;  /* 0x0000001804007986 */ /* 0x0001e2000c101d24 */
[----:B------:R-:W-:Y:S05]  /*8190*/  BRA `(.L_x_2277) ;  /* 0x0000000800c07947 */ /* 0x000fea0003800000 */
.L_x_2285:
        /* <DEDUP_REMOVED lines=25> */
.L_x_2290:
[----:B------:R-:W-:Y:S05]  /*8330*/  BSYNC B0 ;  /* 0x0000000000007941 */ /* 0x000fea0003800000 */
.L_x_2289:
[----:B------:R-:W-:-:S05]  /*8340*/  LOP3.LUT R7, R0, R7, RZ, 0xfc, !PT ;  /* 0x0000000700077212 */ /* 0x000fca00078efcff */
[----:B------:R0:W-:Y:S01]  /*8350*/  STG.E.U8 desc[UR36][R4.64], R7 ;  /* 0x0000000704007986 */ /* 0x0001e2000c101124 */
[----:B------:R-:W-:Y:S05]  /*8360*/  BRA `(.L_x_2277) ;  /* 0x00000008004c7947 */ /* 0x000fea0003800000 */
.L_x_2288:
        /* <DEDUP_REMOVED lines=17> */
.L_x_2292:
[----:B------:R-:W-:Y:S01]  /*8480*/  IMAD.MOV.U32 R0, RZ, RZ, 0x7f ;  /* 0x0000007fff007424 */ /* 0x000fe200078e00ff */
[----:B------:R-:W-:-:S04]  /*8490*/  ISETP.GT.U32.AND P0, PT, R3, 0x7f800000, PT ;  /* 0x7f8000000300780c */ /* 0x000fc80003f04070 */
[----:B------:R-:W-:-:S09]  /*84a0*/  SEL R0, R0, 0x7c, P0 ;  /* 0x0000007c00007807 */ /* 0x000fd20000000000 */
.L_x_2293:
[----:B------:R-:W-:Y:S05]  /*84b0*/  BSYNC B0 ;  /* 0x0000000000007941 */ /* 0x000fea0003800000 */
.L_x_2291:
[----:B------:R-:W-:-:S04]  /*84c0*/  LOP3.LUT R3, R7, 0x80000000, RZ, 0xc0, !PT ;  /* 0x8000000007037812 */ /* 0x000fc800078ec0ff */
[----:B------:R-:W-:-:S04]  /*84d0*/  SHF.R.U32.HI R3, RZ, 0x18, R3 ;  /* 0x00000018ff037819 */ /* 0x000fc80000011603 */
[----:B------:R-:W-:-:S05]  /*84e0*/  LOP3.LUT R3, R0, R3, RZ, 0xfc, !PT ;  /* 0x0000000300037212 */ /* 0x000fca00078efcff */
[----:B------:R0:W-:Y:S01]  /*84f0*/  STG.E.U8 desc[UR36][R4.64], R3 ;  /* 0x0000000304007986 */ /* 0x0001e2000c101124 */
[----:B------:R-:W-:Y:S05]  /*8500*/  BRA `(.L_x_2277) ;  /* 0x0000000400e47947 */ /* 0x000fea0003800000 */
.L_x_2287:
        /* <DEDUP_REMOVED lines=8> */
.L_x_2284:
        /* <DEDUP_REMOVED lines=11> */
.L_x_2296:
        /* <DEDUP_REMOVED lines=21> */
.L_x_2299:
[----:B------:R-:W-:-:S04]  /*8790*/  LOP3.LUT R0, R7, 0x80000000, RZ, 0xc0, !PT ;  /* 0x8000000007007812 */ /* 0x000fc800078ec0ff */
[----:B------:R-:W-:-:S04]  /*87a0*/  SHF.R.U32.HI R0, RZ, 0x18, R0 ;  /* 0x00000018ff007819 */ /* 0x000fc80000011600 */
[----:B------:R-:W-:-:S07]  /*87b0*/  LOP3.LUT R0, R3, R0, RZ, 0xfc, !PT ;  /* 0x0000000003007212 */ /* 0x000fce00078efcff */
.L_x_2298:
[----:B------:R-:W-:Y:S05]  /*87c0*/  BSYNC B0 ;  /* 0x0000000000007941 */ /* 0x000fea0003800000 */
.L_x_2297:
[----:B------:R0:W-:Y:S01]  /*87d0*/  STG.E.U8 desc[UR36][R4.64], R0 ;  /* 0x0000000004007986 */ /* 0x0001e2000c101124 */
[----:B------:R-:W-:Y:S05]  /*87e0*/  BRA `(.L_x_2277) ;  /* 0x00000004002c7947 */ /* 0x000fea0003800000 */
.L_x_2295:
        /* <DEDUP_REMOVED lines=21> */
.L_x_2302:
[----:B------:R-:W-:-:S04]  /*8940*/  LOP3.LUT R0, R7, 0x80000000, RZ, 0xc0, !PT ;  /* 0x8000000007007812 */ /* 0x000fc800078ec0ff */
[----:B------:R-:W-:-:S04]  /*8950*/  SHF.R.U32.HI R0, RZ, 0x18, R0 ;  /* 0x00000018ff007819 */ /* 0x000fc80000011600 */
[----:B------:R-:W-:-:S07]  /*8960*/  LOP3.LUT R0, R3, R0, RZ, 0xfc, !PT ;  /* 0x0000000003007212 */ /* 0x000fce00078efcff */
.L_x_2301:
[----:B------:R-:W-:Y:S05]  /*8970*/  BSYNC B0 ;  /* 0x0000000000007941 */ /* 0x000fea0003800000 */
.L_x_2300:
[----:B------:R3:W-:Y:S01]  /*8980*/  STG.E.U8 desc[UR36][R4.64], R0 ;  /* 0x0000000004007986 */ /* 0x0007e2000c101124 */
[----:B------:R-:W-:Y:S05]  /*8990*/  BRA `(.L_x_2277) ;  /* 0x0000000000c07947 */ /* 0x000fea0003800000 */
.L_x_2294:
        /* <DEDUP_REMOVED lines=26> */
.L_x_2276:
        /* <DEDUP_REMOVED lines=16> */
.L_x_2305:
[----:B------:R-:W-:Y:S05]  /*8c40*/  BRA `(.L_x_2277) ;  /* 0x0000000000147947 */ /* 0x000fea0003800000 */
.L_x_2304:
[----:B------:R-:W0:Y:S02]  /*8c50*/  F2I.U64.F64.TRUNC R24, R24 ;  /* 0x0000001800187311 */ /* 0x000e24000030d800 */
[----:B0-----:R2:W-:Y:S01]  /*8c60*/  STG.E.64 desc[UR36][R4.64], R24 ;  /* 0x0000001804007986 */ /* 0x0015e2000c101b24 */
[----:B------:R-:W-:Y:S05]  /*8c70*/  BRA `(.L_x_2277) ;  /* 0x0000000000087947 */ /* 0x000fea0003800000 */
.L_x_2303:
[----:B------:R-:W0:Y:S02]  /*8c80*/  F2I.U32.F64.TRUNC R25, R24 ;  /* 0x0000001800197311 */ /* 0x000e24000030d000 */
[----:B0-----:R0:W-:Y:S02]  /*8c90*/  STG.E desc[UR36][R4.64], R25 ;  /* 0x0000001904007986 */ /* 0x0011e4000c101924 */
.L_x_2277:
[----:B------:R-:W-:-:S07]  /*8ca0*/  VIADD R23, R23, 0x80 ;  /* 0x0000008017177836 */ /* 0x000fce0000000000 */
.L_x_2237:
[----:B------:R-:W-:Y:S05]  /*8cb0*/  BSYNC B6 ;  /* 0x0000000000067941 */ /* 0x000fea0003800000 */
.L_x_2236:
[----:B------:R-:W-:-:S13]  /*8cc0*/  ISETP.GE.AND P0, PT, R23, R2, PT ;  /* 0x000000021700720c */ /* 0x000fda0003f06270 */
[----:B------:R-:W-:Y:S05]  /*8cd0*/  @P0 EXIT ;  /* 0x000000000000094d */ /* 0x000fea0003800000 */
[----:B01--4-:R-:W0:Y:S01]  /*8ce0*/  LDC.64 R2, c[0x0][0x218] ;  /* 0x00008600ff027b82 */ /* 0x013e220000000a00 */
[----:B---3--:R-:W-:Y:S01]  /*8cf0*/  PRMT R0, R18, 0x9910, RZ ;  /* 0x0000991012007816 */ /* 0x008fe200000000ff */
[----:B------:R-:W-:Y:S01]  /*8d00*/  IMAD R22, R22, 0x200, R23 ;  /* 0x0000020016167824 */ /* 0x000fe200078e0217 */
[----:B------:R-:W-:Y:S02]  /*8d10*/  ULDC UR4, c[0x0][0x238] ;  /* 0x00008e0000047ab9 */ /* 0x000fe40000000800 */
[----:B------:R-:W-:Y:S01]  /*8d20*/  ISETP.GT.AND P1, PT, R0, 0x9, PT ;  /* 0x000000090000780c */ /* 0x000fe20003f24270 */
[----:B--2---:R-:W-:-:S05]  /*8d30*/  IMAD R5, R22, UR4, RZ ;  /* 0x0000000416057c24 */ /* 0x004fca000f8e02ff */
        /* <DEDUP_REMOVED lines=14> */
.L_x_2309:
[----:B------:R-:W0:Y:S02]  /*8e20*/  F2I.S64.F64.TRUNC R16, R16 ;  /* 0x0000001000107311 */ /* 0x000e24000030d900 */
[----:B0-----:R-:W-:-:S05]  /*8e30*/  IMAD.MOV.U32 R5, RZ, RZ, R16 ;  /* 0x000000ffff057224 */ /* 0x001fca00078e0010 */
[----:B------:R-:W-:Y:S01]  /*8e40*/  STG.E.U8 desc[UR36][R2.64], R5 ;  /* 0x0000000502007986 */ /* 0x000fe2000c101124 */
[----:B------:R-:W-:Y:S05]  /*8e50*/  EXIT ;  /* 0x000000000000794d */ /* 0x000fea0003800000 */
.L_x_2308:
        /* <DEDUP_REMOVED lines=9> */
.L_x_2312:
[----:B------:R-:W0:Y:S02]  /*8ef0*/  F2I.F64.TRUNC R17, R16 ;  /* 0x0000001000117311 */ /* 0x000e24000030d100 */
[----:B0-----:R-:W-:Y:S01]  /*8f00*/  STG.E desc[UR36][R2.64], R17 ;  /* 0x0000001102007986 */ /* 0x001fe2000c101924 */
[----:B------:R-:W-:Y:S05]  /*8f10*/  EXIT ;  /* 0x000000000000794d */ /* 0x000fea0003800000 */
.L_x_2311:
[----:B------:R-:W0:Y:S02]  /*8f20*/  F2I.F64.TRUNC R17, R16 ;  /* 0x0000001000117311 */ /* 0x000e24000030d100 */
[----:B0-----:R-:W-:Y:S01]  /*8f30*/  STG.E.U16 desc[UR36][R2.64], R17 ;  /* 0x0000001102007986 */ /* 0x001fe2000c101524 */
[----:B------:R-:W-:Y:S05]  /*8f40*/  EXIT ;  /* 0x000000000000794d */ /* 0x000fea0003800000 */
.L_x_2307:
        /* <DEDUP_REMOVED lines=13> */
.L_x_2314:
        /* <DEDUP_REMOVED lines=8> */
.L_x_2313:
        /* <DEDUP_REMOVED lines=14> */
.L_x_2316:
        /* <DEDUP_REMOVED lines=9> */
.L_x_2315:
[----:B------:R-:W-:Y:S01]  /*9210*/  STG.E.64 desc[UR36][R2.64], R16 ;  /* 0x0000001002007986 */ /* 0x000fe2000c101b24 */
[----:B------:R-:W-:Y:S05]  /*9220*/  EXIT ;  /* 0x000000000000794d */ /* 0x000fea0003800000 */
.L_x_2306:
        /* <DEDUP_REMOVED lines=12> */
.L_x_2319:
[----:B------:R-:W-:-:S05]  /*92f0*/  CS2R R18, SRZ ;  /* 0x0000000000127805 */ /* 0x000fca000001ff00 */
[----:B------:R-:W-:Y:S01]  /*9300*/  STG.E.128 desc[UR36][R2.64], R16 ;  /* 0x0000001002007986 */ /* 0x000fe2000c101d24 */
[----:B------:R-:W-:Y:S05]  /*9310*/  EXIT ;  /* 0x000000000000794d */ /* 0x000fea0003800000 */
.L_x_2318:
        /* <DEDUP_REMOVED lines=25> */
.L_x_2323:
[----:B------:R-:W-:Y:S05]  /*94b0*/  BSYNC B0 ;  /* 0x0000000000007941 */ /* 0x000fea0003800000 */
.L_x_2322:
[----:B------:R-:W-:-:S05]  /*94c0*/  LOP3.LUT R5, R0, R5, RZ, 0xfc, !PT ;  /* 0x0000000500057212 */ /* 0x000fca00078efcff */
[----:B------:R-:W-:Y:S01]  /*94d0*/  STG.E.U8 desc[UR36][R2.64], R5 ;  /* 0x0000000502007986 */ /* 0x000fe2000c101124 */
[----:B------:R-:W-:Y:S05]  /*94e0*/  EXIT ;  /* 0x000000000000794d */ /* 0x000fea0003800000 */
.L_x_2321:
        /* <DEDUP_REMOVED lines=17> */
.L_x_2325:
[----:B------:R-:W-:Y:S01]  /*9600*/  IMAD.MOV.U32 R0, RZ, RZ, 0x7f ;  /* 0x0000007fff007424 */ /* 0x000fe200078e00ff */
[----:B------:R-:W-:-:S04]  /*9610*/  ISETP.GT.U32.AND P0, PT, R4, 0x7f800000, PT ;  /* 0x7f8000000400780c */ /* 0x000fc80003f04070 */
[----:B------:R-:W-:-:S09]  /*9620*/  SEL R0, R0, 0x7c, P0 ;  /* 0x0000007c00007807 */ /* 0x000fd20000000000 */
.L_x_2326:
[----:B------:R-:W-:Y:S05]  /*9630*/  BSYNC B0 ;  /* 0x0000000000007941 */ /* 0x000fea0003800000 */
.L_x_2324:
[----:B------:R-:W-:-:S04]  /*9640*/  LOP3.LUT R4, R5, 0x80000000, RZ, 0xc0, !PT ;  /* 0x8000000005047812 */ /* 0x000fc800078ec0ff */
[----:B------:R-:W-:-:S04]  /*9650*/  SHF.R.U32.HI R5, RZ, 0x18, R4 ;  /* 0x00000018ff057819 */ /* 0x000fc80000011604 */
[----:B------:R-:W-:-:S05]  /*9660*/  LOP3.LUT R5, R0, R5, RZ, 0xfc, !PT ;  /* 0x0000000500057212 */ /* 0x000fca00078efcff */
[----:B------:R-:W-:Y:S01]  /*9670*/  STG.E.U8 desc[UR36][R2.64], R5 ;  /* 0x0000000502007986 */ /* 0x000fe2000c101124 */
[----:B------:R-:W-:Y:S05]  /*9680*/  EXIT ;  /* 0x000000000000794d */ /* 0x000fea0003800000 */
.L_x_2320:
        /* <DEDUP_REMOVED lines=8> */
.L_x_2317:
        /* <DEDUP_REMOVED lines=11> */
.L_x_2329:
        /* <DEDUP_REMOVED lines=21> */
.L_x_2332:
[----:B------:R-:W-:-:S04]  /*9910*/  LOP3.LUT R0, R7, 0x80000000, RZ, 0xc0, !PT ;  /* 0x8000000007007812 */ /* 0x000fc800078ec0ff */
[----:B------:R-:W-:-:S04]  /*9920*/  SHF.R.U32.HI R5, RZ, 0x18, R0 ;  /* 0x00000018ff057819 */ /* 0x000fc80000011600 */
[----:B------:R-:W-:-:S04]  /*9930*/  LOP3.LUT R4, R4, R5, RZ, 0xfc, !PT ;  /* 0x0000000504047212 */ /* 0x000fc800078efcff */
[----:B------:R-:W-:-:S07]  /*9940*/  PRMT R0, R4, 0x7610, R0 ;  /* 0x0000761004007816 */ /* 0x000fce0000000000 */
.L_x_2331:
[----:B------:R-:W-:Y:S05]  /*9950*/  BSYNC B0 ;  /* 0x0000000000007941 */ /* 0x000fea0003800000 */
.L_x_2330:
[----:B------:R-:W-:Y:S01]  /*9960*/  STG.E.U8 desc[UR36][R2.64], R0 ;  /* 0x0000000002007986 */ /* 0x000fe2000c101124 */
[----:B------:R-:W-:Y:S05]  /*9970*/  EXIT ;  /* 0x000000000000794d */ /* 0x000fea0003800000 */
.L_x_2328:
        /* <DEDUP_REMOVED lines=21> */
.L_x_2335:
[----:B------:R-:W-:-:S04]  /*9ad0*/  LOP3.LUT R0, R7, 0x80000000, RZ, 0xc0, !PT ;  /* 0x8000000007007812 */ /* 0x000fc800078ec0ff */
[----:B------:R-:W-:-:S04]  /*9ae0*/  SHF.R.U32.HI R5, RZ, 0x18, R0 ;  /* 0x00000018ff057819 */ /* 0x000fc80000011600 */
[----:B------:R-:W-:-:S04]  /*9af0*/  LOP3.LUT R4, R4, R5, RZ, 0xfc, !PT ;  /* 0x0000000504047212 */ /* 0x000fc800078efcff */
[----:B------:R-:W-:-:S07]  /*9b00*/  PRMT R0, R4, 0x7610, R0 ;  /* 0x0000761004007816 */ /* 0x000fce0000000000 */
.L_x_2334:
[----:B------:R-:W-:Y:S05]  /*9b10*/  BSYNC B0 ;  /* 0x0000000000007941 */ /* 0x000fea0003800000 */
.L_x_2333:
[----:B------:R-:W-:Y:S01]  /*9b20*/  STG.E.U8 desc[UR36][R2.64], R0 ;  /* 0x0000000002007986 */ /* 0x000fe2000c101124 */
[----:B------:R-:W-:Y:S05]  /*9b30*/  EXIT ;  /* 0x000000000000794d */ /* 0x000fea0003800000 */
.L_x_2327:
        /* <DEDUP_REMOVED lines=26> */
.L_x_2310:
        /* <DEDUP_REMOVED lines=16> */
.L_x_2338:
[----:B------:R-:W-:Y:S05]  /*9de0*/  EXIT ;  /* 0x000000000000794d */ /* 0x000fea0003800000 */
.L_x_2337:
[----:B------:R-:W0:Y:S02]  /*9df0*/  F2I.U64.F64.TRUNC R16, R16 ;  /* 0x0000001000107311 */ /* 0x000e24000030d800 */
[----:B0-----:R-:W-:Y:S01]  /*9e00*/  STG.E.64 desc[UR36][R2.64], R16 ;  /* 0x0000001002007986 */ /* 0x001fe2000c101b24 */
[----:B------:R-:W-:Y:S05]  /*9e10*/  EXIT ;  /* 0x000000000000794d */ /* 0x000fea0003800000 */
.L_x_2336:
[----:B------:R-:W0:Y:S02]  /*9e20*/  F2I.U32.F64.TRUNC R17, R16 ;  /* 0x0000001000117311 */ /* 0x000e24000030d000 */
[----:B0-----:R-:W-:Y:S01]  /*9e30*/  STG.E desc[UR36][R2.64], R17 ;  /* 0x0000001102007986 */ /* 0x001fe2000c101924 */
[----:B------:R-:W-:Y:S05]  /*9e40*/  EXIT ;  /* 0x000000000000794d */ /* 0x000fea0003800000 */
        .type           $_ZN2at6native27unrolled_elementwise_kernelIZZZNS0_15tan_kernel_cudaERNS_18TensorIteratorBaseEENKUlvE0_clEvENKUlvE_clEvEUldE_St5arrayIPcLm2EELi4E23TrivialOffsetCalculatorILi1EjESB_NS0_6memory12LoadWithCastILi1EEENSC_13StoreWithCastILi1EEEEEviT_T0_T2_T3_T4_T5_$__internal_trig_reduction_slowpathd,@function
        .size           $_ZN2at6native27unrolled_elementwise_kernelIZZZNS0_15tan_kernel_cudaERNS_18TensorIteratorBaseEENKUlvE0_clEvENKUlvE_clEvEUldE_St5arrayIPcLm2EELi4E23TrivialOffsetCalculatorILi1EjESB_NS0_6memory12LoadWithCastILi1EEENSC_13StoreWithCastILi1EEEEEviT_T0_T2_T3_T4_T5_$__internal_trig_reduction_slowpathd,(.L_x_7495 - $_ZN2at6native27unrolled_elementwise_kernelIZZZNS0_15tan_kernel_cudaERNS_18TensorIteratorBaseEENKUlvE0_clEvENKUlvE_clEvEUldE_St5arrayIPcLm2EELi4E23TrivialOffsetCalculatorILi1EjESB_NS0_6memory12LoadWithCastILi1EEENSC_13StoreWithCastILi1EEEEEviT_T0_T2_T3_T4_T5_$__internal_trig_reduction_slowpathd)
$_ZN2at6native27unrolled_elementwise_kernelIZZZNS0_15tan_kernel_cudaERNS_18TensorIteratorBaseEENKUlvE0_clEvENKUlvE_clEvEUldE_St5arrayIPcLm2EELi4E23TrivialOffsetCalculatorILi1EjESB_NS0_6memory12LoadWithCastILi1EEENSC_13StoreWithCastILi1EEEEEviT_T0_T2_T3_T4_T5_$__internal_trig_reduction_slowpathd:
[----:B------:R-:W-:Y:S01]  /*9e50*/  SHF.R.U32.HI R9, RZ, 0x14, R3 ;  /* 0x00000014ff097819 */ /* 0x000fe20000011603 */
[----:B------:R-:W-:-:S03]  /*9e60*/  IMAD.MOV.U32 R11, RZ, RZ, RZ ;  /* 0x000000ffff0b7224 */ /* 0x000fc600078e00ff */
[----:B------:R-:W-:-:S04]  /*9e70*/  LOP3.LUT R7, R9, 0x7ff, RZ, 0xc0, !PT ;  /* 0x000007ff09077812 */ /* 0x000fc800078ec0ff */
[----:B------:R-:W-:-:S13]  /*9e80*/  ISETP.NE.AND P0, PT, R7, 0x7ff, PT ;  /* 0x000007ff0700780c */ /* 0x000fda0003f05270 */
[----:B------:R-:W-:Y:S05]  /*9e90*/  @!P0 BRA `(.L_x_2339) ;  /* 0x0000000800448947 */ /* 0x000fea0003800000 */
[----:B------:R-:W-:Y:S01]  /*9ea0*/  VIADD R7, R7, 0xfffffc00 ;  /* 0xfffffc0007077836 */ /* 0x000fe20000000000 */
[C---:B------:R-:W-:Y:S01]  /*9eb0*/  LOP3.LUT R11, R9.reuse, 0x7ff, RZ, 0xc0, !PT ;  /* 0x000007ff090b7812 */ /* 0x040fe200078ec0ff */
[----:B------:R-:W-:Y:S01]  /*9ec0*/  VIADD R9, R9, 0xfffffc00 ;  /* 0xfffffc0009097836 */ /* 0x000fe20000000000 */
[----:B------:R-:W-:Y:S01]  /*9ed0*/  BSSY B2, `(.L_x_2340) ;  /* 0x0000033000027945 */ /* 0x000fe20003800000 */
[----:B------:R-:W-:Y:S02]  /*9ee0*/  CS2R R12, SRZ ;  /* 0x00000000000c7805 */ /* 0x000fe4000001ff00 */
[----:B------:R-:W-:Y:S01]  /*9ef0*/  SHF.R.U32.HI R8, RZ, 0x6, R7 ;  /* 0x00000006ff087819 */ /* 0x000fe20000011607 */
[----:B------:R-:W-:Y:S01]  /*9f00*/  VIADD R11, R11, 0xfffffc00 ;  /* 0xfffffc000b0b7836 */ /* 0x000fe20000000000 */
[----:B------:R-:W-:Y:S02]  /*9f10*/  LOP3.LUT P3, R9, R9, 0x3f, RZ, 0xc0, !PT ;  /* 0x0000003f09097812 */ /* 0x000fe4000786c0ff */
[----:B------:R-:W-:-:S02]  /*9f20*/  IADD3 R10, -R8, 0x10, RZ ;  /* 0x00000010080a7810 */ /* 0x000fc40007ffe1ff */
[----:B------:R-:W-:Y:S02]  /*9f30*/  IADD3 R7, -R8, 0x13, RZ ;  /* 0x0000001308077810 */ /* 0x000fe40007ffe1ff */
[----:B------:R-:W-:Y:S02]  /*9f40*/  ISETP.GT.AND P0, PT, R10, 0xe, PT ;  /* 0x0000000e0a00780c */ /* 0x000fe40003f04270 */
[----:B------:R-:W-:Y:S02]  /*9f50*/  SHF.R.U32.HI R11, RZ, 0x6, R11 ;  /* 0x00000006ff0b7819 */ /* 0x000fe4000001160b */
[----:B------:R-:W-:Y:S02]  /*9f60*/  SEL R7, R7, 0x12, !P0 ;  /* 0x0000001207077807 */ /* 0x000fe40004000000 */
[----:B------:R-:W-:Y:S02]  /*9f70*/  IADD3 R20, -R8, 0xf, RZ ;  /* 0x0000000f08147810 */ /* 0x000fe40007ffe1ff */
[----:B------:R-:W-:-:S02]  /*9f80*/  ISETP.GT.AND P0, PT, R10, R7, PT ;  /* 0x000000070a00720c */ /* 0x000fc40003f04270 */
[----:B------:R-:W-:-:S11]  /*9f90*/  IADD3 R8, -R11, 0xf, RZ ;  /* 0x0000000f0b087810 */ /* 0x000fd60007ffe1ff */
[----:B------:R-:W-:Y:S05]  /*9fa0*/  @P0 BRA `(.L_x_2341) ;  /* 0x0000000000940947 */ /* 0x000fea0003800000 */
[----:B------:R-:W0:Y:S01]  /*9fb0*/  LDC.64 R32, c[0x4][0x170] ;  /* 0x01005c00ff207b82 */ /* 0x000e220000000a00 */
[C---:B------:R-:W-:Y:S01]  /*9fc0*/  SHF.L.U64.HI R21, R0.reuse, 0xb, R3 ;  /* 0x0000000b00157819 */ /* 0x040fe20000010203 */
[----:B------:R-:W-:Y:S01]  /*9fd0*/  IMAD.SHL.U32 R31, R0, 0x800, RZ ;  /* 0x00000800001f7824 */ /* 0x000fe200078e00ff */
[----:B------:R-:W-:Y:S01]  /*9fe0*/  CS2R R12, SRZ ;  /* 0x00000000000c7805 */ /* 0x000fe2000001ff00 */
[----:B------:R-:W-:Y:S01]  /*9ff0*/  IMAD.MOV.U32 R0, RZ, RZ, R1 ;  /* 0x000000ffff007224 */ /* 0x000fe200078e0001 */
[----:B------:R-:W-:-:S03]  /*a000*/  LOP3.LUT R21, R21, 0x80000000, RZ, 0xfc, !PT ;  /* 0x8000000015157812 */ /* 0x000fc600078efcff */
[----:B------:R-:W1:Y:S01]  /*a010*/  LDC.64 R10, c[0x0][0x208] ;  /* 0x00008200ff0a7b82 */ /* 0x000e620000000a00 */
[----:B0-----:R-:W-:-:S04]  /*a020*/  IMAD.WIDE R32, R20, 0x8, R32 ;  /* 0x0000000814207825 */ /* 0x001fc800078e0220 */
[----:B------:R-:W-:-:S07]  /*a030*/  IMAD.MOV.U32 R26, RZ, RZ, R32 ;  /* 0x000000ffff1a7224 */ /* 0x000fce00078e0020 */
.L_x_2342:
[----:B-1----:R-:W-:Y:S01]  /*a040*/  R2UR UR4, R10 ;  /* 0x000000000a0472ca */ /* 0x002fe200000e0000 */
[----:B------:R-:W-:Y:S01]  /*a050*/  IMAD.MOV.U32 R14, RZ, RZ, R26 ;  /* 0x000000ffff0e7224 */ /* 0x000fe200078e001a */
[----:B------:R-:W-:Y:S01]  /*a060*/  R2UR UR5, R11 ;  /* 0x000000000b0572ca */ /* 0x000fe200000e0000 */
[----:B------:R-:W-:-:S12]  /*a070*/  IMAD.MOV.U32 R15, RZ, RZ, R33 ;  /* 0x000000ffff0f7224 */ /* 0x000fd800078e0021 */
[----:B------:R-:W2:Y:S01]  /*a080*/  LDG.E.64.CONSTANT R14, desc[UR4][R14.64] ;  /* 0x000000040e0e7981 */ /* 0x000ea2000c1e9b00 */
[----:B------:R-:W-:Y:S02]  /*a090*/  VIADD R20, R20, 0x1 ;  /* 0x0000000114147836 */ /* 0x000fe40000000000 */
[----:B--2---:R-:W-:-:S04]  /*a0a0*/  IMAD.WIDE.U32 R12, P4, R14, R31, R12 ;  /* 0x0000001f0e0c7225 */ /* 0x004fc8000788000c */
[----:B------:R-:W-:Y:S02]  /*a0b0*/  IMAD R35, R14, R21, RZ ;  /* 0x000000150e237224 */ /* 0x000fe400078e02ff */
[----:B------:R-:W-:-:S03]  /*a0c0*/  IMAD R30, R15, R31, RZ ;  /* 0x0000001f0f1e7224 */ /* 0x000fc600078e02ff */
[----:B------:R-:W-:Y:S01]  /*a0d0*/  IADD3 R13, P0, R35, R13, RZ ;  /* 0x0000000d230d7210 */ /* 0x000fe20007f1e0ff */
[----:B------:R-:W-:-:S03]  /*a0e0*/  IMAD.HI.U32 R35, R14, R21, RZ ;  /* 0x000000150e237227 */ /* 0x000fc600078e00ff */
[----:B------:R-:W-:Y:S01]  /*a0f0*/  IADD3 R13, P1, R30, R13, RZ ;  /* 0x0000000d1e0d7210 */ /* 0x000fe20007f3e0ff */
[----:B------:R-:W-:-:S04]  /*a100*/  IMAD.HI.U32 R30, R15, R31, RZ ;  /* 0x0000001f0f1e7227 */ /* 0x000fc800078e00ff */
[----:B------:R-:W-:Y:S01]  /*a110*/  IMAD.X R35, RZ, RZ, R35, P4 ;  /* 0x000000ffff237224 */ /* 0x000fe200020e0623 */
[----:B------:R-:W-:Y:S01]  /*a120*/  ISETP.GE.AND P4, PT, R20, R7, PT ;  /* 0x000000071400720c */ /* 0x000fe20003f86270 */
[C---:B------:R-:W-:Y:S01]  /*a130*/  IMAD.HI.U32 R14, R15.reuse, R21, RZ ;  /* 0x000000150f0e7227 */ /* 0x040fe200078e00ff */
[----:B------:R0:W-:Y:S02]  /*a140*/  STL.64 [R0], R12 ;  /* 0x0000000c00007387 */ /* 0x0001e40000100a00 */
[----:B------:R-:W-:Y:S01]  /*a150*/  IADD3.X R30, P0, R30, R35, RZ, P0, !PT ;  /* 0x000000231e1e7210 */ /* 0x000fe2000071e4ff */
[----:B------:R-:W-:-:S04]  /*a160*/  IMAD R15, R15, R21, RZ ;  /* 0x000000150f0f7224 */ /* 0x000fc800078e02ff */
[----:B------:R-:W-:Y:S01]  /*a170*/  IMAD.X R14, RZ, RZ, R14, P0 ;  /* 0x000000ffff0e7224 */ /* 0x000fe200000e060e */
[----:B------:R-:W-:Y:S02]  /*a180*/  IADD3.X R30, P1, R15, R30, RZ, P1, !PT ;  /* 0x0000001e0f1e7210 */ /* 0x000fe40000f3e4ff */
[----:B------:R-:W-:Y:S01]  /*a190*/  IADD3 R26, P0, R26, 0x8, RZ ;  /* 0x000000081a1a7810 */ /* 0x000fe20007f1e0ff */
[----:B0-----:R-:W-:Y:S02]  /*a1a0*/  VIADD R0, R0, 0x8 ;  /* 0x0000000800007836 */ /* 0x001fe40000000000 */
[----:B------:R-:W-:Y:S02]  /*a1b0*/  IMAD.X R15, RZ, RZ, R14, P1 ;  /* 0x000000ffff0f7224 */ /* 0x000fe400008e060e */
[----:B------:R-:W-:Y:S02]  /*a1c0*/  IMAD.X R33, RZ, RZ, R33, P0 ;  /* 0x000000ffff217224 */ /* 0x000fe400000e0621 */
[----:B------:R-:W-:-:S02]  /*a1d0*/  IMAD.MOV.U32 R12, RZ, RZ, R30 ;  /* 0x000000ffff0c7224 */ /* 0x000fc400078e001e */
[----:B------:R-:W-:Y:S01]  /*a1e0*/  IMAD.MOV.U32 R13, RZ, RZ, R15 ;  /* 0x000000ffff0d7224 */ /* 0x000fe200078e000f */
[----:B------:R-:W-:Y:S06]  /*a1f0*/  @!P4 BRA `(.L_x_2342) ;  /* 0xfffffffc0090c947 */ /* 0x000fec000383ffff */
.L_x_2341:
[----:B------:R-:W-:Y:S05]  /*a200*/  BSYNC B2 ;  /* 0x0000000000027941 */ /* 0x000fea0003800000 */
.L_x_2340:
[----:B------:R-:W-:-:S04]  /*a210*/  IMAD.IADD R8, R20, 0x1, -R8 ;  /* 0x0000000114087824 */ /* 0x000fc800078e0a08 */
[----:B------:R-:W-:-:S05]  /*a220*/  IMAD R33, R8, 0x8, R1 ;  /* 0x0000000808217824 */ /* 0x000fca00078e0201 */
[----:B------:R0:W-:Y:S04]  /*a230*/  STL.64 [R33], R12 ;  /* 0x0000000c21007387 */ /* 0x0001e80000100a00 */
[----:B------:R-:W2:Y:S04]  /*a240*/  LDL.64 R14, [R1+0x10] ;  /* 0x00001000010e7983 */ /* 0x000ea80000100a00 */
[----:B------:R-:W3:Y:S04]  /*a250*/  @P3 LDL.64 R20, [R1+0x8] ;  /* 0x0000080001143983 */ /* 0x000ee80000100a00 */
[----:B------:R-:W0:Y:S01]  /*a260*/  LDL.64 R10, [R1+0x18] ;  /* 0x00001800010a7983 */ /* 0x000e220000100a00 */
[----:B------:R-:W-:Y:S01]  /*a270*/  @P3 IADD3 R7, -R9, 0x40, RZ ;  /* 0x0000004009073810 */ /* 0x000fe20007ffe1ff */
[----:B------:R-:W-:Y:S01]  /*a280*/  UMOV UR4, URZ ;  /* 0x0000003f00047c82 */ /* 0x000fe20008000000 */
[----:B--2---:R-:W-:-:S02]  /*a290*/  @P3 SHF.L.U32 R31, R14, R9, RZ ;  /* 0x000000090e1f3219 */ /* 0x004fc400000006ff */
[-C--:B------:R-:W-:Y:S02]  /*a2a0*/  @P3 SHF.R.U64 R8, R14, R7.reuse, R15 ;  /* 0x000000070e083219 */ /* 0x080fe4000000120f */
[-CC-:B---3--:R-:W-:Y:S02]  /*a2b0*/  @P3 SHF.R.U64 R0, R20, R7.reuse, R21.reuse ;  /* 0x0000000714003219 */ /* 0x188fe40000001215 */
[----:B------:R-:W-:Y:S02]  /*a2c0*/  @P3 SHF.R.U32.HI R20, RZ, R7, R21 ;  /* 0x00000007ff143219 */ /* 0x000fe40000011615 */
[-C--:B------:R-:W-:Y:S02]  /*a2d0*/  @P3 SHF.L.U64.HI R21, R14, R9.reuse, R15 ;  /* 0x000000090e153219 */ /* 0x080fe4000001020f */
[----:B0-----:R-:W-:Y:S02]  /*a2e0*/  @P3 SHF.L.U32 R13, R10, R9, RZ ;  /* 0x000000090a0d3219 */ /* 0x001fe400000006ff */
[----:B------:R-:W-:-:S02]  /*a2f0*/  @P3 LOP3.LUT R14, R0, R31, RZ, 0xfc, !PT ;  /* 0x0000001f000e3212 */ /* 0x000fc400078efcff */
        /* <DEDUP_REMOVED lines=26> */
[----:B------:R-:W0:Y:S02]  /*a4a0*/  FLO.U32 R12, R12 ;  /* 0x0000000c000c7300 */ /* 0x000e2400000e0000 */
[C---:B0-----:R-:W-:Y:S02]  /*a4b0*/  IADD3 R13, -R12.reuse, 0x1f, RZ ;  /* 0x0000001f0c0d7810 */ /* 0x041fe40007ffe1ff */
[----:B------:R-:W-:-:S03]  /*a4c0*/  IADD3 R10, -R12, 0x3f, RZ ;  /* 0x0000003f0c0a7810 */ /* 0x000fc60007ffe1ff */
[----:B------:R-:W-:-:S05]  /*a4d0*/  @P0 IMAD.MOV R10, RZ, RZ, R13 ;  /* 0x000000ffff0a0224 */ /* 0x000fca00078e020d */
[C---:B------:R-:W-:Y:S02]  /*a4e0*/  ISETP.NE.U32.AND P0, PT, R10.reuse, RZ, PT ;  /* 0x000000ff0a00720c */ /* 0x040fe40003f05070 */
[----:B------:R-:W-:Y:S02]  /*a4f0*/  IADD3 R9, -R10, 0x40, RZ ;  /* 0x000000400a097810 */ /* 0x000fe40007ffe1ff */
[----:B------:R-:W-:Y:S02]  /*a500*/  ISETP.NE.AND.EX P0, PT, RZ, RZ, PT, P0 ;  /* 0x000000ffff00720c */ /* 0x000fe40003f05300 */
[CC--:B------:R-:W-:Y:S02]  /*a510*/  SHF.L.U32 R13, R15.reuse, R10.reuse, RZ ;  /* 0x0000000a0f0d7219 */ /* 0x0c0fe400000006ff */
[----:B------:R-:W-:Y:S02]  /*a520*/  SHF.R.U64 R14, R14, R9, R8 ;  /* 0x000000090e0e7219 */ /* 0x000fe40000001208 */
[----:B------:R-:W-:-:S02]  /*a530*/  SHF.L.U64.HI R21, R15, R10, R7 ;  /* 0x0000000a0f157219 */ /* 0x000fc40000010207 */
        /* <DEDUP_REMOVED lines=24> */
[----:B------:R-:W-:Y:S01]  /*a6c0*/  IMAD.X R12, RZ, RZ, R12, P3 ;  /* 0x000000ffff0c7224 */ /* 0x000fe200018e060c */
[----:B------:R-:W-:Y:S01]  /*a6d0*/  LOP3.LUT R8, R0, 0x1, RZ, 0xc0, !PT ;  /* 0x0000000100087812 */ /* 0x000fe200078ec0ff */
[----:B------:R-:W-:Y:S01]  /*a6e0*/  IMAD.IADD R10, R9, 0x1, R10 ;  /* 0x00000001090a7824 */ /* 0x000fe200078e020a */
[----:B------:R-:W-:-:S02]  /*a6f0*/  @P1 LOP3.LUT R3, R3, 0x80000000, RZ, 0x3c, !PT ;  /* 0x8000000003031812 */ /* 0x000fc400078e3cff */
[----:B------:R-:W-:Y:S01]  /*a700*/  SHF.R.U64 R7, R7, 0xa, R12 ;  /* 0x0000000a07077819 */ /* 0x000fe2000000120c */
[----:B------:R-:W-:Y:S01]  /*a710*/  IMAD.SHL.U32 R10, R10, 0x100000, RZ ;  /* 0x001000000a0a7824 */ /* 0x000fe200078e00ff */
[----:B------:R-:W-:Y:S02]  /*a720*/  LEA.HI R11, R11, R8, RZ, 0x2 ;  /* 0x000000080b0b7211 */ /* 0x000fe400078f10ff */
[----:B------:R-:W-:-:S03]  /*a730*/  IADD3 R7, P3, R7, 0x1, RZ ;  /* 0x0000000107077810 */ /* 0x000fc60007f7e0ff */
[----:B------:R-:W-:Y:S01]  /*a740*/  @P0 IMAD.MOV R11, RZ, RZ, -R11 ;  /* 0x000000ffff0b0224 */ /* 0x000fe200078e0a0b */
[----:B------:R-:W-:-:S04]  /*a750*/  LEA.HI.X R12, R12, RZ, RZ, 0x16, P3 ;  /* 0x000000ff0c0c7211 */ /* 0x000fc800018fb4ff */
[--C-:B------:R-:W-:Y:S02]  /*a760*/  SHF.R.U64 R7, R7, 0x1, R12.reuse ;  /* 0x0000000107077819 */ /* 0x100fe4000000120c */
[----:B------:R-:W-:Y:S02]  /*a770*/  SHF.R.U32.HI R9, RZ, 0x1, R12 ;  /* 0x00000001ff097819 */ /* 0x000fe4000001160c */
[----:B------:R-:W-:-:S04]  /*a780*/  IADD3 R0, P3, P4, R7, -UR4, RZ ;  /* 0x8000000407007c10 */ /* 0x000fc8000fc7e0ff */
[----:B------:R-:W-:-:S04]  /*a790*/  IADD3.X R8, R9, 0x3fe00000, ~R10, P3, P4 ;  /* 0x3fe0000009087810 */ /* 0x000fc80001fe8c0a */
[----:B------:R-:W-:-:S07]  /*a7a0*/  LOP3.LUT R3, R8, R3, RZ, 0xfc, !PT ;  /* 0x0000000308037212 */ /* 0x000fce00078efcff */
.L_x_2339:
[----:B------:R-:W-:Y:S02]  /*a7b0*/  IMAD.MOV.U32 R7, RZ, RZ, 0x0 ;  /* 0x00000000ff077424 */ /* 0x000fe400078e00ff */
[----:B------:R-:W-:Y:S02]  /*a7c0*/  IMAD.MOV.U32 R8, RZ, RZ, R0 ;  /* 0x000000ffff087224 */ /* 0x000fe400078e0000 */
[----:B------:R-:W-:Y:S01]  /*a7d0*/  IMAD.MOV.U32 R9, RZ, RZ, R3 ;  /* 0x000000ffff097224 */ /* 0x000fe200078e0003 */
[----:B------:R-:W-:Y:S06]  /*a7e0*/  RET.REL.NODEC R6 `(_ZN2at6native27unrolled_elementwise_kernelIZZZNS0_15tan_kernel_cudaERNS_18TensorIteratorBaseEENKUlvE0_clEvENKUlvE_clEvEUldE_St5arrayIPcLm2EELi4E23TrivialOffsetCalculatorILi1EjESB_NS0_6memory12LoadWithCastILi1EEENSC_13StoreWithCastILi1EEEEEviT_T0_T2_T3_T4_T5_) ;  /* 0xffffff5806047950 */ /* 0x000fec0003c3ffff */
.L_x_2343:
        /* <DEDUP_REMOVED lines=9> */
.L_x_7495:


//--------------------- .text._ZN2at6native18elementwise_kernelILi128ELi2EZNS0_22gpu_kernel_impl_nocastIZZZNS0_15tan_kernel_cudaERNS_18TensorIteratorBaseEENKUlvE0_clEvENKUlvE_clEvEUldE_EEvS4_RKT_EUliE_EEviT1_ --------------------------
	.section	.text._ZN2at6native18elementwise_kernelILi128ELi2EZNS0_22gpu_kernel_impl_nocastIZZZNS0_15tan_kernel_cudaERNS_18TensorIteratorBaseEENKUlvE0_clEvENKUlvE_clEvEUldE_EEvS4_RKT_EUliE_EEviT1_,"ax",@progbits
	.align	128
        .global         _ZN2at6native18elementwise_kernelILi128ELi2EZNS0_22gpu_kernel_impl_nocastIZZZNS0_15tan_kernel_cudaERNS_18TensorIteratorBaseEENKUlvE0_clEvENKUlvE_clEvEUldE_EEvS4_RKT_EUliE_EEviT1_
        .type           _ZN2at6native18elementwise_kernelILi128ELi2EZNS0_22gpu_kernel_impl_nocastIZZZNS0_15tan_kernel_cudaERNS_18TensorIteratorBaseEENKUlvE0_clEvENKUlvE_clEvEUldE_EEvS4_RKT_EUliE_EEviT1_,@function
        .size           _ZN2at6native18elementwise_kernelILi128ELi2EZNS0_22gpu_kernel_impl_nocastIZZZNS0_15tan_kernel_cudaERNS_18TensorIteratorBaseEENKUlvE0_clEvENKUlvE_clEvEUldE_EEvS4_RKT_EUliE_EEviT1_,(.L_x_7496 - _ZN2at6native18elementwise_kernelILi128ELi2EZNS0_22gpu_kernel_impl_nocastIZZZNS0_15tan_kernel_cudaERNS_18TensorIteratorBaseEENKUlvE0_clEvENKUlvE_clEvEUldE_EEvS4_RKT_EUliE_EEviT1_)
        .other          _ZN2at6native18elementwise_kernelILi128ELi2EZNS0_22gpu_kernel_impl_nocastIZZZNS0_15tan_kernel_cudaERNS_18TensorIteratorBaseEENKUlvE0_clEvENKUlvE_clEvEUldE_EEvS4_RKT_EUliE_EEviT1_,@"STO_CUDA_ENTRY STV_DEFAULT"
_ZN2at6native18elementwise_kernelILi128ELi2EZNS0_22gpu_kernel_impl_nocastIZZZNS0_15tan_kernel_cudaERNS_18TensorIteratorBaseEENKUlvE0_clEvENKUlvE_clEvEUldE_EEvS4_RKT_EUliE_EEviT1_:
.text._ZN2at6native18elementwise_kernelILi128ELi2EZNS0_22gpu_kernel_impl_nocastIZZZNS0_15tan_kernel_cudaERNS_18TensorIteratorBaseEENKUlvE0_clEvENKUlvE_clEvEUldE_EEvS4_RKT_EUliE_EEviT1_:
[----:B------:R-:W0:Y:S01]  /*0000*/  LDC R1, c[0x0][0x28] ;  /* 0x00000a00ff017b82 */ /* 0x000e220000000800 */
[----:B------:R-:W1:Y:S01]  /*0010*/  S2R R2, SR_CTAID.X ;  /* 0x0000000000027919 */ /* 0x000e620000002500 */
[----:B------:R-:W-:Y:S01]  /*0020*/  ULDC UR4, c[0x0][0x210] ;  /* 0x0000840000047ab9 */ /* 0x000fe20000000800 */
[----:B------:R-:W-:Y:S01]  /*0030*/  ULDC.64 UR6, c[0x0][0x208] ;  /* 0x0000820000067ab9 */ /* 0x000fe20000000a00 */
[----:B------:R-:W-:Y:S01]  /*0040*/  BSSY B0, `(.L_x_2344) ;  /* 0x000019a000007945 */ /* 0x000fe20003800000 */
[----:B------:R-:W1:Y:S01]  /*0050*/  S2R R3, SR_TID.X ;  /* 0x0000000000037919 */ /* 0x000e620000002100 */
[----:B0-----:R-:W-:Y:S01]  /*0060*/  IADD3 R1, R1, -0x28, RZ ;  /* 0xffffffd801017810 */ /* 0x001fe20007ffe0ff */
[----:B-1----:R-:W-:-:S05]  /*0070*/  IMAD R11, R2, 0x100, R3 ;  /* 0x00000100020b7824 */ /* 0x002fca00078e0203 */
[----:B------:R-:W-:-:S13]  /*0080*/  ISETP.GE.AND P0, PT, R11, UR4, PT ;  /* 0x000000040b007c0c */ /* 0x000fda000bf06270 */
[----:B------:R-:W-:Y:S05]  /*0090*/  @P0 BRA `(.L_x_2345) ;  /* 0x0000001800500947 */ /* 0x000fea0003800000 */
[----:B------:R-:W0:Y:S01]  /*00a0*/  LDC R6, c[0x0][0x218] ;  /* 0x00008600ff067b82 */ /* 0x000e220000000800 */
[----:B------:R-:W-:Y:S01]  /*00b0*/  HFMA2.MMA R0, -RZ, RZ, 0, 0 ;  /* 0x00000000ff007435 */ /* 0x000fe200000001ff */
[----:B------:R-:W-:Y:S01]  /*00c0*/  IMAD.MOV.U32 R7, RZ, RZ, RZ ;  /* 0x000000ffff077224 */ /* 0x000fe200078e00ff */
[----:B0-----:R-:W-:-:S13]  /*00d0*/  ISETP.NE.AND P0, PT, R6, RZ, PT ;  /* 0x000000ff0600720c */ /* 0x001fda0003f05270 */
[----:B------:R-:W-:Y:S05]  /*00e0*/  @!P0 BRA `(.L_x_2346) ;  /* 0x0000001000b08947 */ /* 0x000fea0003800000 */
[----:B------:R-:W-:Y:S01]  /*00f0*/  MOV R4, RZ ;  /* 0x000000ff00047202 */ /* 0x000fe20000000f00 */
[----:B------:R-:W-:Y:S01]  /*0100*/  IMAD.MOV.U32 R5, RZ, RZ, R11 ;  /* 0x000000ffff057224 */ /* 0x000fe200078e000b */
        /* <DEDUP_REMOVED lines=282> */
[----:B------:R-:W-:Y:S01]  /*12b0*/  SHF.R.U32.HI R11, RZ, UR4, R10 ;  /* 0x00000004ff0b7c19 */ /* 0x000fe2000801160a */
[----:B------:R-:W-:Y:S02]  /*12c0*/  ULDC.64 UR4, c[0x0][0x400] ;  /* 0x0001000000047ab9 */ /* 0x000fe40000000a00 */
[----:B------:R-:W0:Y:S01]  /*12d0*/  @P0 LDC.64 R14, c[0x0][0x340] ;  /* 0x0000d000ff0e0b82 */ /* 0x000e220000000a00 */
[----:B------:R-:W-:Y:S01]  /*12e0*/  @P0 MOV R10, RZ ;  /* 0x000000ff000a0202 */ /* 0x000fe20000000f00 */
[----:B------:R-:W-:-:S06]  /*12f0*/  IMAD.MOV R13, RZ, RZ, -R11 ;  /* 0x000000ffff0d7224 */ /* 0x000fcc00078e0a0b */
[----:B------:R-:W1:Y:S08]  /*1300*/  @P0 LDC R17, c[0x0][0x33c] ;  /* 0x0000cf00ff110b82 */ /* 0x000e700000000800 */
[----:B------:R-:W2:Y:S01]  /*1310*/  @P0 LDC.64 R8, c[0x0][0x408] ;  /* 0x00010200ff080b82 */ /* 0x000ea20000000a00 */
[----:B0-----:R-:W-:-:S05]  /*1320*/  @P0 IMAD.HI.U32 R4, R11, R14, R10 ;  /* 0x0000000e0b040227 */ /* 0x001fca00078e000a */
[----:B------:R-:W-:Y:S01]  /*1330*/  @P0 SHF.R.U32.HI R6, RZ, R15, R4 ;  /* 0x0000000fff060219 */ /* 0x000fe20000011604 */
[----:B------:R-:W-:-:S03]  /*1340*/  IMAD R4, R13, UR8, R5 ;  /* 0x000000080d047c24 */ /* 0x000fc6000f8e0205 */
[----:B------:R-:W-:Y:S01]  /*1350*/  @P0 IADD3 R10, -R6, RZ, RZ ;  /* 0x000000ff060a0210 */ /* 0x000fe20007ffe1ff */
[C---:B------:R-:W-:Y:S02]  /*1360*/  IMAD R7, R4.reuse, UR4, R7 ;  /* 0x0000000404077c24 */ /* 0x040fe4000f8e0207 */
[----:B------:R-:W-:Y:S02]  /*1370*/  IMAD R0, R4, UR5, R0 ;  /* 0x0000000504007c24 */ /* 0x000fe4000f8e0200 */
[----:B-1----:R-:W-:-:S04]  /*1380*/  @P0 IMAD R10, R10, R17, R11 ;  /* 0x000000110a0a0224 */ /* 0x002fc800078e020b */
[C---:B--2---:R-:W-:Y:S02]  /*1390*/  @P0 IMAD R7, R10.reuse, R8, R7 ;  /* 0x000000080a070224 */ /* 0x044fe400078e0207 */
[----:B------:R-:W-:-:S07]  /*13a0*/  @P0 IMAD R0, R10, R9, R0 ;  /* 0x000000090a000224 */ /* 0x000fce00078e0200 */
.L_x_2346:
[----:B------:R-:W-:Y:S02]  /*13b0*/  ULDC.64 UR4, c[0x0][0x418] ;  /* 0x0001060000047ab9 */ /* 0x000fe40000000a00 */
[----:B------:R-:W-:-:S05]  /*13c0*/  IADD3 R4, P0, R0, UR4, RZ ;  /* 0x0000000400047c10 */ /* 0x000fca000ff1e0ff */
[----:B------:R-:W-:Y:S01]  /*13d0*/  IMAD.X R5, RZ, RZ, UR5, P0 ;  /* 0x00000005ff057e24 */ /* 0x000fe200080e06ff */
[----:B------:R-:W-:-:S04]  /*13e0*/  ULDC.64 UR4, c[0x0][0x410] ;  /* 0x0001040000047ab9 */ /* 0x000fc80000000a00 */
[----:B------:R-:W2:Y:S01]  /*13f0*/  LDG.E.64 R12, desc[UR6][R4.64] ;  /* 0x00000006040c7981 */ /* 0x000ea2000c1e1b00 */
[----:B------:R-:W-:Y:S01]  /*1400*/  IADD3 R6, P1, R7, UR4, RZ ;  /* 0x0000000407067c10 */ /* 0x000fe2000ff3e0ff */
[----:B------:R-:W-:Y:S03]  /*1410*/  BSSY B1, `(.L_x_2347) ;  /* 0x000001b000017945 */ /* 0x000fe60003800000 */
[----:B------:R-:W-:Y:S01]  /*1420*/  IADD3.X R7, RZ, UR5, RZ, P1, !PT ;  /* 0x00000005ff077c10 */ /* 0x000fe20008ffe4ff */
[----:B--2---:R-:W-:-:S14]  /*1430*/  DSETP.NEU.AND P0, PT, |R12|, +INF , PT ;  /* 0x7ff000000c00742a */ /* 0x004fdc0003f0d200 */
[----:B------:R-:W-:Y:S05]  /*1440*/  @!P0 BRA `(.L_x_2348) ;  /* 0x0000000000548947 */ /* 0x000fea0003800000 */
[----:B------:R-:W-:Y:S01]  /*1450*/  UMOV UR4, 0x6dc9c883 ;  /* 0x6dc9c88300047882 */ /* 0x000fe20000000000 */
[----:B------:R-:W-:Y:S01]  /*1460*/  UMOV UR5, 0x3fe45f30 ;  /* 0x3fe45f3000057882 */ /* 0x000fe20000000000 */
[C---:B------:R-:W-:Y:S02]  /*1470*/  DSETP.GE.AND P0, PT, |R12|.reuse, 2.14748364800000000000e+09, PT ;  /* 0x41e000000c00742a */ /* 0x040fe40003f06200 */
[----:B------:R-:W-:Y:S01]  /*1480*/  DMUL R8, R12, UR4 ;  /* 0x000000040c087c28 */ /* 0x000fe20008000000 */
[----:B------:R-:W-:Y:S01]  /*1490*/  UMOV UR4, 0x54442d18 ;  /* 0x54442d1800047882 */ /* 0x000fe20000000000 */
[----:B------:R-:W-:-:S04]  /*14a0*/  UMOV UR5, 0x3ff921fb ;  /* 0x3ff921fb00057882 */ /* 0x000fc80000000000 */
[----:B------:R-:W0:Y:S08]  /*14b0*/  F2I.F64 R0, R8 ;  /* 0x0000000800007311 */ /* 0x000e300000301100 */
        /* <DEDUP_REMOVED lines=10> */
[----:B------:R-:W-:-:S07]  /*1560*/  MOV R12, 0x1580 ;  /* 0x00001580000c7802 */ /* 0x000fce0000000f00 */
[----:B------:R-:W-:Y:S05]  /*1570*/  CALL.REL.NOINC `($_ZN2at6native18elementwise_kernelILi128ELi2EZNS0_22gpu_kernel_impl_nocastIZZZNS0_15tan_kernel_cudaERNS_18TensorIteratorBaseEENKUlvE0_clEvENKUlvE_clEvEUldE_EEvS4_RKT_EUliE_EEviT1_$__internal_trig_reduction_slowpathd) ;  /* 0x0000001c006c7944 */ /* 0x000fea0003c00000 */
[----:B------:R-:W-:Y:S01]  /*1580*/  MOV R0, R8 ;  /* 0x0000000800007202 */ /* 0x000fe20000000f00 */
[----:B------:R-:W-:Y:S06]  /*1590*/  BRA `(.L_x_2349) ;  /* 0x0000000000087947 */ /* 0x000fec0003800000 */
.L_x_2348:
[----:B------:R-:W-:Y:S01]  /*15a0*/  DMUL R4, RZ, R12 ;  /* 0x0000000cff047228 */ /* 0x000fe20000000000 */
[----:B------:R-:W-:-:S10]  /*15b0*/  IMAD.MOV.U32 R0, RZ, RZ, RZ ;  /* 0x000000ffff007224 */ /* 0x000fd400078e00ff */
.L_x_2349:
[----:B------:R-:W-:Y:S05]  /*15c0*/  BSYNC B1 ;  /* 0x0000000000017941 */ /* 0x000fea0003800000 */
.L_x_2347:
[----:B------:R-:W-:Y:S01]  /*15d0*/  DMUL R8, R4, R4 ;  /* 0x0000000404087228 */ /* 0x000fe20000000000 */
[----:B------:R-:W-:Y:S01]  /*15e0*/  MOV R10, 0x5b27ebb1 ;  /* 0x5b27ebb1000a7802 */ /* 0x000fe20000000f00 */
[----:B------:R-:W-:Y:S01]  /*15f0*/  IMAD.MOV.U32 R11, RZ, RZ, 0x3ef9757c ;  /* 0x3ef9757cff0b7424 */ /* 0x000fe200078e00ff */
[----:B------:R-:W-:Y:S01]  /*1600*/  UMOV UR4, 0x2799bcb9 ;  /* 0x2799bcb900047882 */ /* 0x000fe20000000000 */
[----:B------:R-:W-:Y:S01]  /*1610*/  UMOV UR5, 0x3ee48dac ;  /* 0x3ee48dac00057882 */ /* 0x000fe20000000000 */
        /* <DEDUP_REMOVED lines=56> */
.L_x_2351:
[----:B------:R-:W-:Y:S05]  /*19a0*/  BSYNC B1 ;  /* 0x0000000000017941 */ /* 0x000fea0003800000 */
.L_x_2350:
[----:B------:R0:W-:Y:S01]  /*19b0*/  STG.E.64 desc[UR6][R6.64], R8 ;  /* 0x0000000806007986 */ /* 0x0001e2000c101b06 */
[----:B------:R-:W-:-:S05]  /*19c0*/  IMAD R2, R2, 0x100, R3 ;  /* 0x0000010002027824 */ /* 0x000fca00078e0203 */
[----:B------:R-:W-:-:S07]  /*19d0*/  IADD3 R11, R2, 0x80, RZ ;  /* 0x00000080020b7810 */ /* 0x000fce0007ffe0ff */
.L_x_2345:
[----:B------:R-:W-:Y:S05]  /*19e0*/  BSYNC B0 ;  /* 0x0000000000007941 */ /* 0x000fea0003800000 */
.L_x_2344:
[----:B------:R-:W-:Y:S02]  /*19f0*/  ULDC UR4, c[0x0][0x210] ;  /* 0x0000840000047ab9 */ /* 0x000fe40000000800 */
[----:B------:R-:W-:-:S13]  /*1a00*/  ISETP.GE.AND P0, PT, R11, UR4, PT ;  /* 0x000000040b007c0c */ /* 0x000fda000bf06270 */
[----:B------:R-:W-:Y:S05]  /*1a10*/  @P0 EXIT ;  /* 0x000000000000094d */ /* 0x000fea0003800000 */
[----:B0-----:R-:W0:Y:S01]  /*1a20*/  LDC R8, c[0x0][0x218] ;  /* 0x00008600ff087b82 */ /* 0x001e220000000800 */
[----:B------:R-:W-:Y:S01]  /*1a30*/  IMAD.MOV.U32 R0, RZ, RZ, RZ ;  /* 0x000000ffff007224 */ /* 0x000fe200078e00ff */
[----:B------:R-:W-:Y:S02]  /*1a40*/  MOV R3, RZ ;  /* 0x000000ff00037202 */ /* 0x000fe40000000f00 */
[----:B0-----:R-:W-:-:S13]  /*1a50*/  ISETP.NE.AND P0, PT, R8, RZ, PT ;  /* 0x000000ff0800720c */ /* 0x001fda0003f05270 */
[----:B------:R-:W-:Y:S05]  /*1a60*/  @!P0 BRA `(.L_x_2352) ;  /* 0x0000001000a88947 */ /* 0x000fea0003800000 */
[----:B------:R-:W-:Y:S01]  /*1a70*/  MOV R3, R11 ;  /* 0x0000000b00037202 */ /* 0x000fe20000000f00 */
        /* <DEDUP_REMOVED lines=283> */
[----:B------:R-:W-:Y:S01]  /*2c30*/  @P0 IMAD.MOV.U32 R6, RZ, RZ, RZ ;  /* 0x000000ffff060224 */ /* 0x000fe200078e00ff */
        /* <DEDUP_REMOVED lines=13> */
.L_x_2352:
        /* <DEDUP_REMOVED lines=26> */
[----:B------:R-:W-:Y:S02]  /*2eb0*/  MOV R0, R12 ;  /* 0x0000000c00007202 */ /* 0x000fe40000000f00 */
[----:B------:R-:W-:-:S07]  /*2ec0*/  MOV R12, 0x2ee0 ;  /* 0x00002ee0000c7802 */ /* 0x000fce0000000f00 */
[----:B------:R-:W-:Y:S05]  /*2ed0*/  CALL.REL.NOINC `($_ZN2at6native18elementwise_kernelILi128ELi2EZNS0_22gpu_kernel_impl_nocastIZZZNS0_15tan_kernel_cudaERNS_18TensorIteratorBaseEENKUlvE0_clEvENKUlvE_clEvEUldE_EEvS4_RKT_EUliE_EEviT1_$__internal_trig_reduction_slowpathd) ;  /* 0x0000000400147944 */ /* 0x000fea0003c00000 */
[----:B------:R-:W-:Y:S01]  /*2ee0*/  IMAD.MOV.U32 R0, RZ, RZ, R8 ;  /* 0x000000ffff007224 */ /* 0x000fe200078e0008 */
[----:B------:R-:W-:Y:S06]  /*2ef0*/  BRA `(.L_x_2355) ;  /* 0x0000000000087947 */ /* 0x000fec0003800000 */
.L_x_2354:
[----:B------:R-:W-:Y:S01]  /*2f00*/  DMUL R4, RZ, R12 ;  /* 0x0000000cff047228 */ /* 0x000fe20000000000 */
[----:B------:R-:W-:-:S10]  /*2f10*/  MOV R0, RZ ;  /* 0x000000ff00007202 */ /* 0x000fd40000000f00 */
.L_x_2355:
[----:B------:R-:W-:Y:S05]  /*2f20*/  BSYNC B0 ;  /* 0x0000000000007941 */ /* 0x000fea0003800000 */
.L_x_2353:
        /* <DEDUP_REMOVED lines=61> */
.L_x_2357:
[----:B------:R-:W-:Y:S05]  /*3300*/  BSYNC B0 ;  /* 0x0000000000007941 */ /* 0x000fea0003800000 */
.L_x_2356:
[----:B------:R-:W-:Y:S01]  /*3310*/  STG.E.64 desc[UR6][R2.64], R6 ;  /* 0x0000000602007986 */ /* 0x000fe2000c101b06 */
[----:B------:R-:W-:Y:S05]  /*3320*/  EXIT ;  /* 0x000000000000794d */ /* 0x000fea0003800000 */
        .type           $_ZN2at6native18elementwise_kernelILi128ELi2EZNS0_22gpu_kernel_impl_nocastIZZZNS0_15tan_kernel_cudaERNS_18TensorIteratorBaseEENKUlvE0_clEvENKUlvE_clEvEUldE_EEvS4_RKT_EUliE_EEviT1_$__internal_trig_reduction_slowpathd,@function
        .size           $_ZN2at6native18elementwise_kernelILi128ELi2EZNS0_22gpu_kernel_impl_nocastIZZZNS0_15tan_kernel_cudaERNS_18TensorIteratorBaseEENKUlvE0_clEvENKUlvE_clEvEUldE_EEvS4_RKT_EUliE_EEviT1_$__internal_trig_reduction_slowpathd,(.L_x_7496 - $_ZN2at6native18elementwise_kernelILi128ELi2EZNS0_22gpu_kernel_impl_nocastIZZZNS0_15tan_kernel_cudaERNS_18TensorIteratorBaseEENKUlvE0_clEvENKUlvE_clEvEUldE_EEvS4_RKT_EUliE_EEviT1_$__internal_trig_reduction_slowpathd)
$_ZN2at6native18elementwise_kernelILi128ELi2EZNS0_22gpu_kernel_impl_nocastIZZZNS0_15tan_kernel_cudaERNS_18TensorIteratorBaseEENKUlvE0_clEvENKUlvE_clEvEUldE_EEvS4_RKT_EUliE_EEviT1_$__internal_trig_reduction_slowpathd:
[----:B------:R-:W-:Y:S02]  /*3330*/  SHF.R.U32.HI R15, RZ, 0x14, R13 ;  /* 0x00000014ff0f7819 */ /* 0x000fe4000001160d */
[----:B------:R-:W-:Y:S02]  /*3340*/  MOV R5, RZ ;  /* 0x000000ff00057202 */ /* 0x000fe40000000f00 */
[----:B------:R-:W-:-:S04]  /*3350*/  LOP3.LUT R4, R15, 0x7ff, RZ, 0xc0, !PT ;  /* 0x000007ff0f047812 */ /* 0x000fc800078ec0ff */
[----:B------:R-:W-:-:S13]  /*3360*/  ISETP.NE.AND P0, PT, R4, 0x7ff, PT ;  /* 0x000007ff0400780c */ /* 0x000fda0003f05270 */
[----:B------:R-:W-:Y:S05]  /*3370*/  @!P0 BRA `(.L_x_2358) ;  /* 0x0000000800388947 */ /* 0x000fea0003800000 */
[----:B------:R-:W-:Y:S01]  /*3380*/  VIADD R4, R4, 0xfffffc00 ;  /* 0xfffffc0004047836 */ /* 0x000fe20000000000 */
[----:B------:R-:W-:Y:S01]  /*3390*/  IADD3 R15, R15, -0x400, RZ ;  /* 0xfffffc000f0f7810 */ /* 0x000fe20007ffe0ff */
[----:B------:R-:W-:Y:S01]  /*33a0*/  BSSY B2, `(.L_x_2359) ;  /* 0x0000031000027945 */ /* 0x000fe20003800000 */
[----:B------:R-:W-:Y:S02]  /*33b0*/  CS2R R10, SRZ ;  /* 0x00000000000a7805 */ /* 0x000fe4000001ff00 */
[----:B------:R-:W-:Y:S02]  /*33c0*/  SHF.R.U32.HI R4, RZ, 0x6, R4 ;  /* 0x00000006ff047819 */ /* 0x000fe40000011604 */
[----:B------:R-:W-:Y:S02]  /*33d0*/  LOP3.LUT P2, R15, R15, 0x3f, RZ, 0xc0, !PT ;  /* 0x0000003f0f0f7812 */ /* 0x000fe4000784c0ff */
[C---:B------:R-:W-:Y:S02]  /*33e0*/  IADD3 R5, -R4.reuse, 0x10, RZ ;  /* 0x0000001004057810 */ /* 0x040fe40007ffe1ff */
[----:B------:R-:W-:-:S02]  /*33f0*/  IADD3 R14, -R4, 0x13, RZ ;  /* 0x00000013040e7810 */ /* 0x000fc40007ffe1ff */
[C---:B------:R-:W-:Y:S02]  /*3400*/  ISETP.GT.AND P0, PT, R5.reuse, 0xe, PT ;  /* 0x0000000e0500780c */ /* 0x040fe40003f04270 */
[----:B------:R-:W-:Y:S02]  /*3410*/  IADD3 R16, -R4, 0xf, RZ ;  /* 0x0000000f04107810 */ /* 0x000fe40007ffe1ff */
[----:B------:R-:W-:Y:S02]  /*3420*/  SEL R14, R14, 0x12, !P0 ;  /* 0x000000120e0e7807 */ /* 0x000fe40004000000 */
[----:B------:R-:W-:Y:S02]  /*3430*/  MOV R17, R16 ;  /* 0x0000001000117202 */ /* 0x000fe40000000f00 */
[----:B------:R-:W-:-:S13]  /*3440*/  ISETP.GT.AND P0, PT, R5, R14, PT ;  /* 0x0000000e0500720c */ /* 0x000fda0003f04270 */
[----:B------:R-:W-:Y:S05]  /*3450*/  @P0 BRA `(.L_x_2360) ;  /* 0x0000000000940947 */ /* 0x000fea0003800000 */
[----:B------:R-:W0:Y:S01]  /*3460*/  LDC.64 R18, c[0x4][0x170] ;  /* 0x01005c00ff127b82 */ /* 0x000e220000000a00 */
[C---:B------:R-:W-:Y:S01]  /*3470*/  SHF.L.U64.HI R23, R0.reuse, 0xb, R13 ;  /* 0x0000000b00177819 */ /* 0x040fe2000001020d */
[----:B------:R-:W-:Y:S01]  /*3480*/  IMAD.SHL.U32 R21, R0, 0x800, RZ ;  /* 0x0000080000157824 */ /* 0x000fe200078e00ff */
[----:B------:R-:W-:Y:S02]  /*3490*/  MOV R0, R1 ;  /* 0x0000000100007202 */ /* 0x000fe40000000f00 */
[----:B------:R-:W-:Y:S02]  /*34a0*/  CS2R R10, SRZ ;  /* 0x00000000000a7805 */ /* 0x000fe4000001ff00 */
[----:B------:R-:W-:Y:S02]  /*34b0*/  MOV R17, R16 ;  /* 0x0000001000117202 */ /* 0x000fe40000000f00 */
[----:B------:R-:W-:Y:S01]  /*34c0*/  LOP3.LUT R23, R23, 0x80000000, RZ, 0xfc, !PT ;  /* 0x8000000017177812 */ /* 0x000fe200078efcff */
[----:B------:R-:W1:Y:S01]  /*34d0*/  LDC.64 R4, c[0x0][0x208] ;  /* 0x00008200ff047b82 */ /* 0x000e620000000a00 */
[----:B0-----:R-:W-:-:S07]  /*34e0*/  IMAD.WIDE R18, R16, 0x8, R18 ;  /* 0x0000000810127825 */ /* 0x001fce00078e0212 */
.L_x_2361:
[----:B-1----:R-:W-:Y:S01]  /*34f0*/  R2UR UR4, R4 ;  /* 0x00000000040472ca */ /* 0x002fe200000e0000 */
[----:B------:R-:W-:Y:S01]  /*3500*/  IMAD.MOV.U32 R8, RZ, RZ, R18 ;  /* 0x000000ffff087224 */ /* 0x000fe200078e0012 */
[----:B------:R-:W-:Y:S02]  /*3510*/  R2UR UR5, R5 ;  /* 0x00000000050572ca */ /* 0x000fe400000e0000 */
[----:B------:R-:W-:-:S11]  /*3520*/  MOV R9, R19 ;  /* 0x0000001300097202 */ /* 0x000fd60000000f00 */
[----:B------:R-:W2:Y:S01]  /*3530*/  LDG.E.64.CONSTANT R8, desc[UR4][R8.64] ;  /* 0x0000000408087981 */ /* 0x000ea2000c1e9b00 */
[----:B------:R-:W-:Y:S02]  /*3540*/  VIADD R17, R17, 0x1 ;  /* 0x0000000111117836 */ /* 0x000fe40000000000 */
[----:B--2---:R-:W-:-:S04]  /*3550*/  IMAD.WIDE.U32 R10, P3, R8, R21, R10 ;  /* 0x00000015080a7225 */ /* 0x004fc8000786000a */
[C---:B------:R-:W-:Y:S02]  /*3560*/  IMAD R25, R8.reuse, R23, RZ ;  /* 0x0000001708197224 */ /* 0x040fe400078e02ff */
[----:B------:R-:W-:Y:S02]  /*3570*/  IMAD R20, R9, R21, RZ ;  /* 0x0000001509147224 */ /* 0x000fe400078e02ff */
[----:B------:R-:W-:Y:S01]  /*3580*/  IMAD.HI.U32 R22, R8, R23, RZ ;  /* 0x0000001708167227 */ /* 0x000fe200078e00ff */
[----:B------:R-:W-:-:S03]  /*3590*/  IADD3 R11, P0, R25, R11, RZ ;  /* 0x0000000b190b7210 */ /* 0x000fc60007f1e0ff */
[C---:B------:R-:W-:Y:S01]  /*35a0*/  IMAD.HI.U32 R8, R9.reuse, R23, RZ ;  /* 0x0000001709087227 */ /* 0x040fe200078e00ff */
[----:B------:R-:W-:Y:S02]  /*35b0*/  IADD3 R11, P1, R20, R11, RZ ;  /* 0x0000000b140b7210 */ /* 0x000fe40007f3e0ff */
[----:B------:R-:W-:Y:S01]  /*35c0*/  IADD3.X R25, R22, RZ, RZ, P3, !PT ;  /* 0x000000ff16197210 */ /* 0x000fe20001ffe4ff */
[----:B------:R-:W-:Y:S01]  /*35d0*/  IMAD.HI.U32 R20, R9, R21, RZ ;  /* 0x0000001509147227 */ /* 0x000fe200078e00ff */
[----:B------:R-:W-:Y:S01]  /*35e0*/  ISETP.GE.AND P3, PT, R17, R14, PT ;  /* 0x0000000e1100720c */ /* 0x000fe20003f66270 */
[----:B------:R0:W-:Y:S02]  /*35f0*/  STL.64 [R0], R10 ;  /* 0x0000000a00007387 */ /* 0x0001e40000100a00 */
[----:B------:R-:W-:Y:S01]  /*3600*/  IMAD R9, R9, R23, RZ ;  /* 0x0000001709097224 */ /* 0x000fe200078e02ff */
[----:B------:R-:W-:-:S04]  /*3610*/  IADD3.X R20, P0, R20, R25, RZ, P0, !PT ;  /* 0x0000001914147210 */ /* 0x000fc8000071e4ff */
[----:B------:R-:W-:Y:S02]  /*3620*/  IADD3.X R20, P1, R9, R20, RZ, P1, !PT ;  /* 0x0000001409147210 */ /* 0x000fe40000f3e4ff */
[----:B------:R-:W-:Y:S02]  /*3630*/  IADD3.X R8, R8, RZ, RZ, P0, !PT ;  /* 0x000000ff08087210 */ /* 0x000fe400007fe4ff */
[----:B------:R-:W-:Y:S02]  /*3640*/  IADD3 R18, P0, R18, 0x8, RZ ;  /* 0x0000000812127810 */ /* 0x000fe40007f1e0ff */
[----:B------:R-:W-:Y:S02]  /*3650*/  IADD3.X R9, RZ, R8, RZ, P1, !PT ;  /* 0x00000008ff097210 */ /* 0x000fe40000ffe4ff */
[----:B0-----:R-:W-:Y:S01]  /*3660*/  IADD3 R0, R0, 0x8, RZ ;  /* 0x0000000800007810 */ /* 0x001fe20007ffe0ff */
[----:B------:R-:W-:Y:S01]  /*3670*/  IMAD.X R19, RZ, RZ, R19, P0 ;  /* 0x000000ffff137224 */ /* 0x000fe200000e0613 */
[----:B------:R-:W-:Y:S01]  /*3680*/  MOV R10, R20 ;  /* 0x00000014000a7202 */ /* 0x000fe20000000f00 */
[----:B------:R-:W-:Y:S01]  /*3690*/  IMAD.MOV.U32 R11, RZ, RZ, R9 ;  /* 0x000000ffff0b7224 */ /* 0x000fe200078e0009 */
[----:B------:R-:W-:Y:S06]  /*36a0*/  @!P3 BRA `(.L_x_2361) ;  /* 0xfffffffc0090b947 */ /* 0x000fec000383ffff */
.L_x_2360:
[----:B------:R-:W-:Y:S05]  /*36b0*/  BSYNC B2 ;  /* 0x0000000000027941 */ /* 0x000fea0003800000 */
.L_x_2359:
[----:B------:R-:W-:-:S04]  /*36c0*/  IADD3 R16, -R16, R17, RZ ;  /* 0x0000001110107210 */ /* 0x000fc80007ffe1ff */
[----:B------:R-:W-:-:S05]  /*36d0*/  LEA R21, R16, R1, 0x3 ;  /* 0x0000000110157211 */ /* 0x000fca00078e18ff */
[----:B------:R0:W-:Y:S04]  /*36e0*/  STL.64 [R21], R10 ;  /* 0x0000000a15007387 */ /* 0x0001e80000100a00 */
[----:B------:R-:W2:Y:S04]  /*36f0*/  @P2 LDL.64 R16, [R1+0x8] ;  /* 0x0000080001102983 */ /* 0x000ea80000100a00 */
[----:B------:R-:W3:Y:S04]  /*3700*/  LDL.64 R8, [R1+0x10] ;  /* 0x0000100001087983 */ /* 0x000ee80000100a00 */
[----:B------:R-:W0:Y:S01]  /*3710*/  LDL.64 R4, [R1+0x18] ;  /* 0x0000180001047983 */ /* 0x000e220000100a00 */
[----:B------:R-:W-:Y:S01]  /*3720*/  @P2 IADD3 R0, -R15, 0x40, RZ ;  /* 0x000000400f002810 */ /* 0x000fe20007ffe1ff */
[----:B------:R-:W-:-:S03]  /*3730*/  UMOV UR4, URZ ;  /* 0x0000003f00047c82 */ /* 0x000fc60008000000 */
[-CC-:B--2---:R-:W-:Y:S02]  /*3740*/  @P2 SHF.R.U64 R14, R16, R0.reuse, R17.reuse ;  /* 0x00000000100e2219 */ /* 0x184fe40000001211 */
[-C--:B------:R-:W-:Y:S02]  /*3750*/  @P2 SHF.R.U32.HI R16, RZ, R0.reuse, R17 ;  /* 0x00000000ff102219 */ /* 0x080fe40000011611 */
[CC--:B---3--:R-:W-:Y:S02]  /*3760*/  @P2 SHF.L.U32 R19, R8.reuse, R15.reuse, RZ ;  /* 0x0000000f08132219 */ /* 0x0c8fe400000006ff */
[CCC-:B------:R-:W-:Y:S02]  /*3770*/  @P2 SHF.L.U64.HI R17, R8.reuse, R15.reuse, R9.reuse ;  /* 0x0000000f08112219 */ /* 0x1c0fe40000010209 */
[----:B------:R-:W-:Y:S02]  /*3780*/  @P2 SHF.R.U64 R18, R8, R0, R9 ;  /* 0x0000000008122219 */ /* 0x000fe40000001209 */
[----:B0-----:R-:W-:-:S02]  /*3790*/  @P2 SHF.L.U32 R11, R4, R15, RZ ;  /* 0x0000000f040b2219 */ /* 0x001fc400000006ff */
[----:B------:R-:W-:Y:S02]  /*37a0*/  @P2 SHF.R.U32.HI R0, RZ, R0, R9 ;  /* 0x00000000ff002219 */ /* 0x000fe40000011609 */
[----:B------:R-:W-:Y:S02]  /*37b0*/  @P2 LOP3.LUT R8, R14, R19, RZ, 0xfc, !PT ;  /* 0x000000130e082212 */ /* 0x000fe400078efcff */
[----:B------:R-:W-:Y:S02]  /*37c0*/  @P2 LOP3.LUT R9, R16, R17, RZ, 0xfc, !PT ;  /* 0x0000001110092212 */ /* 0x000fe400078efcff */
[----:B------:R-:W-:Y:S02]  /*37d0*/  @P2 SHF.L.U64.HI R15, R4, R15, R5 ;  /* 0x0000000f040f2219 */ /* 0x000fe40000010205 */
[----:B------:R-:W-:Y:S02]  /*37e0*/  @P2 LOP3.LUT R4, R11, R18, RZ, 0xfc, !PT ;  /* 0x000000120b042212 */ /* 0x000fe400078efcff */
[C-C-:B------:R-:W-:Y:S01]  /*37f0*/  SHF.L.U64.HI R10, R8.reuse, 0x2, R9.reuse ;  /* 0x00000002080a7819 */ /* 0x140fe20000010209 */
[----:B------:R-:W-:Y:S01]  /*3800*/  IMAD.SHL.U32 R8, R8, 0x4, RZ ;  /* 0x0000000408087824 */ /* 0x000fe200078e00ff */
[----:B------:R-:W-:-:S02]  /*3810*/  SHF.R.U32.HI R14, RZ, 0x1e, R9 ;  /* 0x0000001eff0e7819 */ /* 0x000fc40000011609 */
[----:B------:R-:W-:Y:S02]  /*3820*/  SHF.L.U32 R19, R4, 0x2, RZ ;  /* 0x0000000204137819 */ /* 0x000fe400000006ff */
[----:B------:R-:W-:Y:S02]  /*3830*/  @P2 LOP3.LUT R5, R15, R0, RZ, 0xfc, !PT ;  /* 0x000000000f052212 */ /* 0x000fe400078efcff */
[----:B------:R-:W-:Y:S02]  /*3840*/  IADD3 RZ, P0, RZ, -R8, RZ ;  /* 0x80000008ffff7210 */ /* 0x000fe40007f1e0ff */
[----:B------:R-:W-:Y:S02]  /*3850*/  LOP3.LUT R0, RZ, R10, RZ, 0x33, !PT ;  /* 0x0000000aff007212 */ /* 0x000fe400078e33ff */
[----:B------:R-:W-:Y:S02]  /*3860*/  LOP3.LUT R19, R14, R19, RZ, 0xfc, !PT ;  /* 0x000000130e137212 */ /* 0x000fe400078efcff */
[----:B------:R-:W-:-:S02]  /*3870*/  SHF.L.U64.HI R14, R4, 0x2, R5 ;  /* 0x00000002040e7819 */ /* 0x000fc40000010205 */
[----:B------:R-:W-:Y:S02]  /*3880*/  IADD3.X R11, P0, RZ, R0, RZ, P0, !PT ;  /* 0x00000000ff0b7210 */ /* 0x000fe4000071e4ff */
[----:B------:R-:W-:Y:S02]  /*3890*/  LOP3.LUT R4, RZ, R19, RZ, 0x33, !PT ;  /* 0x00000013ff047212 */ /* 0x000fe400078e33ff */
[----:B------:R-:W-:Y:S02]  /*38a0*/  SHF.R.U32.HI R0, RZ, 0x1d, R5 ;  /* 0x0000001dff007819 */ /* 0x000fe40000011605 */
[----:B------:R-:W-:Y:S02]  /*38b0*/  LOP3.LUT R9, RZ, R14, RZ, 0x33, !PT ;  /* 0x0000000eff097212 */ /* 0x000fe400078e33ff */
[----:B------:R-:W-:Y:S02]  /*38c0*/  IADD3.X R4, P0, RZ, R4, RZ, P0, !PT ;  /* 0x00000004ff047210 */ /* 0x000fe4000071e4ff */
[----:B------:R-:W-:-:S02]  /*38d0*/  LOP3.LUT P1, RZ, R0, 0x1, RZ, 0xc0, !PT ;  /* 0x0000000100ff7812 */ /* 0x000fc4000782c0ff */
[----:B------:R-:W-:-:S04]  /*38e0*/  IADD3.X R9, RZ, R9, RZ, P0, !PT ;  /* 0x00000009ff097210 */ /* 0x000fc800007fe4ff */
[----:B------:R-:W-:Y:S02]  /*38f0*/  SEL R9, R14, R9, !P1 ;  /* 0x000000090e097207 */ /* 0x000fe40004800000 */
[----:B------:R-:W-:Y:S02]  /*3900*/  SEL R19, R19, R4, !P1 ;  /* 0x0000000413137207 */ /* 0x000fe40004800000 */
[----:B------:R-:W-:-:S04]  /*3910*/  ISETP.NE.U32.AND P0, PT, R9, RZ, PT ;  /* 0x000000ff0900720c */ /* 0x000fc80003f05070 */
[----:B------:R-:W-:-:S06]  /*3920*/  SEL R14, R19, R9, !P0 ;  /* 0x00000009130e7207 */ /* 0x000fcc0004000000 */
[----:B------:R-:W0:Y:S02]  /*3930*/  FLO.U32 R14, R14 ;  /* 0x0000000e000e7300 */ /* 0x000e2400000e0000 */
[C---:B0-----:R-:W-:Y:S02]  /*3940*/  IADD3 R15, -R14.reuse, 0x1f, RZ ;  /* 0x0000001f0e0f7810 */ /* 0x041fe40007ffe1ff */
[----:B------:R-:W-:-:S03]  /*3950*/  IADD3 R4, -R14, 0x3f, RZ ;  /* 0x0000003f0e047810 */ /* 0x000fc60007ffe1ff */
[----:B------:R-:W-:-:S05]  /*3960*/  @P0 IMAD.MOV R4, RZ, RZ, R15 ;  /* 0x000000ffff040224 */ /* 0x000fca00078e020f */
[----:B------:R-:W-:-:S04]  /*3970*/  ISETP.NE.U32.AND P0, PT, R4, RZ, PT ;  /* 0x000000ff0400720c */ /* 0x000fc80003f05070 */
[----:B------:R-:W-:Y:S02]  /*3980*/  ISETP.NE.AND.EX P0, PT, RZ, RZ, PT, P0 ;  /* 0x000000ffff00720c */ /* 0x000fe40003f05300 */
[----:B------:R-:W-:Y:S02]  /*3990*/  SEL R10, R10, R11, !P1 ;  /* 0x0000000b0a0a7207 */ /* 0x000fe40004800000 */
[----:B------:R-:W-:Y:S02]  /*39a0*/  @P1 IADD3 R8, -R8, RZ, RZ ;  /* 0x000000ff08081210 */ /* 0x000fe40007ffe1ff */
[----:B------:R-:W-:Y:S02]  /*39b0*/  IADD3 R11, -R4, 0x40, RZ ;  /* 0x00000040040b7810 */ /* 0x000fe40007ffe1ff */
[----:B------:R-:W-:Y:S02]  /*39c0*/  SHF.L.U32 R15, R19, R4, RZ ;  /* 0x00000004130f7219 */ /* 0x000fe400000006ff */
[----:B------:R-:W-:-:S02]  /*39d0*/  SHF.R.U64 R8, R8, R11, R10 ;  /* 0x0000000b08087219 */ /* 0x000fc4000000120a */
[----:B------:R-:W-:Y:S02]  /*39e0*/  SHF.L.U64.HI R17, R19, R4, R9 ;  /* 0x0000000413117219 */ /* 0x000fe40000010209 */
[----:B------:R-:W-:-:S05]  /*39f0*/  @P0 LOP3.LUT R19, R8, R15, RZ, 0xfc, !PT ;  /* 0x0000000f08130212 */ /* 0x000fca00078efcff */
[----:B------:R-:W-:Y:S01]  /*3a00*/  IMAD.WIDE.U32 R14, R19, 0x2168c235, RZ ;  /* 0x2168c235130e7825 */ /* 0x000fe200078e00ff */
[----:B------:R-:W-:-:S03]  /*3a10*/  SHF.R.U32.HI R8, RZ, R11, R10 ;  /* 0x0000000bff087219 */ /* 0x000fc6000001160a */
[----:B------:R-:W-:Y:S01]  /*3a20*/  IMAD.MOV.U32 R11, RZ, RZ, RZ ;  /* 0x000000ffff0b7224 */ /* 0x000fe200078e00ff */
[----:B------:R-:W-:Y:S02]  /*3a30*/  MOV R10, R15 ;  /* 0x0000000f000a7202 */ /* 0x000fe40000000f00 */
[----:B------:R-:W-:-:S03]  /*3a40*/  @P0 LOP3.LUT R9, R8, R17, RZ, 0xfc, !PT ;  /* 0x0000001108090212 */ /* 0x000fc600078efcff */
[----:B------:R-:W-:Y:S01]  /*3a50*/  IMAD.WIDE.U32 R10, R19, -0x36f0255e, R10 ;  /* 0xc90fdaa2130a7825 */ /* 0x000fe200078e000a */
[----:B------:R-:W-:-:S03]  /*3a60*/  IADD3 RZ, P0, R14, R14, RZ ;  /* 0x0000000e0eff7210 */ /* 0x000fc60007f1e0ff */
[----:B------:R-:W-:-:S04]  /*3a70*/  IMAD.HI.U32 R8, R9, -0x36f0255e, RZ ;  /* 0xc90fdaa209087827 */ /* 0x000fc800078e00ff */
[----:B------:R-:W-:-:S04]  /*3a80*/  IMAD.WIDE.U32 R10, P2, R9, 0x2168c235, R10 ;  /* 0x2168c235090a7825 */ /* 0x000fc8000784000a */
[----:B------:R-:W-:Y:S01]  /*3a90*/  IMAD R9, R9, -0x36f0255e, RZ ;  /* 0xc90fdaa209097824 */ /* 0x000fe200078e02ff */
[----:B------:R-:W-:Y:S02]  /*3aa0*/  IADD3.X R8, R8, RZ, RZ, P2, !PT ;  /* 0x000000ff08087210 */ /* 0x000fe400017fe4ff */
[----:B------:R-:W-:Y:S02]  /*3ab0*/  IADD3.X RZ, P0, R10, R10, RZ, P0, !PT ;  /* 0x0000000a0aff7210 */ /* 0x000fe4000071e4ff */
[----:B------:R-:W-:-:S04]  /*3ac0*/  IADD3 R9, P2, R9, R11, RZ ;  /* 0x0000000b09097210 */ /* 0x000fc80007f5e0ff */
[----:B------:R-:W-:Y:S02]  /*3ad0*/  IADD3.X R8, RZ, R8, RZ, P2, !PT ;  /* 0x00000008ff087210 */ /* 0x000fe400017fe4ff */
[C---:B------:R-:W-:Y:S02]  /*3ae0*/  ISETP.GT.U32.AND P3, PT, R9.reuse, RZ, PT ;  /* 0x000000ff0900720c */ /* 0x040fe40003f64070 */
[----:B------:R-:W-:Y:S02]  /*3af0*/  IADD3.X R10, P2, R9, R9, RZ, P0, !PT ;  /* 0x00000009090a7210 */ /* 0x000fe4000075e4ff */
[----:B------:R-:W-:-:S03]  /*3b00*/  ISETP.GT.AND.EX P0, PT, R8, RZ, PT, P3 ;  /* 0x000000ff0800720c */ /* 0x000fc60003f04330 */
[----:B------:R-:W-:Y:S01]  /*3b10*/  IMAD.X R11, R8, 0x1, R8, P2 ;  /* 0x00000001080b7824 */ /* 0x000fe200010e0608 */
[----:B------:R-:W-:-:S04]  /*3b20*/  SEL R10, R10, R9, P0 ;  /* 0x000000090a0a7207 */ /* 0x000fc80000000000 */
[----:B------:R-:W-:Y:S02]  /*3b30*/  SEL R9, R11, R8, P0 ;  /* 0x000000080b097207 */ /* 0x000fe40000000000 */
[----:B------:R-:W-:-:S04]  /*3b40*/  IADD3 R8, P2, R10, 0x1, RZ ;  /* 0x000000010a087810 */ /* 0x000fc80007f5e0ff */
[----:B------:R-:W-:-:S04]  /*3b50*/  IADD3.X R9, RZ, R9, RZ, P2, !PT ;  /* 0x00000009ff097210 */ /* 0x000fc800017fe4ff */
[----:B------:R-:W-:Y:S02]  /*3b60*/  SHF.R.U64 R8, R8, 0xa, R9 ;  /* 0x0000000a08087819 */ /* 0x000fe40000001209 */
[----:B------:R-:W-:Y:S02]  /*3b70*/  SEL R11, RZ, 0x1, !P0 ;  /* 0x00000001ff0b7807 */ /* 0x000fe40004000000 */
[----:B------:R-:W-:Y:S02]  /*3b80*/  IADD3 R8, P2, R8, 0x1, RZ ;  /* 0x0000000108087810 */ /* 0x000fe40007f5e0ff */
[----:B------:R-:W-:Y:S02]  /*3b90*/  IADD3 R10, R11, R4, RZ ;  /* 0x000000040b0a7210 */ /* 0x000fe40007ffe0ff */
[----:B------:R-:W-:Y:S02]  /*3ba0*/  LEA.HI.X R9, R9, RZ, RZ, 0x16, P2 ;  /* 0x000000ff09097211 */ /* 0x000fe400010fb4ff */
[----:B------:R-:W-:-:S02]  /*3bb0*/  LOP3.LUT P0, R13, R13, 0x80000000, RZ, 0xc0, !PT ;  /* 0x800000000d0d7812 */ /* 0x000fc4000780c0ff */
[--C-:B------:R-:W-:Y:S01]  /*3bc0*/  SHF.R.U64 R8, R8, 0x1, R9.reuse ;  /* 0x0000000108087819 */ /* 0x100fe20000001209 */
[----:B------:R-:W-:Y:S01]  /*3bd0*/  IMAD.SHL.U32 R10, R10, 0x100000, RZ ;  /* 0x001000000a0a7824 */ /* 0x000fe200078e00ff */
[----:B------:R-:W-:Y:S02]  /*3be0*/  LOP3.LUT R4, R0, 0x1, RZ, 0xc0, !PT ;  /* 0x0000000100047812 */ /* 0x000fe400078ec0ff */
[----:B------:R-:W-:Y:S02]  /*3bf0*/  SHF.R.U32.HI R9, RZ, 0x1, R9 ;  /* 0x00000001ff097819 */ /* 0x000fe40000011609 */
[----:B------:R-:W-:Y:S02]  /*3c00*/  IADD3 R0, P2, P3, R8, -UR4, RZ ;  /* 0x8000000408007c10 */ /* 0x000fe4000fb5e0ff */
[----:B------:R-:W-:Y:S02]  /*3c10*/  LEA.HI R5, R5, R4, RZ, 0x2 ;  /* 0x0000000405057211 */ /* 0x000fe400078f10ff */
[----:B------:R-:W-:-:S02]  /*3c20*/  @P1 LOP3.LUT R13, R13, 0x80000000, RZ, 0x3c, !PT ;  /* 0x800000000d0d1812 */ /* 0x000fc400078e3cff */
[----:B------:R-:W-:Y:S02]  /*3c30*/  IADD3.X R4, R9, 0x3fe00000, ~R10, P2, P3 ;  /* 0x3fe0000009047810 */ /* 0x000fe400017e6c0a */
[----:B------:R-:W-:Y:S02]  /*3c40*/  @P0 IADD3 R5, -R5, RZ, RZ ;  /* 0x000000ff05050210 */ /* 0x000fe40007ffe1ff */
[----:B------:R-:W-:-:S07]  /*3c50*/  LOP3.LUT R13, R4, R13, RZ, 0xfc, !PT ;  /* 0x0000000d040d7212 */ /* 0x000fce00078efcff */
.L_x_2358:
[----:B------:R-:W-:Y:S01]  /*3c60*/  MOV R8, R5 ;  /* 0x0000000500087202 */ /* 0x000fe20000000f00 */
[----:B------:R-:W-:Y:S01]  /*3c70*/  IMAD.MOV.U32 R4, RZ, RZ, R0 ;  /* 0x000000ffff047224 */ /* 0x000fe200078e0000 */
[----:B------:R-:W-:Y:S01]  /*3c80*/  MOV R5, R13 ;  /* 0x0000000d00057202 */ /* 0x000fe20000000f00 */
[----:B------:R-:W-:-:S06]  /*3c90*/  HFMA2.MMA R13, -RZ, RZ, 0, 0 ;  /* 0x00000000ff0d7435 */ /* 0x000fcc00000001ff */
[----:B------:R-:W-:Y:S05]  /*3ca0*/  RET.REL.NODEC R12 `(_ZN2at6native18elementwise_kernelILi128ELi2EZNS0_22gpu_kernel_impl_nocastIZZZNS0_15tan_kernel_cudaERNS_18TensorIteratorBaseEENKUlvE0_clEvENKUlvE_clEvEUldE_EEvS4_RKT_EUliE_EEviT1_) ;  /* 0xffffffc00cd47950 */ /* 0x000fea0003c3ffff */
.L_x_2362:
        /* <DEDUP_REMOVED lines=13> */
.L_x_7496:


//--------------------- .text._ZN2at6native27unrolled_elementwise_kernelIZZZNS0_15tan_kernel_cudaERNS_18TensorIteratorBaseEENKUlvE0_clEvENKUlvE_clEvEUldE_St5arrayIPcLm2EELi4E23TrivialOffsetCalculatorILi1EjESB_NS0_6memory15LoadWithoutCastENSC_16StoreWithoutCastEEEviT_T0_T2_T3_T4_T5_ --------------------------
	.section	.text._ZN2at6native27unrolled_elementwise_kernelIZZZNS0_15tan_kernel_cudaERNS_18TensorIteratorBaseEENKUlvE0_clEvENKUlvE_clEvEUldE_St5arrayIPcLm2EELi4E23TrivialOffsetCalculatorILi1EjESB_NS0_6memory15LoadWithoutCastENSC_16StoreWithoutCastEEEviT_T0_T2_T3_T4_T5_,"ax",@progbits
	.align	128
        .global         _ZN2at6native27unrolled_elementwise_kernelIZZZNS0_15tan_kernel_cudaERNS_18TensorIteratorBaseEENKUlvE0_clEvENKUlvE_clEvEUldE_St5arrayIPcLm2EELi4E23TrivialOffsetCalculatorILi1EjESB_NS0_6memory15LoadWithoutCastENSC_16StoreWithoutCastEEEviT_T0_T2_T3_T4_T5_
        .type           _ZN2at6native27unrolled_elementwise_kernelIZZZNS0_15tan_kernel_cudaERNS_18TensorIteratorBaseEENKUlvE0_clEvENKUlvE_clEvEUldE_St5arrayIPcLm2EELi4E23TrivialOffsetCalculatorILi1EjESB_NS0_6memory15LoadWithoutCastENSC_16StoreWithoutCastEEEviT_T0_T2_T3_T4_T5_,@function
        .size           _ZN2at6native27unrolled_elementwise_kernelIZZZNS0_15tan_kernel_cudaERNS_18TensorIteratorBaseEENKUlvE0_clEvENKUlvE_clEvEUldE_St5arrayIPcLm2EELi4E23TrivialOffsetCalculatorILi1EjESB_NS0_6memory15LoadWithoutCastENSC_16StoreWithoutCastEEEviT_T0_T2_T3_T4_T5_,(.L_x_7497 - _ZN2at6native27unrolled_elementwise_kernelIZZZNS0_15tan_kernel_cudaERNS_18TensorIteratorBaseEENKUlvE0_clEvENKUlvE_clEvEUldE_St5arrayIPcLm2EELi4E23TrivialOffsetCalculatorILi1EjESB_NS0_6memory15LoadWithoutCastENSC_16StoreWithoutCastEEEviT_T0_T2_T3_T4_T5_)
        .other          _ZN2at6native27unrolled_elementwise_kernelIZZZNS0_15tan_kernel_cudaERNS_18TensorIteratorBaseEENKUlvE0_clEvENKUlvE_clEvEUldE_St5arrayIPcLm2EELi4E23TrivialOffsetCalculatorILi1EjESB_NS0_6memory15LoadWithoutCastENSC_16StoreWithoutCastEEEviT_T0_T2_T3_T4_T5_,@"STO_CUDA_ENTRY STV_DEFAULT"
_ZN2at6native27unrolled_elementwise_kernelIZZZNS0_15tan_kernel_cudaERNS_18TensorIteratorBaseEENKUlvE0_clEvENKUlvE_clEvEUldE_St5arrayIPcLm2EELi4E23TrivialOffsetCalculatorILi1EjESB_NS0_6memory15LoadWithoutCastENSC_16StoreWithoutCastEEEviT_T0_T2_T3_T4_T5_:
.text._ZN2at6native27unrolled_elementwise_kernelIZZZNS0_15tan_kernel_cudaERNS_18TensorIteratorBaseEENKUlvE0_clEvENKUlvE_clEvEUldE_St5arrayIPcLm2EELi4E23TrivialOffsetCalculatorILi1EjESB_NS0_6memory15LoadWithoutCastENSC_16StoreWithoutCastEEEviT_T0_T2_T3_T4_T5_:
[----:B------:R-:W0:Y:S01]  /*0000*/  LDC R1, c[0x0][0x28] ;  /* 0x00000a00ff017b82 */ /* 0x000e220000000800 */
[----:B------:R-:W1:Y:S07]  /*0010*/  S2R R28, SR_CTAID.X ;  /* 0x00000000001c7919 */ /* 0x000e6e0000002500 */
[----:B------:R-:W1:Y:S01]  /*0020*/  LDC R27, c[0x0][0x210] ;  /* 0x00008400ff1b7b82 */ /* 0x000e620000000800 */
[----:B------:R-:W-:Y:S01]  /*0030*/  CS2R R20, SRZ ;  /* 0x0000000000147805 */ /* 0x000fe2000001ff00 */
[----:B------:R-:W-:Y:S01]  /*0040*/  ULDC.64 UR6, c[0x0][0x208] ;  /* 0x0000820000067ab9 */ /* 0x000fe20000000a00 */
[----:B------:R-:W2:Y:S01]  /*0050*/  S2R R2, SR_TID.X ;  /* 0x0000000000027919 */ /* 0x000ea20000002100 */
[----:B0-----:R-:W-:-:S02]  /*0060*/  VIADD R1, R1, 0xffffffd8 ;  /* 0xffffffd801017836 */ /* 0x001fc40000000000 */
[----:B-1----:R-:W-:Y:S02]  /*0070*/  IMAD R27, R28, -0x200, R27 ;  /* 0xfffffe001c1b7824 */ /* 0x002fe400078e021b */
[----:B--2---:R-:W-:-:S03]  /*0080*/  IMAD.MOV.U32 R3, RZ, RZ, R2 ;  /* 0x000000ffff037224 */ /* 0x004fc600078e0002 */
[----:B------:R-:W-:-:S13]  /*0090*/  ISETP.GE.AND P2, PT, R2, R27, PT ;  /* 0x0000001b0200720c */ /* 0x000fda0003f46270 */
[----:B------:R-:W-:Y:S01]  /*00a0*/  @!P2 IMAD R13, R28, 0x200, R3 ;  /* 0x000002001c0da824 */ /* 0x000fe200078e0203 */
[----:B------:R-:W0:Y:S01]  /*00b0*/  @!P2 LDC.64 R10, c[0x0][0x220] ;  /* 0x00008800ff0aab82 */ /* 0x000e220000000a00 */
[----:B------:R-:W-:-:S05]  /*00c0*/  @!P2 VIADD R3, R3, 0x80 ;  /* 0x000000800303a836 */ /* 0x000fca0000000000 */
[----:B------:R-:W-:-:S13]  /*00d0*/  ISETP.GE.AND P0, PT, R3, R27, PT ;  /* 0x0000001b0300720c */ /* 0x000fda0003f06270 */
[C---:B------:R-:W-:Y:S01]  /*00e0*/  @!P0 IMAD R15, R28.reuse, 0x200, R3 ;  /* 0x000002001c0f8824 */ /* 0x040fe200078e0203 */
[----:B------:R-:W1:Y:S01]  /*00f0*/  @!P0 LDC.64 R4, c[0x0][0x220] ;  /* 0x00008800ff048b82 */ /* 0x000e620000000a00 */
[----:B------:R-:W-:Y:S02]  /*0100*/  @!P0 VIADD R3, R3, 0x80 ;  /* 0x0000008003038836 */ /* 0x000fe40000000000 */
[----:B0-----:R-:W-:Y:S01]  /*0110*/  @!P2 IMAD.WIDE.U32 R10, R13, 0x8, R10 ;  /* 0x000000080d0aa825 */ /* 0x001fe200078e000a */
[----:B------:R-:W-:Y:S02]  /*0120*/  CS2R R12, SRZ ;  /* 0x00000000000c7805 */ /* 0x000fe4000001ff00 */
[C---:B------:R-:W-:Y:S02]  /*0130*/  ISETP.GE.AND P3, PT, R3.reuse, R27, PT ;  /* 0x0000001b0300720c */ /* 0x040fe40003f66270 */
[----:B------:R0:W5:Y:S11]  /*0140*/  @!P2 LDG.E.64 R20, desc[UR6][R10.64] ;  /* 0x000000060a14a981 */ /* 0x000176000c1e1b00 */
[----:B------:R-:W-:Y:S01]  /*0150*/  @!P3 IMAD R17, R28, 0x200, R3 ;  /* 0x000002001c11b824 */ /* 0x000fe200078e0203 */
[----:B------:R-:W2:Y:S01]  /*0160*/  @!P3 LDC.64 R8, c[0x0][0x220] ;  /* 0x00008800ff08bb82 */ /* 0x000ea20000000a00 */
[----:B------:R-:W-:-:S02]  /*0170*/  @!P3 VIADD R3, R3, 0x80 ;  /* 0x000000800303b836 */ /* 0x000fc40000000000 */
[----:B-1----:R-:W-:Y:S01]  /*0180*/  @!P0 IMAD.WIDE.U32 R4, R15, 0x8, R4 ;  /* 0x000000080f048825 */ /* 0x002fe200078e0004 */
[----:B------:R-:W-:Y:S02]  /*0190*/  CS2R R14, SRZ ;  /* 0x00000000000e7805 */ /* 0x000fe4000001ff00 */
[----:B------:R-:W-:-:S04]  /*01a0*/  ISETP.GE.AND P1, PT, R3, R27, PT ;  /* 0x0000001b0300720c */ /* 0x000fc80003f26270 */
[----:B------:R0:W5:Y:S09]  /*01b0*/  @!P0 LDG.E.64 R14, desc[UR6][R4.64] ;  /* 0x00000006040e8981 */ /* 0x000172000c1e1b00 */
[----:B------:R-:W1:Y:S01]  /*01c0*/  @!P1 LDC.64 R6, c[0x0][0x220] ;  /* 0x00008800ff069b82 */ /* 0x000e620000000a00 */
[----:B------:R-:W-:-:S02]  /*01d0*/  @!P1 IMAD R3, R28, 0x200, R3 ;  /* 0x000002001c039824 */ /* 0x000fc400078e0203 */
[----:B--2---:R-:W-:Y:S01]  /*01e0*/  @!P3 IMAD.WIDE.U32 R16, R17, 0x8, R8 ;  /* 0x000000081110b825 */ /* 0x004fe200078e0008 */
[----:B------:R-:W-:-:S04]  /*01f0*/  CS2R R8, SRZ ;  /* 0x0000000000087805 */ /* 0x000fc8000001ff00 */
[----:B------:R0:W5:Y:S01]  /*0200*/  @!P3 LDG.E.64 R12, desc[UR6][R16.64] ;  /* 0x00000006100cb981 */ /* 0x000162000c1e1b00 */
[----:B-1----:R-:W-:-:S05]  /*0210*/  @!P1 IMAD.WIDE.U32 R6, R3, 0x8, R6 ;  /* 0x0000000803069825 */ /* 0x002fca00078e0006 */
[----:B------:R0:W5:Y:S01]  /*0220*/  @!P1 LDG.E.64 R8, desc[UR6][R6.64] ;  /* 0x0000000606089981 */ /* 0x000162000c1e1b00 */
[----:B------:R-:W-:Y:S04]  /*0230*/  BSSY B0, `(.L_x_2363) ;  /* 0x0000059000007945 */ /* 0x000fe80003800000 */
[----:B------:R-:W-:Y:S05]  /*0240*/  @P2 BRA `(.L_x_2364) ;  /* 0x00000004005c2947 */ /* 0x000fea0003800000 */
[----:B-----5:R-:W-:Y:S01]  /*0250*/  DSETP.NEU.AND P0, PT, |R20|, +INF , PT ;  /* 0x7ff000001400742a */ /* 0x020fe20003f0d200 */
[----:B------:R-:W-:-:S13]  /*0260*/  BSSY B1, `(.L_x_2365) ;  /* 0x0000019000017945 */ /* 0x000fda0003800000 */
[----:B------:R-:W-:Y:S05]  /*0270*/  @!P0 BRA `(.L_x_2366) ;  /* 0x0000000000548947 */ /* 0x000fea0003800000 */
[----:B------:R-:W-:Y:S01]  /*0280*/  UMOV UR4, 0x6dc9c883 ;  /* 0x6dc9c88300047882 */ /* 0x000fe20000000000 */
[----:B------:R-:W-:Y:S01]  /*0290*/  UMOV UR5, 0x3fe45f30 ;  /* 0x3fe45f3000057882 */ /* 0x000fe20000000000 */
[C---:B------:R-:W-:Y:S02]  /*02a0*/  DSETP.GE.AND P0, PT, |R20|.reuse, 2.14748364800000000000e+09, PT ;  /* 0x41e000001400742a */ /* 0x040fe40003f06200 */
[----:B0-----:R-:W-:Y:S01]  /*02b0*/  DMUL R4, R20, UR4 ;  /* 0x0000000414047c28 */ /* 0x001fe20008000000 */
        /* <DEDUP_REMOVED lines=14> */
[----:B------:R-:W-:Y:S05]  /*03a0*/  CALL.REL.NOINC `($_ZN2at6native27unrolled_elementwise_kernelIZZZNS0_15tan_kernel_cudaERNS_18TensorIteratorBaseEENKUlvE0_clEvENKUlvE_clEvEUldE_St5arrayIPcLm2EELi4E23TrivialOffsetCalculatorILi1EjESB_NS0_6memory15LoadWithoutCastENSC_16StoreWithoutCastEEEviT_T0_T2_T3_T4_T5_$__internal_trig_reduction_slowpathd) ;  /* 0x0000001400d07944 */ /* 0x000fea0003c00000 */
[----:B------:R-:W-:Y:S01]  /*03b0*/  IMAD.MOV.U32 R0, RZ, RZ, R3 ;  /* 0x000000ffff007224 */ /* 0x000fe200078e0003 */
[----:B------:R-:W-:Y:S06]  /*03c0*/  BRA `(.L_x_2367) ;  /* 0x0000000000087947 */ /* 0x000fec0003800000 */
.L_x_2366:
[----:B0-----:R-:W-:Y:S01]  /*03d0*/  DMUL R6, RZ, R20 ;  /* 0x00000014ff067228 */ /* 0x001fe20000000000 */
[----:B------:R-:W-:-:S10]  /*03e0*/  IMAD.MOV.U32 R0, RZ, RZ, RZ ;  /* 0x000000ffff007224 */ /* 0x000fd400078e00ff */
.L_x_2367:
[----:B------:R-:W-:Y:S05]  /*03f0*/  BSYNC B1 ;  /* 0x0000000000017941 */ /* 0x000fea0003800000 */
.L_x_2365:
        /* <DEDUP_REMOVED lines=60> */
.L_x_2364:
[----:B------:R-:W-:Y:S05]  /*07c0*/  BSYNC B0 ;  /* 0x0000000000007941 */ /* 0x000fea0003800000 */
.L_x_2363:
[----:B------:R-:W-:Y:S01]  /*07d0*/  VIADD R0, R2, 0x80 ;  /* 0x0000008002007836 */ /* 0x000fe20000000000 */
[----:B------:R-:W-:Y:S04]  /*07e0*/  BSSY B0, `(.L_x_2368) ;  /* 0x000005b000007945 */ /* 0x000fe80003800000 */
[----:B------:R-:W-:-:S13]  /*07f0*/  ISETP.GE.AND P0, PT, R0, R27, PT ;  /* 0x0000001b0000720c */ /* 0x000fda0003f06270 */
        /* <DEDUP_REMOVED lines=23> */
[----:B------:R-:W-:Y:S05]  /*0970*/  CALL.REL.NOINC `($_ZN2at6native27unrolled_elementwise_kernelIZZZNS0_15tan_kernel_cudaERNS_18TensorIteratorBaseEENKUlvE0_clEvENKUlvE_clEvEUldE_St5arrayIPcLm2EELi4E23TrivialOffsetCalculatorILi1EjESB_NS0_6memory15LoadWithoutCastENSC_16StoreWithoutCastEEEviT_T0_T2_T3_T4_T5_$__internal_trig_reduction_slowpathd) ;  /* 0x00000010005c7944 */ /* 0x000fea0003c00000 */
[----:B------:R-:W-:Y:S01]  /*0980*/  IMAD.MOV.U32 R0, RZ, RZ, R3 ;  /* 0x000000ffff007224 */ /* 0x000fe200078e0003 */
[----:B------:R-:W-:Y:S06]  /*0990*/  BRA `(.L_x_2372) ;  /* 0x0000000000087947 */ /* 0x000fec0003800000 */
.L_x_2371:
[----:B0-----:R-:W-:Y:S01]  /*09a0*/  DMUL R6, RZ, R14 ;  /* 0x0000000eff067228 */ /* 0x001fe20000000000 */
[----:B------:R-:W-:-:S10]  /*09b0*/  IMAD.MOV.U32 R0, RZ, RZ, RZ ;  /* 0x000000ffff007224 */ /* 0x000fd400078e00ff */
.L_x_2372:
[----:B------:R-:W-:Y:S05]  /*09c0*/  BSYNC B1 ;  /* 0x0000000000017941 */ /* 0x000fea0003800000 */
.L_x_2370:
        /* <DEDUP_REMOVED lines=60> */
.L_x_2369:
[----:B------:R-:W-:Y:S05]  /*0d90*/  BSYNC B0 ;  /* 0x0000000000007941 */ /* 0x000fea0003800000 */
.L_x_2368:
        /* <DEDUP_REMOVED lines=29> */
.L_x_2376:
[----:B0-----:R-:W-:Y:S01]  /*0f70*/  DMUL R6, RZ, R12 ;  /* 0x0000000cff067228 */ /* 0x001fe20000000000 */
[----:B------:R-:W-:-:S10]  /*0f80*/  IMAD.MOV.U32 R0, RZ, RZ, RZ ;  /* 0x000000ffff007224 */ /* 0x000fd400078e00ff */
.L_x_2377:
[----:B------:R-:W-:Y:S05]  /*0f90*/  BSYNC B1 ;  /* 0x0000000000017941 */ /* 0x000fea0003800000 */
.L_x_2375:
        /* <DEDUP_REMOVED lines=60> */
.L_x_2374:
[----:B------:R-:W-:Y:S05]  /*1360*/  BSYNC B0 ;  /* 0x0000000000007941 */ /* 0x000fea0003800000 */
.L_x_2373:
        /* <DEDUP_REMOVED lines=29> */
.L_x_2381:
[----:B0-----:R-:W-:Y:S01]  /*1540*/  DMUL R6, RZ, R8 ;  /* 0x00000008ff067228 */ /* 0x001fe20000000000 */
[----:B------:R-:W-:-:S10]  /*1550*/  IMAD.MOV.U32 R0, RZ, RZ, RZ ;  /* 0x000000ffff007224 */ /* 0x000fd400078e00ff */
.L_x_2382:
[----:B------:R-:W-:Y:S05]  /*1560*/  BSYNC B1 ;  /* 0x0000000000017941 */ /* 0x000fea0003800000 */
.L_x_2380:
        /* <DEDUP_REMOVED lines=60> */
.L_x_2379:
[----:B------:R-:W-:Y:S05]  /*1930*/  BSYNC B0 ;  /* 0x0000000000007941 */ /* 0x000fea0003800000 */
.L_x_2378:
[----:B------:R-:W1:Y:S01]  /*1940*/  @!P2 S2R R3, SR_TID.X ;  /* 0x000000000003a919 */ /* 0x000e620000002100 */
[----:B0-----:R-:W0:Y:S01]  /*1950*/  @!P2 LDC.64 R6, c[0x0][0x218] ;  /* 0x00008600ff06ab82 */ /* 0x001e220000000a00 */
[----:B------:R-:W-:Y:S01]  /*1960*/  BSSY B0, `(.L_x_2383) ;  /* 0x0000011000007945 */ /* 0x000fe20003800000 */
[----:B-1----:R-:W-:Y:S02]  /*1970*/  @!P2 VIADD R2, R3, 0x80 ;  /* 0x000000800302a836 */ /* 0x002fe40000000000 */
[----:B------:R-:W-:-:S03]  /*1980*/  @!P2 IMAD R3, R28, 0x200, R3 ;  /* 0x000002001c03a824 */ /* 0x000fc600078e0203 */
[----:B------:R-:W-:Y:S01]  /*1990*/  ISETP.GE.AND P0, PT, R2, R27, PT ;  /* 0x0000001b0200720c */ /* 0x000fe20003f06270 */
[----:B0-----:R-:W-:-:S05]  /*19a0*/  @!P2 IMAD.WIDE.U32 R6, R3, 0x8, R6 ;  /* 0x000000080306a825 */ /* 0x001fca00078e0006 */
[----:B------:R0:W-:Y:S07]  /*19b0*/  @!P2 STG.E.64 desc[UR6][R6.64], R18 ;  /* 0x000000120600a986 */ /* 0x0001ee000c101b06 */
[----:B------:R-:W-:Y:S05]  /*19c0*/  @P0 BRA `(.L_x_2384) ;  /* 0x0000000000280947 */ /* 0x000fea0003800000 */
[----:B-----5:R-:W1:Y:S01]  /*19d0*/  LDC.64 R8, c[0x0][0x218] ;  /* 0x00008600ff087b82 */ /* 0x020e620000000a00 */
[----:B0-----:R-:W-:Y:S02]  /*19e0*/  IMAD R7, R28, 0x200, R2 ;  /* 0x000002001c077824 */ /* 0x001fe400078e0202 */
[----:B------:R-:W-:-:S05]  /*19f0*/  VIADD R2, R2, 0x80 ;  /* 0x0000008002027836 */ /* 0x000fca0000000000 */
[----:B------:R-:W-:-:S13]  /*1a00*/  ISETP.GE.AND P0, PT, R2, R27, PT ;  /* 0x0000001b0200720c */ /* 0x000fda0003f06270 */
[----:B------:R-:W-:Y:S02]  /*1a10*/  @!P0 IMAD R3, R28, 0x200, R2 ;  /* 0x000002001c038824 */ /* 0x000fe400078e0202 */
[----:B------:R-:W-:Y:S02]  /*1a20*/  @!P0 VIADD R2, R2, 0x80 ;  /* 0x0000008002028836 */ /* 0x000fe40000000000 */
[----:B-1----:R-:W-:-:S04]  /*1a30*/  IMAD.WIDE.U32 R6, R7, 0x8, R8 ;  /* 0x0000000807067825 */ /* 0x002fc800078e0008 */
[----:B------:R-:W-:Y:S01]  /*1a40*/  @!P0 IMAD.WIDE.U32 R8, R3, 0x8, R8 ;  /* 0x0000000803088825 */ /* 0x000fe200078e0008 */
[----:B------:R1:W-:Y:S04]  /*1a50*/  STG.E.64 desc[UR6][R6.64], R14 ;  /* 0x0000000e06007986 */ /* 0x0003e8000c101b06 */
[----:B------:R1:W-:Y:S02]  /*1a60*/  @!P0 STG.E.64 desc[UR6][R8.64], R12 ;  /* 0x0000000c08008986 */ /* 0x0003e4000c101b06 */
.L_x_2384:
[----:B------:R-:W-:Y:S05]  /*1a70*/  BSYNC B0 ;  /* 0x0000000000007941 */ /* 0x000fea0003800000 */
.L_x_2383:
[----:B------:R-:W-:-:S13]  /*1a80*/  ISETP.GE.AND P0, PT, R2, R27, PT ;  /* 0x0000001b0200720c */ /* 0x000fda0003f06270 */
[----:B------:R-:W-:Y:S05]  /*1a90*/  @P0 EXIT ;  /* 0x000000000000094d */ /* 0x000fea0003800000 */
[----:B01----:R-:W0:Y:S01]  /*1aa0*/  LDC.64 R6, c[0x0][0x218] ;  /* 0x00008600ff067b82 */ /* 0x003e220000000a00 */
[----:B------:R-:W-:-:S04]  /*1ab0*/  IMAD R3, R28, 0x200, R2 ;  /* 0x000002001c037824 */ /* 0x000fc800078e0202 */
[----:B0-----:R-:W-:-:S05]  /*1ac0*/  IMAD.WIDE.U32 R2, R3, 0x8, R6 ;  /* 0x0000000803027825 */ /* 0x001fca00078e0006 */
[----:B------:R-:W-:Y:S01]  /*1ad0*/  STG.E.64 desc[UR6][R2.64], R4 ;  /* 0x0000000402007986 */ /* 0x000fe2000c101b06 */
[----:B------:R-:W-:Y:S05]  /*1ae0*/  EXIT ;  /* 0x000000000000794d */ /* 0x000fea0003800000 */
        .type           $_ZN2at6native27unrolled_elementwise_kernelIZZZNS0_15tan_kernel_cudaERNS_18TensorIteratorBaseEENKUlvE0_clEvENKUlvE_clEvEUldE_St5arrayIPcLm2EELi4E23TrivialOffsetCalculatorILi1EjESB_NS0_6memory15LoadWithoutCastENSC_16StoreWithoutCastEEEviT_T0_T2_T3_T4_T5_$__internal_trig_reduction_slowpathd,@function
        .size           $_ZN2at6native27unrolled_elementwise_kernelIZZZNS0_15tan_kernel_cudaERNS_18TensorIteratorBaseEENKUlvE0_clEvENKUlvE_clEvEUldE_St5arrayIPcLm2EELi4E23TrivialOffsetCalculatorILi1EjESB_NS0_6memory15LoadWithoutCastENSC_16StoreWithoutCastEEEviT_T0_T2_T3_T4_T5_$__internal_trig_reduction_slowpathd,(.L_x_7497 - $_ZN2at6native27unrolled_elementwise_kernelIZZZNS0_15tan_kernel_cudaERNS_18TensorIteratorBaseEENKUlvE0_clEvENKUlvE_clEvEUldE_St5arrayIPcLm2EELi4E23TrivialOffsetCalculatorILi1EjESB_NS0_6memory15LoadWithoutCastENSC_16StoreWithoutCastEEEviT_T0_T2_T3_T4_T5_$__internal_trig_reduction_slowpathd)
$_ZN2at6native27unrolled_elementwise_kernelIZZZNS0_15tan_kernel_cudaERNS_18TensorIteratorBaseEENKUlvE0_clEvENKUlvE_clEvEUldE_St5arrayIPcLm2EELi4E23TrivialOffsetCalculatorILi1EjESB_NS0_6memory15LoadWithoutCastENSC_16StoreWithoutCastEEEviT_T0_T2_T3_T4_T5_$__internal_trig_reduction_slowpathd:
[--C-:B------:R-:W-:Y:S01]  /*1af0*/  SHF.R.U32.HI R22, RZ, 0x14, R21.reuse ;  /* 0x00000014ff167819 */ /* 0x100fe20000011615 */
[----:B------:R-:W-:Y:S02]  /*1b00*/  IMAD.MOV.U32 R0, RZ, RZ, R21 ;  /* 0x000000ffff007224 */ /* 0x000fe400078e0015 */
[----:B------:R-:W-:Y:S01]  /*1b10*/  IMAD.MOV.U32 R5, RZ, RZ, RZ ;  /* 0x000000ffff057224 */ /* 0x000fe200078e00ff */
        /* <DEDUP_REMOVED lines=25> */
[----:B------:R-:W-:Y:S01]  /*1cb0*/  LOP3.LUT R7, R7, 0x80000000, RZ, 0xfc, !PT ;  /* 0x8000000007077812 */ /* 0x000fe200078efcff */
[----:B0-----:R-:W-:-:S07]  /*1cc0*/  IMAD.WIDE R4, R3, 0x8, R4 ;  /* 0x0000000803047825 */ /* 0x001fce00078e0204 */
.L_x_2388:
[----:B------:R-:W0:Y:S02]  /*1cd0*/  LDC.64 R16, c[0x0][0x208] ;  /* 0x00008200ff107b82 */ /* 0x000e240000000a00 */
[----:B0-----:R-:W-:Y:S02]  /*1ce0*/  R2UR UR4, R16 ;  /* 0x00000000100472ca */ /* 0x001fe400000e0000 */
[----:B------:R-:W-:-:S13]  /*1cf0*/  R2UR UR5, R17 ;  /* 0x00000000110572ca */ /* 0x000fda00000e0000 */
[----:B------:R-:W2:Y:S01]  /*1d00*/  LDG.E.64.CONSTANT R16, desc[UR4][R4.64] ;  /* 0x0000000404107981 */ /* 0x000ea2000c1e9b00 */
[----:B------:R-:W-:Y:S02]  /*1d10*/  VIADD R3, R3, 0x1 ;  /* 0x0000000103037836 */ /* 0x000fe40000000000 */
[----:B--2---:R-:W-:-:S04]  /*1d20*/  IMAD.WIDE.U32 R10, P4, R16, R6, R10 ;  /* 0x00000006100a7225 */ /* 0x004fc8000788000a */
[CC--:B------:R-:W-:Y:S02]  /*1d30*/  IMAD R25, R16.reuse, R7.reuse, RZ ;  /* 0x0000000710197224 */ /* 0x0c0fe400078e02ff */
[----:B------:R-:W-:Y:S02]  /*1d40*/  IMAD R24, R17, R6, RZ ;  /* 0x0000000611187224 */ /* 0x000fe400078e02ff */
[----:B------:R-:W-:Y:S01]  /*1d50*/  IMAD.HI.U32 R16, R16, R7, RZ ;  /* 0x0000000710107227 */ /* 0x000fe200078e00ff */
[----:B------:R-:W-:-:S03]  /*1d60*/  IADD3 R25, P0, R25, R11, RZ ;  /* 0x0000000b19197210 */ /* 0x000fc60007f1e0ff */
[----:B------:R-:W-:Y:S01]  /*1d70*/  IMAD.X R16, RZ, RZ, R16, P4 ;  /* 0x000000ffff107224 */ /* 0x000fe200020e0610 */
[----:B------:R-:W-:Y:S01]  /*1d80*/  IADD3 R11, P1, R24, R25, RZ ;  /* 0x00000019180b7210 */ /* 0x000fe20007f3e0ff */
[----:B------:R-:W-:Y:S01]  /*1d90*/  IMAD.HI.U32 R24, R17, R6, RZ ;  /* 0x0000000611187227 */ /* 0x000fe200078e00ff */
[----:B------:R-:W-:-:S03]  /*1da0*/  ISETP.GE.AND P4, PT, R3, R20, PT ;  /* 0x000000140300720c */ /* 0x000fc60003f86270 */
[----:B------:R0:W-:Y:S01]  /*1db0*/  STL.64 [R0], R10 ;  /* 0x0000000a00007387 */ /* 0x0001e20000100a00 */
[----:B------:R-:W-:Y:S01]  /*1dc0*/  IADD3.X R16, P0, R24, R16, RZ, P0, !PT ;  /* 0x0000001018107210 */ /* 0x000fe2000071e4ff */
[----:B0-----:R-:W-:-:S04]  /*1dd0*/  IMAD.HI.U32 R10, R17, R7, RZ ;  /* 0x00000007110a7227 */ /* 0x001fc800078e00ff */
[----:B------:R-:W-:Y:S02]  /*1de0*/  IMAD R17, R17, R7, RZ ;  /* 0x0000000711117224 */ /* 0x000fe400078e02ff */
[----:B------:R-:W-:Y:S01]  /*1df0*/  IMAD.X R10, RZ, RZ, R10, P0 ;  /* 0x000000ffff0a7224 */ /* 0x000fe200000e060a */
[----:B------:R-:W-:Y:S01]  /*1e00*/  IADD3 R4, P0, R4, 0x8, RZ ;  /* 0x0000000804047810 */ /* 0x000fe20007f1e0ff */
[----:B------:R-:W-:Y:S01]  /*1e10*/  VIADD R0, R0, 0x8 ;  /* 0x0000000800007836 */ /* 0x000fe20000000000 */
[----:B------:R-:W-:-:S03]  /*1e20*/  IADD3.X R16, P1, R17, R16, RZ, P1, !PT ;  /* 0x0000001011107210 */ /* 0x000fc60000f3e4ff */
[----:B------:R-:W-:Y:S02]  /*1e30*/  IMAD.X R5, RZ, RZ, R5, P0 ;  /* 0x000000ffff057224 */ /* 0x000fe400000e0605 */
[----:B------:R-:W-:-:S04]  /*1e40*/  IMAD.X R10, RZ, RZ, R10, P1 ;  /* 0x000000ffff0a7224 */ /* 0x000fc800008e060a */
[----:B------:R-:W-:Y:S02]  /*1e50*/  IMAD.MOV.U32 R11, RZ, RZ, R10 ;  /* 0x000000ffff0b7224 */ /* 0x000fe400078e000a */
[----:B------:R-:W-:Y:S01]  /*1e60*/  IMAD.MOV.U32 R10, RZ, RZ, R16 ;  /* 0x000000ffff0a7224 */ /* 0x000fe200078e0010 */
[----:B------:R-:W-:Y:S06]  /*1e70*/  @!P4 BRA `(.L_x_2388) ;  /* 0xfffffffc0094c947 */ /* 0x000fec000383ffff */
.L_x_2387:
[----:B------:R-:W-:Y:S05]  /*1e80*/  BSYNC B2 ;  /* 0x0000000000027941 */ /* 0x000fea0003800000 */
.L_x_2386:
[----:B------:R-:W-:-:S04]  /*1e90*/  IMAD.IADD R26, R3, 0x1, -R26 ;  /* 0x00000001031a7824 */ /* 0x000fc800078e0a1a */
[----:B------:R-:W-:-:S05]  /*1ea0*/  IMAD R29, R26, 0x8, R1 ;  /* 0x000000081a1d7824 */ /* 0x000fca00078e0201 */
[----:B------:R0:W-:Y:S04]  /*1eb0*/  STL.64 [R29], R10 ;  /* 0x0000000a1d007387 */ /* 0x0001e80000100a00 */
[----:B------:R-:W2:Y:S04]  /*1ec0*/  LDL.64 R6, [R1+0x10] ;  /* 0x0000100001067983 */ /* 0x000ea80000100a00 */
[----:B------:R-:W3:Y:S04]  /*1ed0*/  LDL.64 R4, [R1+0x18] ;  /* 0x0000180001047983 */ /* 0x000ee80000100a00 */
[----:B0-----:R-:W4:Y:S01]  /*1ee0*/  @P3 LDL.64 R10, [R1+0x8] ;  /* 0x00000800010a3983 */ /* 0x001f220000100a00 */
[----:B------:R-:W-:Y:S01]  /*1ef0*/  @P3 IADD3 R3, -R22, 0x40, RZ ;  /* 0x0000004016033810 */ /* 0x000fe20007ffe1ff */
[----:B------:R-:W-:Y:S01]  /*1f00*/  UMOV UR4, URZ ;  /* 0x0000003f00047c82 */ /* 0x000fe20008000000 */
[----:B--2---:R-:W-:-:S02]  /*1f10*/  @P3 SHF.L.U32 R17, R6, R22, RZ ;  /* 0x0000001606113219 */ /* 0x004fc400000006ff */
[CCC-:B------:R-:W-:Y:S02]  /*1f20*/  @P3 SHF.R.U64 R16, R6.reuse, R3.reuse, R7.reuse ;  /* 0x0000000306103219 */ /* 0x1c0fe40000001207 */
[-C--:B------:R-:W-:Y:S02]  /*1f30*/  @P3 SHF.L.U64.HI R25, R6, R22.reuse, R7 ;  /* 0x0000001606193219 */ /* 0x080fe40000010207 */
[-CC-:B----4-:R-:W-:Y:S02]  /*1f40*/  @P3 SHF.R.U64 R0, R10, R3.reuse, R11.reuse ;  /* 0x000000030a003219 */ /* 0x190fe4000000120b */
[-C--:B------:R-:W-:Y:S02]  /*1f50*/  @P3 SHF.R.U32.HI R20, RZ, R3.reuse, R11 ;  /* 0x00000003ff143219 */ /* 0x080fe4000001160b */
[----:B---3--:R-:W-:Y:S02]  /*1f60*/  @P3 SHF.L.U32 R11, R4, R22, RZ ;  /* 0x00000016040b3219 */ /* 0x008fe400000006ff */
[----:B------:R-:W-:-:S02]  /*1f70*/  @P3 SHF.R.U32.HI R3, RZ, R3, R7 ;  /* 0x00000003ff033219 */ /* 0x000fc40000011607 */
[----:B------:R-:W-:Y:S02]  /*1f80*/  @P3 SHF.L.U64.HI R22, R4, R22, R5 ;  /* 0x0000001604163219 */ /* 0x000fe40000010205 */
[----:B------:R-:W-:Y:S02]  /*1f90*/  @P3 LOP3.LUT R6, R0, R17, RZ, 0xfc, !PT ;  /* 0x0000001100063212 */ /* 0x000fe400078efcff */
        /* <DEDUP_REMOVED lines=27> */
[----:B------:R-:W-:Y:S01]  /*2150*/  ISETP.NE.AND.EX P0, PT, RZ, RZ, PT, P0 ;  /* 0x000000ffff00720c */ /* 0x000fe20003f05300 */
[----:B------:R-:W-:Y:S01]  /*2160*/  @P1 IMAD.MOV R6, RZ, RZ, -R6 ;  /* 0x000000ffff061224 */ /* 0x000fe200078e0a06 */
[----:B------:R-:W-:Y:S02]  /*2170*/  SEL R16, R10, R7, !P1 ;  /* 0x000000070a107207 */ /* 0x000fe40004800000 */
[----:B------:R-:W-:Y:S02]  /*2180*/  IADD3 R25, -R4, 0x40, RZ ;  /* 0x0000004004197810 */ /* 0x000fe40007ffe1ff */
[CC--:B------:R-:W-:Y:S02]  /*2190*/  SHF.L.U32 R10, R17.reuse, R4.reuse, RZ ;  /* 0x00000004110a7219 */ /* 0x0c0fe400000006ff */
[----:B------:R-:W-:Y:S02]  /*21a0*/  SHF.R.U64 R7, R6, R25, R16 ;  /* 0x0000001906077219 */ /* 0x000fe40000001210 */
[----:B------:R-:W-:-:S03]  /*21b0*/  SHF.L.U64.HI R6, R17, R4, R3 ;  /* 0x0000000411067219 */ /* 0x000fc60000010203 */
[----:B------:R-:W-:Y:S02]  /*21c0*/  @P0 LOP3.LUT R17, R7, R10, RZ, 0xfc, !PT ;  /* 0x0000000a07110212 */ /* 0x000fe400078efcff */
[----:B------:R-:W-:-:S03]  /*21d0*/  SHF.R.U32.HI R7, RZ, R25, R16 ;  /* 0x00000019ff077219 */ /* 0x000fc60000011610 */
[----:B------:R-:W-:Y:S01]  /*21e0*/  IMAD.WIDE.U32 R10, R17, 0x2168c235, RZ ;  /* 0x2168c235110a7825 */ /* 0x000fe200078e00ff */
[----:B------:R-:W-:-:S03]  /*21f0*/  @P0 LOP3.LUT R3, R7, R6, RZ, 0xfc, !PT ;  /* 0x0000000607030212 */ /* 0x000fc600078efcff */
[----:B------:R-:W-:Y:S02]  /*2200*/  IMAD.MOV.U32 R6, RZ, RZ, R11 ;  /* 0x000000ffff067224 */ /* 0x000fe400078e000b */
[----:B------:R-:W-:Y:S02]  /*2210*/  IMAD.MOV.U32 R7, RZ, RZ, RZ ;  /* 0x000000ffff077224 */ /* 0x000fe400078e00ff */
[----:B------:R-:W-:-:S04]  /*2220*/  IMAD.WIDE.U32 R6, R17, -0x36f0255e, R6 ;  /* 0xc90fdaa211067825 */ /* 0x000fc800078e0006 */
[----:B------:R-:W-:-:S04]  /*2230*/  IMAD.HI.U32 R11, R3, -0x36f0255e, RZ ;  /* 0xc90fdaa2030b7827 */ /* 0x000fc800078e00ff */
[----:B------:R-:W-:-:S04]  /*2240*/  IMAD.WIDE.U32 R6, P3, R3, 0x2168c235, R6 ;  /* 0x2168c23503067825 */ /* 0x000fc80007860006 */
[----:B------:R-:W-:Y:S01]  /*2250*/  IMAD R17, R3, -0x36f0255e, RZ ;  /* 0xc90fdaa203117824 */ /* 0x000fe200078e02ff */
[----:B------:R-:W-:Y:S01]  /*2260*/  IADD3 RZ, P0, R10, R10, RZ ;  /* 0x0000000a0aff7210 */ /* 0x000fe20007f1e0ff */
[----:B------:R-:W-:-:S03]  /*2270*/  IMAD.X R3, RZ, RZ, R11, P3 ;  /* 0x000000ffff037224 */ /* 0x000fc600018e060b */
        /* <DEDUP_REMOVED lines=9> */
[----:B------:R-:W-:-:S05]  /*2310*/  IADD3 R6, P3, R6, 0x1, RZ ;  /* 0x0000000106067810 */ /* 0x000fca0007f7e0ff */
[----:B------:R-:W-:-:S05]  /*2320*/  IMAD.X R7, RZ, RZ, R7, P3 ;  /* 0x000000ffff077224 */ /* 0x000fca00018e0607 */
[----:B------:R-:W-:Y:S02]  /*2330*/  SHF.R.U64 R6, R6, 0xa, R7 ;  /* 0x0000000a06067819 */ /* 0x000fe40000001207 */
[----:B------:R-:W-:Y:S02]  /*2340*/  SEL R11, RZ, 0x1, !P0 ;  /* 0x00000001ff0b7807 */ /* 0x000fe40004000000 */
[----:B------:R-:W-:-:S04]  /*2350*/  IADD3 R6, P3, R6, 0x1, RZ ;  /* 0x0000000106067810 */ /* 0x000fc80007f7e0ff */
[----:B------:R-:W-:Y:S01]  /*2360*/  LEA.HI.X R7, R7, RZ, RZ, 0x16, P3 ;  /* 0x000000ff07077211 */ /* 0x000fe200018fb4ff */
[----:B------:R-:W-:Y:S01]  /*2370*/  IMAD.IADD R11, R11, 0x1, R4 ;  /* 0x000000010b0b7824 */ /* 0x000fe200078e0204 */
[----:B------:R-:W-:Y:S02]  /*2380*/  LOP3.LUT P0, R3, R21, 0x80000000, RZ, 0xc0, !PT ;  /* 0x8000000015037812 */ /* 0x000fe4000780c0ff */
[--C-:B------:R-:W-:Y:S01]  /*2390*/  SHF.R.U64 R6, R6, 0x1, R7.reuse ;  /* 0x0000000106067819 */ /* 0x100fe20000001207 */
[----:B------:R-:W-:Y:S01]  /*23a0*/  IMAD.SHL.U32 R11, R11, 0x100000, RZ ;  /* 0x001000000b0b7824 */ /* 0x000fe200078e00ff */
[----:B------:R-:W-:Y:S02]  /*23b0*/  LOP3.LUT R0, R0, 0x1, RZ, 0xc0, !PT ;  /* 0x0000000100007812 */ /* 0x000fe400078ec0ff */
[----:B------:R-:W-:Y:S02]  /*23c0*/  SHF.R.U32.HI R4, RZ, 0x1, R7 ;  /* 0x00000001ff047819 */ /* 0x000fe40000011607 */
[----:B------:R-:W-:-:S02]  /*23d0*/  IADD3 R6, P3, P4, R6, -UR4, RZ ;  /* 0x8000000406067c10 */ /* 0x000fc4000fc7e0ff */
[----:B------:R-:W-:Y:S02]  /*23e0*/  LEA.HI R5, R5, R0, RZ, 0x2 ;  /* 0x0000000005057211 */ /* 0x000fe400078f10ff */
[----:B------:R-:W-:Y:S02]  /*23f0*/  @P1 LOP3.LUT R3, R3, 0x80000000, RZ, 0x3c, !PT ;  /* 0x8000000003031812 */ /* 0x000fe400078e3cff */
[----:B------:R-:W-:Y:S01]  /*2400*/  IADD3.X R0, R4, 0x3fe00000, ~R11, P3, P4 ;  /* 0x3fe0000004007810 */ /* 0x000fe20001fe8c0b */
[----:B------:R-:W-:-:S03]  /*2410*/  @P0 IMAD.MOV R5, RZ, RZ, -R5 ;  /* 0x000000ffff050224 */ /* 0x000fc600078e0a05 */
[----:B------:R-:W-:-:S07]  /*2420*/  LOP3.LUT R0, R0, R3, RZ, 0xfc, !PT ;  /* 0x0000000300007212 */ /* 0x000fce00078efcff */
.L_x_2385:
[----:B------:R-:W-:Y:S02]  /*2430*/  IMAD.MOV.U32 R3, RZ, RZ, R5 ;  /* 0x000000ffff037224 */ /* 0x000fe400078e0005 */
[----:B------:R-:W-:Y:S02]  /*2440*/  IMAD.MOV.U32 R4, RZ, RZ, R23 ;  /* 0x000000ffff047224 */ /* 0x000fe400078e0017 */
[----:B------:R-:W-:Y:S02]  /*2450*/  IMAD.MOV.U32 R5, RZ, RZ, 0x0 ;  /* 0x00000000ff057424 */ /* 0x000fe400078e00ff */
[----:B------:R-:W-:Y:S02]  /*2460*/  IMAD.MOV.U32 R7, RZ, RZ, R0 ;  /* 0x000000ffff077224 */ /* 0x000fe400078e0000 */
[----:B------:R-:W-:Y:S05]  /*2470*/  RET.REL.NODEC R4 `(_ZN2at6native27unrolled_elementwise_kernelIZZZNS0_15tan_kernel_cudaERNS_18TensorIteratorBaseEENKUlvE0_clEvENKUlvE_clEvEUldE_St5arrayIPcLm2EELi4E23TrivialOffsetCalculatorILi1EjESB_NS0_6memory15LoadWithoutCastENSC_16StoreWithoutCastEEEviT_T0_T2_T3_T4_T5_) ;  /* 0xffffffd804e07950 */ /* 0x000fea0003c3ffff */
.L_x_2389:
        /* <DEDUP_REMOVED lines=16> */
.L_x_7497:


//--------------------- .text._ZN2at6native29vectorized_elementwise_kernelILi2EZZZNS0_15tan_kernel_cudaERNS_18TensorIteratorBaseEENKUlvE0_clEvENKUlvE_clEvEUldE_St5arrayIPcLm2EEEEviT0_T1_ --------------------------
	.section	.text._ZN2at6native29vectorized_elementwise_kernelILi2EZZZNS0_15tan_kernel_cudaERNS_18TensorIteratorBaseEENKUlvE0_clEvENKUlvE_clEvEUldE_St5arrayIPcLm2EEEEviT0_T1_,"ax",@progbits
	.align	128
        .global         _ZN2at6native29vectorized_elementwise_kernelILi2EZZZNS0_15tan_kernel_cudaERNS_18TensorIteratorBaseEENKUlvE0_clEvENKUlvE_clEvEUldE_St5arrayIPcLm2EEEEviT0_T1_
        .type           _ZN2at6native29vectorized_elementwise_kernelILi2EZZZNS0_15tan_kernel_cudaERNS_18TensorIteratorBaseEENKUlvE0_clEvENKUlvE_clEvEUldE_St5arrayIPcLm2EEEEviT0_T1_,@function
        .size           _ZN2at6native29vectorized_elementwise_kernelILi2EZZZNS0_15tan_kernel_cudaERNS_18TensorIteratorBaseEENKUlvE0_clEvENKUlvE_clEvEUldE_St5arrayIPcLm2EEEEviT0_T1_,(.L_x_7498 - _ZN2at6native29vectorized_elementwise_kernelILi2EZZZNS0_15tan_kernel_cudaERNS_18TensorIteratorBaseEENKUlvE0_clEvENKUlvE_clEvEUldE_St5arrayIPcLm2EEEEviT0_T1_)
        .other          _ZN2at6native29vectorized_elementwise_kernelILi2EZZZNS0_15tan_kernel_cudaERNS_18TensorIteratorBaseEENKUlvE0_clEvENKUlvE_clEvEUldE_St5arrayIPcLm2EEEEviT0_T1_,@"STO_CUDA_ENTRY STV_DEFAULT"
_ZN2at6native29vectorized_elementwise_kernelILi2EZZZNS0_15tan_kernel_cudaERNS_18TensorIteratorBaseEENKUlvE0_clEvENKUlvE_clEvEUldE_St5arrayIPcLm2EEEEviT0_T1_:
.text._ZN2at6native29vectorized_elementwise_kernelILi2EZZZNS0_15tan_kernel_cudaERNS_18TensorIteratorBaseEENKUlvE0_clEvENKUlvE_clEvEUldE_St5arrayIPcLm2EEEEviT0_T1_:
[----:B------:R-:W0:Y:S01]  /*0000*/  LDC R1, c[0x0][0x28] ;  /* 0x00000a00ff017b82 */ /* 0x000e220000000800 */
[----:B------:R-:W1:Y:S01]  /*0010*/  S2R R39, SR_CTAID.X ;  /* 0x0000000000277919 */ /* 0x000e620000002500 */
[----:B------:R-:W-:Y:S01]  /*0020*/  ULDC UR4, c[0x0][0x210] ;  /* 0x0000840000047ab9 */ /* 0x000fe20000000800 */
[----:B------:R-:W-:Y:S01]  /*0030*/  ULDC.64 UR6, c[0x0][0x208] ;  /* 0x0000820000067ab9 */ /* 0x000fe20000000a00 */
[----:B0-----:R-:W-:Y:S02]  /*0040*/  VIADD R1, R1, 0xffffffd8 ;  /* 0xffffffd801017836 */ /* 0x001fe40000000000 */
[----:B-1----:R-:W-:-:S05]  /*0050*/  IMAD.SHL.U32 R39, R39, 0x400, RZ ;  /* 0x0000040027277824 */ /* 0x002fca00078e00ff */
[----:B------:R-:W-:-:S04]  /*0060*/  IADD3 R19, -R39, UR4, RZ ;  /* 0x0000000427137c10 */ /* 0x000fc8000fffe1ff */
[----:B------:R-:W-:-:S13]  /*0070*/  ISETP.GE.U32.AND P0, PT, R19, 0x400, PT ;  /* 0x000004001300780c */ /* 0x000fda0003f06070 */
[----:B------:R-:W-:Y:S05]  /*0080*/  @!P0 BRA `(.L_x_2390) ;  /* 0x0000002c00608947 */ /* 0x000fea0003800000 */
[----:B------:R-:W0:Y:S01]  /*0090*/  S2R R32, SR_TID.X ;  /* 0x0000000000207919 */ /* 0x000e220000002100 */
[----:B------:R-:W1:Y:S02]  /*00a0*/  LDC.64 R2, c[0x0][0x220] ;  /* 0x00008800ff027b82 */ /* 0x000e640000000a00 */
[----:B-1----:R-:W-:-:S04]  /*00b0*/  IMAD.WIDE R2, R39, 0x8, R2 ;  /* 0x0000000827027825 */ /* 0x002fc800078e0202 */
[----:B0-----:R-:W-:-:S05]  /*00c0*/  IMAD.WIDE.U32 R2, R32, 0x10, R2 ;  /* 0x0000001020027825 */ /* 0x001fca00078e0002 */
[----:B------:R-:W2:Y:S04]  /*00d0*/  LDG.E.128 R16, desc[UR6][R2.64] ;  /* 0x0000000602107981 */ /* 0x000ea8000c1e1d00 */
[----:B------:R0:W5:Y:S04]  /*00e0*/  LDG.E.128 R20, desc[UR6][R2.64+0x800] ;  /* 0x0008000602147981 */ /* 0x000168000c1e1d00 */
[----:B------:R0:W5:Y:S04]  /*00f0*/  LDG.E.128 R8, desc[UR6][R2.64+0x1000] ;  /* 0x0010000602087981 */ /* 0x000168000c1e1d00 */
[----:B------:R0:W5:Y:S01]  /*0100*/  LDG.E.128 R12, desc[UR6][R2.64+0x1800] ;  /* 0x00180006020c7981 */ /* 0x000162000c1e1d00 */
[----:B------:R-:W-:Y:S01]  /*0110*/  BSSY B1, `(.L_x_2391) ;  /* 0x000001a000017945 */ /* 0x000fe20003800000 */
[----:B--2---:R-:W-:-:S14]  /*0120*/  DSETP.NEU.AND P0, PT, |R16|, +INF , PT ;  /* 0x7ff000001000742a */ /* 0x004fdc0003f0d200 */
[----:B0-----:R-:W-:Y:S05]  /*0130*/  @!P0 BRA `(.L_x_2392) ;  /* 0x0000000000548947 */ /* 0x001fea0003800000 */
        /* <DEDUP_REMOVED lines=19> */
[----:B-----5:R-:W-:Y:S05]  /*0270*/  CALL.REL.NOINC `($_ZN2at6native29vectorized_elementwise_kernelILi2EZZZNS0_15tan_kernel_cudaERNS_18TensorIteratorBaseEENKUlvE0_clEvENKUlvE_clEvEUldE_St5arrayIPcLm2EEEEviT0_T1_$__internal_trig_reduction_slowpathd) ;  /* 0x00000060002c7944 */ /* 0x020fea0003c00000 */
[----:B------:R-:W-:Y:S05]  /*0280*/  BRA `(.L_x_2393) ;  /* 0x0000000000087947 */ /* 0x000fea0003800000 */
.L_x_2392:
[----:B------:R-:W-:Y:S01]  /*0290*/  DMUL R2, RZ, R16 ;  /* 0x00000010ff027228 */ /* 0x000fe20000000000 */
[----:B------:R-:W-:-:S10]  /*02a0*/  IMAD.MOV.U32 R0, RZ, RZ, RZ ;  /* 0x000000ffff007224 */ /* 0x000fd400078e00ff */
.L_x_2393:
[----:B------:R-:W-:Y:S05]  /*02b0*/  BSYNC B1 ;  /* 0x0000000000017941 */ /* 0x000fea0003800000 */
.L_x_2391:
[----:B------:R-:W-:Y:S01]  /*02c0*/  DMUL R4, R2, R2 ;  /* 0x0000000202047228 */ /* 0x000fe20000000000 */
[----:B------:R-:W-:Y:S01]  /*02d0*/  IMAD.MOV.U32 R6, RZ, RZ, 0x5b27ebb1 ;  /* 0x5b27ebb1ff067424 */ /* 0x000fe200078e00ff */
[----:B------:R-:W-:Y:S01]  /*02e0*/  UMOV UR4, 0x2799bcb9 ;  /* 0x2799bcb900047882 */ /* 0x000fe20000000000 */
[----:B------:R-:W-:Y:S01]  /*02f0*/  IMAD.MOV.U32 R7, RZ, RZ, 0x3ef9757c ;  /* 0x3ef9757cff077424 */ /* 0x000fe200078e00ff */
[----:B------:R-:W-:Y:S01]  /*0300*/  UMOV UR5, 0x3ee48dac ;  /* 0x3ee48dac00057882 */ /* 0x000fe20000000000 */
[----:B------:R-:W-:Y:S01]  /*0310*/  LOP3.LUT R0, R0, 0x1, RZ, 0xc0, !PT ;  /* 0x0000000100007812 */ /* 0x000fe200078ec0ff */
[----:B------:R-:W-:Y:S01]  /*0320*/  BSSY B0, `(.L_x_2394) ;  /* 0x0000038000007945 */ /* 0x000fe20003800000 */
[----:B------:R-:W-:Y:S02]  /*0330*/  DSETP.NEU.AND P1, PT, |R18|, +INF , PT ;  /* 0x7ff000001200742a */ /* 0x000fe40003f2d200 */
        /* <DEDUP_REMOVED lines=54> */
.L_x_2395:
[----:B------:R-:W-:Y:S05]  /*06a0*/  BSYNC B0 ;  /* 0x0000000000007941 */ /* 0x000fea0003800000 */
.L_x_2394:
[----:B------:R-:W-:Y:S04]  /*06b0*/  BSSY B1, `(.L_x_2396) ;  /* 0x0000019000017945 */ /* 0x000fe80003800000 */
        /* <DEDUP_REMOVED lines=17> */
[----:B------:R-:W-:Y:S01]  /*07d0*/  MOV R0, R18 ;  /* 0x0000001200007202 */ /* 0x000fe20000000f00 */
[----:B------:R-:W-:Y:S01]  /*07e0*/  IMAD.MOV.U32 R29, RZ, RZ, R19 ;  /* 0x000000ffff1d7224 */ /* 0x000fe200078e0013 */
[----:B------:R-:W-:-:S07]  /*07f0*/  MOV R30, 0x810 ;  /* 0x00000810001e7802 */ /* 0x000fce0000000f00 */
[----:B-----5:R-:W-:Y:S05]  /*0800*/  CALL.REL.NOINC `($_ZN2at6native29vectorized_elementwise_kernelILi2EZZZNS0_15tan_kernel_cudaERNS_18TensorIteratorBaseEENKUlvE0_clEvENKUlvE_clEvEUldE_St5arrayIPcLm2EEEEviT0_T1_$__internal_trig_reduction_slowpathd) ;  /* 0x0000005800c87944 */ /* 0x020fea0003c00000 */
[----:B------:R-:W-:Y:S05]  /*0810*/  BRA `(.L_x_2398) ;  /* 0x0000000000087947 */ /* 0x000fea0003800000 */
.L_x_2397:
[----:B------:R-:W-:Y:S01]  /*0820*/  DMUL R2, RZ, R18 ;  /* 0x00000012ff027228 */ /* 0x000fe20000000000 */
[----:B------:R-:W-:-:S10]  /*0830*/  IMAD.MOV.U32 R0, RZ, RZ, RZ ;  /* 0x000000ffff007224 */ /* 0x000fd400078e00ff */
.L_x_2398:
[----:B------:R-:W-:Y:S05]  /*0840*/  BSYNC B1 ;  /* 0x0000000000017941 */ /* 0x000fea0003800000 */
.L_x_2396:
[----:B------:R-:W-:Y:S01]  /*0850*/  DMUL R4, R2, R2 ;  /* 0x0000000202047228 */ /* 0x000fe20000000000 */
[----:B------:R-:W-:Y:S01]  /*0860*/  IMAD.MOV.U32 R6, RZ, RZ, 0x5b27ebb1 ;  /* 0x5b27ebb1ff067424 */ /* 0x000fe200078e00ff */
[----:B------:R-:W-:Y:S01]  /*0870*/  UMOV UR4, 0x2799bcb9 ;  /* 0x2799bcb900047882 */ /* 0x000fe20000000000 */
[----:B------:R-:W-:Y:S01]  /*0880*/  IMAD.MOV.U32 R7, RZ, RZ, 0x3ef9757c ;  /* 0x3ef9757cff077424 */ /* 0x000fe200078e00ff */
[----:B------:R-:W-:Y:S01]  /*0890*/  UMOV UR5, 0x3ee48dac ;  /* 0x3ee48dac00057882 */ /* 0x000fe20000000000 */
[----:B------:R-:W-:Y:S01]  /*08a0*/  LOP3.LUT R0, R0, 0x1, RZ, 0xc0, !PT ;  /* 0x0000000100007812 */ /* 0x000fe200078ec0ff */
[----:B------:R-:W-:Y:S01]  /*08b0*/  BSSY B0, `(.L_x_2399) ;  /* 0x0000038000007945 */ /* 0x000fe20003800000 */
[----:B-----5:R-:W-:Y:S02]  /*08c0*/  DSETP.NEU.AND P1, PT, |R20|, +INF , PT ;  /* 0x7ff000001400742a */ /* 0x020fe40003f2d200 */
        /* <DEDUP_REMOVED lines=54> */
.L_x_2400:
[----:B------:R-:W-:Y:S05]  /*0c30*/  BSYNC B0 ;  /* 0x0000000000007941 */ /* 0x000fea0003800000 */
.L_x_2399:
        /* <DEDUP_REMOVED lines=21> */
[----:B------:R-:W-:Y:S05]  /*0d90*/  CALL.REL.NOINC `($_ZN2at6native29vectorized_elementwise_kernelILi2EZZZNS0_15tan_kernel_cudaERNS_18TensorIteratorBaseEENKUlvE0_clEvENKUlvE_clEvEUldE_St5arrayIPcLm2EEEEviT0_T1_$__internal_trig_reduction_slowpathd) ;  /* 0x0000005400647944 */ /* 0x000fea0003c00000 */
[----:B------:R-:W-:Y:S05]  /*0da0*/  BRA `(.L_x_2403) ;  /* 0x0000000000087947 */ /* 0x000fea0003800000 */
.L_x_2402:
[----:B------:R-:W-:Y:S01]  /*0db0*/  DMUL R2, RZ, R20 ;  /* 0x00000014ff027228 */ /* 0x000fe20000000000 */
[----:B------:R-:W-:-:S10]  /*0dc0*/  MOV R0, RZ ;  /* 0x000000ff00007202 */ /* 0x000fd40000000f00 */
.L_x_2403:
[----:B------:R-:W-:Y:S05]  /*0dd0*/  BSYNC B1 ;  /* 0x0000000000017941 */ /* 0x000fea0003800000 */
.L_x_2401:
        /* <DEDUP_REMOVED lines=62> */
.L_x_2405:
[----:B------:R-:W-:Y:S05]  /*11c0*/  BSYNC B0 ;  /* 0x0000000000007941 */ /* 0x000fea0003800000 */
.L_x_2404:
        /* <DEDUP_REMOVED lines=23> */
.L_x_2407:
[----:B------:R-:W-:Y:S01]  /*1340*/  DMUL R2, RZ, R22 ;  /* 0x00000016ff027228 */ /* 0x000fe20000000000 */
[----:B------:R-:W-:-:S10]  /*1350*/  IMAD.MOV.U32 R0, RZ, RZ, RZ ;  /* 0x000000ffff007224 */ /* 0x000fd400078e00ff */
.L_x_2408:
[----:B------:R-:W-:Y:S05]  /*1360*/  BSYNC B1 ;  /* 0x0000000000017941 */ /* 0x000fea0003800000 */
.L_x_2406:
[----:B------:R-:W-:Y:S01]  /*1370*/  DMUL R4, R2, R2 ;  /* 0x0000000202047228 */ /* 0x000fe20000000000 */
[----:B------:R-:W-:Y:S01]  /*1380*/  IMAD.MOV.U32 R6, RZ, RZ, 0x5b27ebb1 ;  /* 0x5b27ebb1ff067424 */ /* 0x000fe200078e00ff */
[----:B------:R-:W-:Y:S01]  /*1390*/  MOV R7, 0x3ef9757c ;  /* 0x3ef9757c00077802 */ /* 0x000fe20000000f00 */
[----:B------:R-:W-:Y:S01]  /*13a0*/  UMOV UR4, 0x2799bcb9 ;  /* 0x2799bcb900047882 */ /* 0x000fe20000000000 */
        /* <DEDUP_REMOVED lines=58> */
.L_x_2410:
[----:B------:R-:W-:Y:S05]  /*1750*/  BSYNC B0 ;  /* 0x0000000000007941 */ /* 0x000fea0003800000 */
.L_x_2409:
        /* <DEDUP_REMOVED lines=23> */
.L_x_2412:
[----:B------:R-:W-:Y:S01]  /*18d0*/  DMUL R2, RZ, R8 ;  /* 0x00000008ff027228 */ /* 0x000fe20000000000 */
[----:B------:R-:W-:-:S10]  /*18e0*/  IMAD.MOV.U32 R0, RZ, RZ, RZ ;  /* 0x000000ffff007224 */ /* 0x000fd400078e00ff */
.L_x_2413:
[----:B------:R-:W-:Y:S05]  /*18f0*/  BSYNC B1 ;  /* 0x0000000000017941 */ /* 0x000fea0003800000 */
.L_x_2411:
        /* <DEDUP_REMOVED lines=62> */
.L_x_2415:
[----:B------:R-:W-:Y:S05]  /*1ce0*/  BSYNC B0 ;  /* 0x0000000000007941 */ /* 0x000fea0003800000 */
.L_x_2414:
        /* <DEDUP_REMOVED lines=21> */
[----:B------:R-:W-:Y:S05]  /*1e40*/  CALL.REL.NOINC `($_ZN2at6native29vectorized_elementwise_kernelILi2EZZZNS0_15tan_kernel_cudaERNS_18TensorIteratorBaseEENKUlvE0_clEvENKUlvE_clEvEUldE_St5arrayIPcLm2EEEEviT0_T1_$__internal_trig_reduction_slowpathd) ;  /* 0x0000004400387944 */ /* 0x000fea0003c00000 */
[----:B------:R-:W-:Y:S05]  /*1e50*/  BRA `(.L_x_2418) ;  /* 0x0000000000087947 */ /* 0x000fea0003800000 */
.L_x_2417:
[----:B------:R-:W-:Y:S01]  /*1e60*/  DMUL R2, RZ, R10 ;  /* 0x0000000aff027228 */ /* 0x000fe20000000000 */
[----:B------:R-:W-:-:S10]  /*1e70*/  IMAD.MOV.U32 R0, RZ, RZ, RZ ;  /* 0x000000ffff007224 */ /* 0x000fd400078e00ff */
.L_x_2418:
[----:B------:R-:W-:Y:S05]  /*1e80*/  BSYNC B1 ;  /* 0x0000000000017941 */ /* 0x000fea0003800000 */
.L_x_2416:
        /* <DEDUP_REMOVED lines=62> */
.L_x_2420:
[----:B------:R-:W-:Y:S05]  /*2270*/  BSYNC B0 ;  /* 0x0000000000007941 */ /* 0x000fea0003800000 */
.L_x_2419:
        /* <DEDUP_REMOVED lines=23> */
.L_x_2422:
[----:B------:R-:W-:Y:S01]  /*23f0*/  DMUL R2, RZ, R12 ;  /* 0x0000000cff027228 */ /* 0x000fe20000000000 */
[----:B------:R-:W-:-:S10]  /*2400*/  MOV R0, RZ ;  /* 0x000000ff00007202 */ /* 0x000fd40000000f00 */
.L_x_2423:
[----:B------:R-:W-:Y:S05]  /*2410*/  BSYNC B1 ;  /* 0x0000000000017941 */ /* 0x000fea0003800000 */
.L_x_2421:
        /* <DEDUP_REMOVED lines=62> */
.L_x_2425:
[----:B------:R-:W-:Y:S05]  /*2800*/  BSYNC B0 ;  /* 0x0000000000007941 */ /* 0x000fea0003800000 */
.L_x_2424:
        /* <DEDUP_REMOVED lines=23> */
.L_x_2427:
[----:B------:R-:W-:Y:S01]  /*2980*/  DMUL R2, RZ, R14 ;  /* 0x0000000eff027228 */ /* 0x000fe20000000000 */
[----:B------:R-:W-:-:S10]  /*2990*/  IMAD.MOV.U32 R0, RZ, RZ, RZ ;  /* 0x000000ffff007224 */ /* 0x000fd400078e00ff */
.L_x_2428:
[----:B------:R-:W-:Y:S05]  /*29a0*/  BSYNC B1 ;  /* 0x0000000000017941 */ /* 0x000fea0003800000 */
.L_x_2426:
[----:B------:R-:W-:Y:S01]  /*29b0*/  DMUL R4, R2, R2 ;  /* 0x0000000202047228 */ /* 0x000fe20000000000 */
[----:B------:R-:W-:Y:S01]  /*29c0*/  IMAD.MOV.U32 R6, RZ, RZ, 0x5b27ebb1 ;  /* 0x5b27ebb1ff067424 */ /* 0x000fe200078e00ff */
[----:B------:R-:W-:Y:S01]  /*29d0*/  MOV R7, 0x3ef9757c ;  /* 0x3ef9757c00077802 */ /* 0x000fe20000000f00 */
[----:B------:R-:W-:Y:S01]  /*29e0*/  UMOV UR4, 0x2799bcb9 ;  /* 0x2799bcb900047882 */ /* 0x000fe20000000000 */
[----:B------:R-:W-:Y:S01]  /*29f0*/  UMOV UR5, 0x3ee48dac ;  /* 0x3ee48dac00057882 */ /* 0x000fe20000000000 */
[----:B------:R-:W0:Y:S01]  /*2a00*/  LDC.64 R14, c[0x0][0x218] ;  /* 0x00008600ff0e7b82 */ /* 0x000e220000000a00 */
[----:B------:R-:W-:Y:S01]  /*2a10*/  LOP3.LUT R0, R0, 0x1, RZ, 0xc0, !PT ;  /* 0x0000000100007812 */ /* 0x000fe200078ec0ff */
[----:B------:R-:W-:Y:S01]  /*2a20*/  BSSY B0, `(.L_x_2429) ;  /* 0x000003b000007945 */ /* 0x000fe20003800000 */
        /* <DEDUP_REMOVED lines=10> */
[----:B0-----:R-:W-:-:S05]  /*2ad0*/  IMAD.WIDE.U32 R14, R39, 0x8, R14 ;  /* 0x00000008270e7825 */ /* 0x001fca00078e000e */
[----:B------:R-:W-:Y:S01]  /*2ae0*/  DFMA R6, R4, R6, UR4 ;  /* 0x0000000404067e2b */ /* 0x000fe20008000006 */
[----:B------:R-:W-:Y:S01]  /*2af0*/  UMOV UR4, 0xa00f6919 ;  /* 0xa00f691900047882 */ /* 0x000fe20000000000 */
[----:B------:R-:W-:Y:S01]  /*2b00*/  UMOV UR5, 0x3f15e791 ;  /* 0x3f15e79100057882 */ /* 0x000fe20000000000 */
[----:B------:R-:W-:-:S05]  /*2b10*/  IMAD.WIDE R32, R32, 0x10, R14 ;  /* 0x0000001020207825 */ /* 0x000fca00078e020e */
[C---:B------:R-:W-:Y:S01]  /*2b20*/  DFMA R6, R4.reuse, R6, UR4 ;  /* 0x0000000404067e2b */ /* 0x040fe20008000006 */
[----:B------:R-:W-:Y:S01]  /*2b30*/  UMOV UR4, 0xfadec73a ;  /* 0xfadec73a00047882 */ /* 0x000fe20000000000 */
[----:B------:R-:W-:Y:S01]  /*2b40*/  UMOV UR5, 0x3f2ff2e7 ;  /* 0x3f2ff2e700057882 */ /* 0x000fe20000000000 */
[----:B------:R0:W-:Y:S04]  /*2b50*/  STG.E.128 desc[UR6][R32.64], R16 ;  /* 0x0000001020007986 */ /* 0x0001e8000c101d06 */
[----:B------:R0:W-:Y:S01]  /*2b60*/  STG.E.128 desc[UR6][R32.64+0x800], R20 ;  /* 0x0008001420007986 */ /* 0x0001e2000c101d06 */
        /* <DEDUP_REMOVED lines=27> */
[----:B0-----:R-:W-:Y:S10]  /*2d20*/  @P0 BRA `(.L_x_2430) ;  /* 0x0000000000280947 */ /* 0x001ff40003800000 */
        /* <DEDUP_REMOVED lines=10> */
.L_x_2430:
[----:B------:R-:W-:Y:S05]  /*2dd0*/  BSYNC B0 ;  /* 0x0000000000007941 */ /* 0x000fea0003800000 */
.L_x_2429:
[----:B------:R-:W-:Y:S04]  /*2de0*/  STG.E.128 desc[UR6][R32.64+0x1000], R8 ;  /* 0x0010000820007986 */ /* 0x000fe8000c101d06 */
[----:B------:R-:W-:Y:S01]  /*2df0*/  STG.E.128 desc[UR6][R32.64+0x1800], R12 ;  /* 0x0018000c20007986 */ /* 0x000fe2000c101d06 */
[----:B------:R-:W-:Y:S05]  /*2e00*/  EXIT ;  /* 0x000000000000794d */ /* 0x000fea0003800000 */
.L_x_2390:
[----:B------:R-:W0:Y:S01]  /*2e10*/  S2R R18, SR_TID.X ;  /* 0x0000000000127919 */ /* 0x000e220000002100 */
[----:B------:R-:W-:Y:S02]  /*2e20*/  CS2R R22, SRZ ;  /* 0x0000000000167805 */ /* 0x000fe4000001ff00 */
[----:B0-----:R-:W-:Y:S01]  /*2e30*/  ISETP.GE.AND P2, PT, R18, R19, PT ;  /* 0x000000131200720c */ /* 0x001fe20003f46270 */
[----:B------:R-:W-:-:S12]  /*2e40*/  IMAD.MOV.U32 R0, RZ, RZ, R18 ;  /* 0x000000ffff007224 */ /* 0x000fd800078e0012 */
[----:B------:R-:W-:Y:S02]  /*2e50*/  @!P2 IMAD.IADD R7, R39, 0x1, R0 ;  /* 0x000000012707a824 */ /* 0x000fe400078e0200 */
[----:B------:R-:W-:-:S05]  /*2e60*/  @!P2 VIADD R0, R0, 0x80 ;  /* 0x000000800000a836 */ /* 0x000fca0000000000 */
[----:B------:R-:W-:-:S13]  /*2e70*/  ISETP.GE.AND P6, PT, R0, R19, PT ;  /* 0x000000130000720c */ /* 0x000fda0003fc6270 */
[----:B------:R-:W-:Y:S01]  /*2e80*/  @!P6 IMAD.IADD R15, R39, 0x1, R0 ;  /* 0x00000001270fe824 */ /* 0x000fe200078e0200 */
[----:B------:R-:W0:Y:S01]  /*2e90*/  @!P6 LDC.64 R2, c[0x0][0x220] ;  /* 0x00008800ff02eb82 */ /* 0x000e220000000a00 */
[----:B------:R-:W-:-:S05]  /*2ea0*/  @!P6 VIADD R0, R0, 0x80 ;  /* 0x000000800000e836 */ /* 0x000fca0000000000 */
[----:B------:R-:W-:-:S13]  /*2eb0*/  ISETP.GE.AND P5, PT, R0, R19, PT ;  /* 0x000000130000720c */ /* 0x000fda0003fa6270 */
[----:B------:R-:W-:Y:S01]  /*2ec0*/  @!P5 IMAD.IADD R17, R39, 0x1, R0 ;  /* 0x000000012711d824 */ /* 0x000fe200078e0200 */
[----:B------:R-:W-:Y:S01]  /*2ed0*/  @!P5 IADD3 R0, R0, 0x80, RZ ;  /* 0x000000800000d810 */ /* 0x000fe20007ffe0ff */
[----:B------:R-:W1:Y:S03]  /*2ee0*/  @!P5 LDC.64 R8, c[0x0][0x220] ;  /* 0x00008800ff08db82 */ /* 0x000e660000000a00 */
[----:B------:R-:W-:Y:S01]  /*2ef0*/  ISETP.GE.AND P4, PT, R0, R19, PT ;  /* 0x000000130000720c */ /* 0x000fe20003f86270 */
[----:B0-----:R-:W-:-:S04]  /*2f00*/  @!P6 IMAD.WIDE.U32 R14, R15, 0x8, R2 ;  /* 0x000000080f0ee825 */ /* 0x001fc800078e0002 */
[----:B------:R-:W0:Y:S01]  /*2f10*/  @!P2 LDC.64 R2, c[0x0][0x220] ;  /* 0x00008800ff02ab82 */ /* 0x000e220000000a00 */
[----:B------:R2:W5:Y:S07]  /*2f20*/  @!P6 LDG.E.64 R22, desc[UR6][R14.64] ;  /* 0x000000060e16e981 */ /* 0x00056e000c1e1b00 */
[----:B------:R-:W-:Y:S01]  /*2f30*/  @!P4 IMAD.IADD R27, R39, 0x1, R0 ;  /* 0x00000001271bc824 */ /* 0x000fe200078e0200 */
[----:B------:R-:W3:Y:S01]  /*2f40*/  @!P4 LDC.64 R20, c[0x0][0x220] ;  /* 0x00008800ff14cb82 */ /* 0x000ee20000000a00 */
[----:B------:R-:W-:-:S05]  /*2f50*/  @!P4 VIADD R0, R0, 0x80 ;  /* 0x000000800000c836 */ /* 0x000fca0000000000 */
[----:B------:R-:W-:-:S13]  /*2f60*/  ISETP.GE.AND P3, PT, R0, R19, PT ;  /* 0x000000130000720c */ /* 0x000fda0003f66270 */
[----:B------:R-:W-:Y:S01]  /*2f70*/  @!P3 IMAD.IADD R29, R39, 0x1, R0 ;  /* 0x00000001271db824 */ /* 0x000fe200078e0200 */
[----:B------:R-:W4:Y:S01]  /*2f80*/  @!P3 LDC.64 R24, c[0x0][0x220] ;  /* 0x00008800ff18bb82 */ /* 0x000f220000000a00 */
        /* <DEDUP_REMOVED lines=8> */
[----:B------:R-:W0:Y:S03]  /*3010*/  @!P0 LDC.64 R10, c[0x0][0x220] ;  /* 0x00008800ff0a8b82 */ /* 0x000e260000000a00 */
[----:B------:R-:W-:-:S13]  /*3020*/  ISETP.GE.AND P6, PT, R0, R19, PT ;  /* 0x000000130000720c */ /* 0x000fda0003fc6270 */
[----:B------:R-:W0:Y:S01]  /*3030*/  @!P6 LDC.64 R4, c[0x0][0x220] ;  /* 0x00008800ff04eb82 */ /* 0x000e220000000a00 */
[----:B-1----:R-:W-:Y:S01]  /*3040*/  @!P5 IMAD.WIDE.U32 R16, R17, 0x8, R8 ;  /* 0x000000081110d825 */ /* 0x002fe200078e0008 */
[----:B------:R-:W-:-:S03]  /*3050*/  CS2R R8, SRZ ;  /* 0x0000000000087805 */ /* 0x000fc6000001ff00 */
[----:B--2---:R-:W-:Y:S02]  /*3060*/  @!P6 IMAD.IADD R15, R39, 0x1, R0 ;  /* 0x00000001270fe824 */ /* 0x004fe400078e0200 */
[----:B---3--:R-:W-:Y:S01]  /*3070*/  @!P4 IMAD.WIDE.U32 R26, R27, 0x8, R20 ;  /* 0x000000081b1ac825 */ /* 0x008fe200078e0014 */
[----:B------:R1:W5:Y:S01]  /*3080*/  @!P5 LDG.E.64 R8, desc[UR6][R16.64] ;  /* 0x000000061008d981 */ /* 0x000362000c1e1b00 */
[----:B------:R-:W-:Y:S02]  /*3090*/  CS2R R20, SRZ ;  /* 0x0000000000147805 */ /* 0x000fe4000001ff00 */
[----:B----4-:R-:W-:Y:S01]  /*30a0*/  @!P3 IMAD.WIDE.U32 R24, R29, 0x8, R24 ;  /* 0x000000081d18b825 */ /* 0x010fe200078e0018 */
[----:B------:R-:W-:-:S03]  /*30b0*/  CS2R R28, SRZ ;  /* 0x00000000001c7805 */ /* 0x000fc6000001ff00 */
[----:B0-----:R-:W-:Y:S01]  /*30c0*/  @!P1 IMAD.WIDE.U32 R30, R31, 0x8, R12 ;  /* 0x000000081f1e9825 */ /* 0x001fe200078e000c */
[----:B------:R-:W-:Y:S01]  /*30d0*/  CS2R R12, SRZ ;  /* 0x00000000000c7805 */ /* 0x000fe2000001ff00 */
[----:B------:R0:W5:Y:S01]  /*30e0*/  @!P4 LDG.E.64 R20, desc[UR6][R26.64] ;  /* 0x000000061a14c981 */ /* 0x000162000c1e1b00 */
[----:B-1----:R-:W-:Y:S01]  /*30f0*/  CS2R R16, SRZ ;  /* 0x0000000000107805 */ /* 0x002fe2000001ff00 */
[----:B------:R-:W-:Y:S01]  /*3100*/  @!P0 IMAD.WIDE.U32 R32, R33, 0x8, R10 ;  /* 0x0000000821208825 */ /* 0x000fe200078e000a */
[----:B------:R-:W-:Y:S02]  /*3110*/  CS2R R10, SRZ ;  /* 0x00000000000a7805 */ /* 0x000fe4000001ff00 */
[----:B------:R0:W5:Y:S01]  /*3120*/  @!P1 LDG.E.64 R12, desc[UR6][R30.64] ;  /* 0x000000061e0c9981 */ /* 0x000162000c1e1b00 */
[----:B------:R-:W-:Y:S01]  /*3130*/  @!P6 IMAD.WIDE.U32 R4, R15, 0x8, R4 ;  /* 0x000000080f04e825 */ /* 0x000fe200078e0004 */
[----:B------:R-:W-:Y:S02]  /*3140*/  CS2R R14, SRZ ;  /* 0x00000000000e7805 */ /* 0x000fe4000001ff00 */
[----:B------:R0:W5:Y:S01]  /*3150*/  @!P3 LDG.E.64 R10, desc[UR6][R24.64] ;  /* 0x00000006180ab981 */ /* 0x000162000c1e1b00 */
[----:B------:R-:W-:-:S03]  /*3160*/  @!P2 IMAD.WIDE.U32 R2, R7, 0x8, R2 ;  /* 0x000000080702a825 */ /* 0x000fc600078e0002 */
[----:B------:R0:W5:Y:S04]  /*3170*/  @!P6 LDG.E.64 R16, desc[UR6][R4.64] ;  /* 0x000000060410e981 */ /* 0x000168000c1e1b00 */
[----:B------:R0:W5:Y:S04]  /*3180*/  @!P0 LDG.E.64 R14, desc[UR6][R32.64] ;  /* 0x00000006200e8981 */ /* 0x000168000c1e1b00 */
        /* <DEDUP_REMOVED lines=24> */
[----:B------:R-:W-:Y:S05]  /*3310*/  CALL.REL.NOINC `($_ZN2at6native29vectorized_elementwise_kernelILi2EZZZNS0_15tan_kernel_cudaERNS_18TensorIteratorBaseEENKUlvE0_clEvENKUlvE_clEvEUldE_St5arrayIPcLm2EEEEviT0_T1_$__internal_trig_reduction_slowpathd) ;  /* 0x0000003000047944 */ /* 0x000fea0003c00000 */
[----:B------:R-:W-:Y:S05]  /*3320*/  BRA `(.L_x_2435) ;  /* 0x0000000000087947 */ /* 0x000fea0003800000 */
.L_x_2434:
[----:B0-----:R-:W-:Y:S01]  /*3330*/  DMUL R2, RZ, R28 ;  /* 0x0000001cff027228 */ /* 0x001fe20000000000 */
[----:B------:R-:W-:-:S10]  /*3340*/  IMAD.MOV.U32 R0, RZ, RZ, RZ ;  /* 0x000000ffff007224 */ /* 0x000fd400078e00ff */
.L_x_2435:
[----:B------:R-:W-:Y:S05]  /*3350*/  BSYNC B2 ;  /* 0x0000000000027941 */ /* 0x000fea0003800000 */
.L_x_2433:
        /* <DEDUP_REMOVED lines=60> */
.L_x_2432:
[----:B------:R-:W-:Y:S05]  /*3720*/  BSYNC B1 ;  /* 0x0000000000017941 */ /* 0x000fea0003800000 */
.L_x_2431:
        /* <DEDUP_REMOVED lines=28> */
.L_x_2439:
[----:B0-----:R-:W-:Y:S01]  /*38f0*/  DMUL R2, RZ, R22 ;  /* 0x00000016ff027228 */ /* 0x001fe20000000000 */
[----:B------:R-:W-:-:S10]  /*3900*/  IMAD.MOV.U32 R0, RZ, RZ, RZ ;  /* 0x000000ffff007224 */ /* 0x000fd400078e00ff */
.L_x_2440:
[----:B------:R-:W-:Y:S05]  /*3910*/  BSYNC B2 ;  /* 0x0000000000027941 */ /* 0x000fea0003800000 */
.L_x_2438:
        /* <DEDUP_REMOVED lines=60> */
.L_x_2437:
[----:B------:R-:W-:Y:S05]  /*3ce0*/  BSYNC B1 ;  /* 0x0000000000017941 */ /* 0x000fea0003800000 */
.L_x_2436:
        /* <DEDUP_REMOVED lines=24> */
[----:B------:R-:W-:Y:S02]  /*3e70*/  MOV R29, R9 ;  /* 0x00000009001d7202 */ /* 0x000fe40000000f00 */
[----:B------:R-:W-:-:S07]  /*3e80*/  MOV R30, 0x3ea0 ;  /* 0x00003ea0001e7802 */ /* 0x000fce0000000f00 */
[----:B------:R-:W-:Y:S05]  /*3e90*/  CALL.REL.NOINC `($_ZN2at6native29vectorized_elementwise_kernelILi2EZZZNS0_15tan_kernel_cudaERNS_18TensorIteratorBaseEENKUlvE0_clEvENKUlvE_clEvEUldE_St5arrayIPcLm2EEEEviT0_T1_$__internal_trig_reduction_slowpathd) ;  /* 0x0000002400247944 */ /* 0x000fea0003c00000 */
[----:B------:R-:W-:Y:S05]  /*3ea0*/  BRA `(.L_x_2445) ;  /* 0x0000000000087947 */ /* 0x000fea0003800000 */
.L_x_2444:
[----:B0-----:R-:W-:Y:S01]  /*3eb0*/  DMUL R2, RZ, R8 ;  /* 0x00000008ff027228 */ /* 0x001fe20000000000 */
[----:B------:R-:W-:-:S10]  /*3ec0*/  IMAD.MOV.U32 R0, RZ, RZ, RZ ;  /* 0x000000ffff007224 */ /* 0x000fd400078e00ff */
.L_x_2445:
[----:B------:R-:W-:Y:S05]  /*3ed0*/  BSYNC B2 ;  /* 0x0000000000027941 */ /* 0x000fea0003800000 */
.L_x_2443:
        /* <DEDUP_REMOVED lines=60> */
.L_x_2442:
[----:B------:R-:W-:Y:S05]  /*42a0*/  BSYNC B1 ;  /* 0x0000000000017941 */ /* 0x000fea0003800000 */
.L_x_2441:
        /* <DEDUP_REMOVED lines=28> */
.L_x_2449:
[----:B0-----:R-:W-:Y:S01]  /*4470*/  DMUL R2, RZ, R20 ;  /* 0x00000014ff027228 */ /* 0x001fe20000000000 */
[----:B------:R-:W-:-:S10]  /*4480*/  MOV R0, RZ ;  /* 0x000000ff00007202 */ /* 0x000fd40000000f00 */
.L_x_2450:
[----:B------:R-:W-:Y:S05]  /*4490*/  BSYNC B2 ;  /* 0x0000000000027941 */ /* 0x000fea0003800000 */
.L_x_2448:
        /* <DEDUP_REMOVED lines=60> */
.L_x_2447:
[----:B------:R-:W-:Y:S05]  /*4860*/  BSYNC B1 ;  /* 0x0000000000017941 */ /* 0x000fea0003800000 */
.L_x_2446:
        /* <DEDUP_REMOVED lines=28> */
.L_x_2454:
[----:B0-----:R-:W-:Y:S01]  /*4a30*/  DMUL R2, RZ, R10 ;  /* 0x0000000aff027228 */ /* 0x001fe20000000000 */
[----:B------:R-:W-:-:S10]  /*4a40*/  IMAD.MOV.U32 R0, RZ, RZ, RZ ;  /* 0x000000ffff007224 */ /* 0x000fd400078e00ff */
.L_x_2455:
[----:B------:R-:W-:Y:S05]  /*4a50*/  BSYNC B2 ;  /* 0x0000000000027941 */ /* 0x000fea0003800000 */
.L_x_2453:
[----:B------:R-:W-:Y:S01]  /*4a60*/  DMUL R4, R2, R2 ;  /* 0x0000000202047228 */ /* 0x000fe20000000000 */
[----:B------:R-:W-:Y:S01]  /*4a70*/  MOV R6, 0x5b27ebb1 ;  /* 0x5b27ebb100067802 */ /* 0x000fe20000000f00 */
[----:B------:R-:W-:Y:S01]  /*4a80*/  IMAD.MOV.U32 R7, RZ, RZ, 0x3ef9757c ;  /* 0x3ef9757cff077424 */ /* 0x000fe200078e00ff */
[----:B------:R-:W-:Y:S01]  /*4a90*/  UMOV UR4, 0x2799bcb9 ;  /* 0x2799bcb900047882 */ /* 0x000fe20000000000 */
[----:B------:R-:W-:Y:S01]  /*4aa0*/  UMOV UR5, 0x3ee48dac ;  /* 0x3ee48dac00057882 */ /* 0x000fe20000000000 */
[----:B------:R-:W-:-:S03]  /*4ab0*/  LOP3.LUT R0, R0, 0x1, RZ, 0xc0, !PT ;  /* 0x0000000100007812 */ /* 0x000fc600078ec0ff */
        /* <DEDUP_REMOVED lines=54> */
.L_x_2452:
[----:B------:R-:W-:Y:S05]  /*4e20*/  BSYNC B1 ;  /* 0x0000000000017941 */ /* 0x000fea0003800000 */
.L_x_2451:
        /* <DEDUP_REMOVED lines=28> */
.L_x_2459:
[----:B0-----:R-:W-:Y:S01]  /*4ff0*/  DMUL R2, RZ, R12 ;  /* 0x0000000cff027228 */ /* 0x001fe20000000000 */
[----:B------:R-:W-:-:S10]  /*5000*/  IMAD.MOV.U32 R0, RZ, RZ, RZ ;  /* 0x000000ffff007224 */ /* 0x000fd400078e00ff */
.L_x_2460:
[----:B------:R-:W-:Y:S05]  /*5010*/  BSYNC B2 ;  /* 0x0000000000027941 */ /* 0x000fea0003800000 */
.L_x_2458:
[----:B------:R-:W-:Y:S01]  /*5020*/  DMUL R4, R2, R2 ;  /* 0x0000000202047228 */ /* 0x000fe20000000000 */
[----:B------:R-:W-:Y:S01]  /*5030*/  IMAD.MOV.U32 R6, RZ, RZ, 0x5b27ebb1 ;  /* 0x5b27ebb1ff067424 */ /* 0x000fe200078e00ff */
[----:B------:R-:W-:Y:S01]  /*5040*/  MOV R7, 0x3ef9757c ;  /* 0x3ef9757c00077802 */ /* 0x000fe20000000f00 */
        /* <DEDUP_REMOVED lines=57> */
.L_x_2457:
[----:B------:R-:W-:Y:S05]  /*53e0*/  BSYNC B1 ;  /* 0x0000000000017941 */ /* 0x000fea0003800000 */
.L_x_2456:
        /* <DEDUP_REMOVED lines=28> */
.L_x_2464:
[----:B0-----:R-:W-:Y:S01]  /*55b0*/  DMUL R2, RZ, R14 ;  /* 0x0000000eff027228 */ /* 0x001fe20000000000 */
[----:B------:R-:W-:-:S10]  /*55c0*/  IMAD.MOV.U32 R0, RZ, RZ, RZ ;  /* 0x000000ffff007224 */ /* 0x000fd400078e00ff */
.L_x_2465:
[----:B------:R-:W-:Y:S05]  /*55d0*/  BSYNC B2 ;  /* 0x0000000000027941 */ /* 0x000fea0003800000 */
.L_x_2463:
        /* <DEDUP_REMOVED lines=60> */
.L_x_2462:
[----:B------:R-:W-:Y:S05]  /*59a0*/  BSYNC B1 ;  /* 0x0000000000017941 */ /* 0x000fea0003800000 */
.L_x_2461:
        /* <DEDUP_REMOVED lines=28> */
.L_x_2469:
[----:B0-----:R-:W-:Y:S01]  /*5b70*/  DMUL R2, RZ, R16 ;  /* 0x00000010ff027228 */ /* 0x001fe20000000000 */
[----:B------:R-:W-:-:S10]  /*5b80*/  IMAD.MOV.U32 R0, RZ, RZ, RZ ;  /* 0x000000ffff007224 */ /* 0x000fd400078e00ff */
.L_x_2470:
[----:B------:R-:W-:Y:S05]  /*5b90*/  BSYNC B2 ;  /* 0x0000000000027941 */ /* 0x000fea0003800000 */
.L_x_2468:
        /* <DEDUP_REMOVED lines=60> */
.L_x_2467:
[----:B------:R-:W-:Y:S05]  /*5f60*/  BSYNC B1 ;  /* 0x0000000000017941 */ /* 0x000fea0003800000 */
.L_x_2466:
[----:B------:R-:W1:Y:S01]  /*5f70*/  @!P2 S2R R0, SR_TID.X ;  /* 0x000000000000a919 */ /* 0x000e620000002100 */
[----:B0-----:R-:W0:Y:S01]  /*5f80*/  @!P2 LDC.64 R2, c[0x0][0x218] ;  /* 0x00008600ff02ab82 */ /* 0x001e220000000a00 */
[----:B------:R-:W-:Y:S04]  /*5f90*/  BSSY B0, `(.L_x_2471) ;  /* 0x0000031000007945 */ /* 0x000fe80003800000 */
[----:B------:R-:W-:Y:S01]  /*5fa0*/  BSSY B1, `(.L_x_2472) ;  /* 0x0000029000017945 */ /* 0x000fe20003800000 */
[----:B-1----:R-:W-:Y:S01]  /*5fb0*/  @!P2 IADD3 R7, R39, R0, RZ ;  /* 0x000000002707a210 */ /* 0x002fe20007ffe0ff */
[----:B------:R-:W-:-:S04]  /*5fc0*/  @!P2 VIADD R18, R0, 0x80 ;  /* 0x000000800012a836 */ /* 0x000fc80000000000 */
[----:B0-----:R-:W-:Y:S01]  /*5fd0*/  @!P2 IMAD.WIDE.U32 R2, R7, 0x8, R2 ;  /* 0x000000080702a825 */ /* 0x001fe200078e0002 */
[----:B------:R-:W-:-:S04]  /*5fe0*/  ISETP.GE.AND P0, PT, R18, R19, PT ;  /* 0x000000131200720c */ /* 0x000fc80003f06270 */
[----:B------:R0:W-:Y:S09]  /*5ff0*/  @!P2 STG.E.64 desc[UR6][R2.64], R36 ;  /* 0x000000240200a986 */ /* 0x0001f2000c101b06 */
[----:B------:R-:W-:Y:S05]  /*6000*/  @P0 BRA `(.L_x_2473) ;  /* 0x0000000000300947 */ /* 0x000fea0003800000 */
[----:B0-----:R-:W0:Y:S01]  /*6010*/  LDC.64 R2, c[0x0][0x218] ;  /* 0x00008600ff027b82 */ /* 0x001e220000000a00 */
[----:B------:R-:W-:Y:S02]  /*6020*/  IMAD.IADD R7, R39, 0x1, R18 ;  /* 0x0000000127077824 */ /* 0x000fe400078e0212 */
[----:B------:R-:W-:-:S05]  /*6030*/  VIADD R18, R18, 0x80 ;  /* 0x0000008012127836 */ /* 0x000fca0000000000 */
[----:B------:R-:W-:Y:S01]  /*6040*/  ISETP.GE.AND P0, PT, R18, R19, PT ;  /* 0x000000131200720c */ /* 0x000fe20003f06270 */
[----:B0-----:R-:W-:-:S05]  /*6050*/  IMAD.WIDE.U32 R2, R7, 0x8, R2 ;  /* 0x0000000807027825 */ /* 0x001fca00078e0002 */
[----:B------:R0:W-:Y:S07]  /*6060*/  STG.E.64 desc[UR6][R2.64], R34 ;  /* 0x0000002202007986 */ /* 0x0001ee000c101b06 */
[----:B------:R-:W-:Y:S05]  /*6070*/  @P0 BRA `(.L_x_2474) ;  /* 0x0000000000300947 */ /* 0x000fea0003800000 */
[----:B0-----:R-:W0:Y:S01]  /*6080*/  LDC.64 R2, c[0x0][0x218] ;  /* 0x00008600ff027b82 */ /* 0x001e220000000a00 */
[----:B------:R-:W-:Y:S02]  /*6090*/  IMAD.IADD R7, R39, 0x1, R18 ;  /* 0x0000000127077824 */ /* 0x000fe400078e0212 */
[----:B------:R-:W-:Y:S02]  /*60a0*/  VIADD R18, R18, 0x80 ;  /* 0x0000008012127836 */ /* 0x000fe40000000000 */
[----:B0-----:R-:W-:-:S05]  /*60b0*/  IMAD.WIDE.U32 R2, R7, 0x8, R2 ;  /* 0x0000000807027825 */ /* 0x001fca00078e0002 */
[----:B------:R1:W-:Y:S02]  /*60c0*/  STG.E.64 desc[UR6][R2.64], R32 ;  /* 0x0000002002007986 */ /* 0x0003e4000c101b06 */
.L_x_2473:
[----:B------:R-:W-:-:S13]  /*60d0*/  ISETP.GE.AND P0, PT, R18, R19, PT ;  /* 0x000000131200720c */ /* 0x000fda0003f06270 */
[----:B------:R-:W-:Y:S05]  /*60e0*/  @P0 BRA `(.L_x_2475) ;  /* 0x0000000000300947 */ /* 0x000fea0003800000 */
[----:B01----:R-:W0:Y:S01]  /*60f0*/  LDC.64 R2, c[0x0][0x218] ;  /* 0x00008600ff027b82 */ /* 0x003e220000000a00 */
[----:B------:R-:W-:Y:S02]  /*6100*/  IMAD.IADD R7, R39, 0x1, R18 ;  /* 0x0000000127077824 */ /* 0x000fe400078e0212 */
[----:B------:R-:W-:Y:S02]  /*6110*/  VIADD R18, R18, 0x80 ;  /* 0x0000008012127836 */ /* 0x000fe40000000000 */
[----:B0-----:R-:W-:-:S05]  /*6120*/  IMAD.WIDE.U32 R2, R7, 0x8, R2 ;  /* 0x0000000807027825 */ /* 0x001fca00078e0002 */
[----:B-----5:R1:W-:Y:S02]  /*6130*/  STG.E.64 desc[UR6][R2.64], R22 ;  /* 0x0000001602007986 */ /* 0x0203e4000c101b06 */
.L_x_2474:
[----:B------:R-:W-:-:S13]  /*6140*/  ISETP.GE.AND P0, PT, R18, R19, PT ;  /* 0x000000131200720c */ /* 0x000fda0003f06270 */
[----:B------:R-:W-:Y:S05]  /*6150*/  @P0 BRA `(.L_x_2476) ;  /* 0x0000000000340947 */ /* 0x000fea0003800000 */
[----:B01----:R-:W0:Y:S01]  /*6160*/  LDC.64 R2, c[0x0][0x218] ;  /* 0x00008600ff027b82 */ /* 0x003e220000000a00 */
[----:B------:R-:W-:Y:S01]  /*6170*/  IADD3 R7, R39, R18, RZ ;  /* 0x0000001227077210 */ /* 0x000fe20007ffe0ff */
[----:B------:R-:W-:-:S04]  /*6180*/  VIADD R18, R18, 0x80 ;  /* 0x0000008012127836 */ /* 0x000fc80000000000 */
[----:B0-----:R-:W-:-:S05]  /*6190*/  IMAD.WIDE.U32 R2, R7, 0x8, R2 ;  /* 0x0000000807027825 */ /* 0x001fca00078e0002 */
[----:B-----5:R2:W-:Y:S02]  /*61a0*/  STG.E.64 desc[UR6][R2.64], R20 ;  /* 0x0000001402007986 */ /* 0x0205e4000c101b06 */
.L_x_2475:
[----:B------:R-:W-:-:S13]  /*61b0*/  ISETP.GE.AND P0, PT, R18, R19, PT ;  /* 0x000000131200720c */ /* 0x000fda0003f06270 */
[----:B------:R-:W-:Y:S05]  /*61c0*/  @P0 BREAK B1 ;  /* 0x0000000000010942 */ /* 0x000fea0003800000 */
[----:B------:R-:W-:Y:S05]  /*61d0*/  @P0 BRA `(.L_x_2477) ;  /* 0x0000000000300947 */ /* 0x000fea0003800000 */
[----:B012---:R-:W0:Y:S01]  /*61e0*/  LDC.64 R2, c[0x0][0x218] ;  /* 0x00008600ff027b82 */ /* 0x007e220000000a00 */
[----:B------:R-:W-:Y:S02]  /*61f0*/  IMAD.IADD R7, R39, 0x1, R18 ;  /* 0x0000000127077824 */ /* 0x000fe400078e0212 */
[----:B------:R-:W-:Y:S02]  /*6200*/  VIADD R18, R18, 0x80 ;  /* 0x0000008012127836 */ /* 0x000fe40000000000 */
[----:B0-----:R-:W-:-:S05]  /*6210*/  IMAD.WIDE.U32 R2, R7, 0x8, R2 ;  /* 0x0000000807027825 */ /* 0x001fca00078e0002 */
[----:B-----5:R2:W-:Y:S02]  /*6220*/  STG.E.64 desc[UR6][R2.64], R10 ;  /* 0x0000000a02007986 */ /* 0x0205e4000c101b06 */
.L_x_2476:
[----:B------:R-:W-:Y:S05]  /*6230*/  BSYNC B1 ;  /* 0x0000000000017941 */ /* 0x000fea0003800000 */
.L_x_2472:
[----:B------:R-:W-:-:S13]  /*6240*/  ISETP.GE.AND P0, PT, R18, R19, PT ;  /* 0x000000131200720c */ /* 0x000fda0003f06270 */
[----:B012---:R-:W0:Y:S01]  /*6250*/  @!P0 LDC.64 R2, c[0x0][0x218] ;  /* 0x00008600ff028b82 */ /* 0x007e220000000a00 */
[----:B------:R-:W-:Y:S02]  /*6260*/  @!P0 IMAD.IADD R7, R39, 0x1, R18 ;  /* 0x0000000127078824 */ /* 0x000fe400078e0212 */
[----:B------:R-:W-:Y:S02]  /*6270*/  @!P0 VIADD R18, R18, 0x80 ;  /* 0x0000008012128836 */ /* 0x000fe40000000000 */
[----:B0-----:R-:W-:-:S05]  /*6280*/  @!P0 IMAD.WIDE.U32 R2, R7, 0x8, R2 ;  /* 0x0000000807028825 */ /* 0x001fca00078e0002 */
[----:B-----5:R3:W-:Y:S02]  /*6290*/  @!P0 STG.E.64 desc[UR6][R2.64], R8 ;  /* 0x0000000802008986 */ /* 0x0207e4000c101b06 */
.L_x_2477:
[----:B------:R-:W-:Y:S05]  /*62a0*/  BSYNC B0 ;  /* 0x0000000000007941 */ /* 0x000fea0003800000 */
.L_x_2471:
[----:B------:R-:W-:Y:S05]  /*62b0*/  WARPSYNC.ALL ;  /* 0x0000000000007948 */ /* 0x000fea0003800000 */
[----:B------:R-:W-:-:S13]  /*62c0*/  ISETP.GE.AND P0, PT, R18, R19, PT ;  /* 0x000000131200720c */ /* 0x000fda0003f06270 */
[----:B------:R-:W-:Y:S05]  /*62d0*/  @P0 EXIT ;  /* 0x000000000000094d */ /* 0x000fea0003800000 */
[----:B0123--:R-:W0:Y:S01]  /*62e0*/  LDC.64 R2, c[0x0][0x218] ;  /* 0x00008600ff027b82 */ /* 0x00fe220000000a00 */
[----:B------:R-:W-:-:S04]  /*62f0*/  IMAD.IADD R39, R39, 0x1, R18 ;  /* 0x0000000127277824 */ /* 0x000fc800078e0212 */
[----:B0-----:R-:W-:-:S05]  /*6300*/  IMAD.WIDE.U32 R2, R39, 0x8, R2 ;  /* 0x0000000827027825 */ /* 0x001fca00078e0002 */
[----:B------:R-:W-:Y:S01]  /*6310*/  STG.E.64 desc[UR6][R2.64], R4 ;  /* 0x0000000402007986 */ /* 0x000fe2000c101b06 */
[----:B------:R-:W-:Y:S05]  /*6320*/  EXIT ;  /* 0x000000000000794d */ /* 0x000fea0003800000 */
        .type           $_ZN2at6native29vectorized_elementwise_kernelILi2EZZZNS0_15tan_kernel_cudaERNS_18TensorIteratorBaseEENKUlvE0_clEvENKUlvE_clEvEUldE_St5arrayIPcLm2EEEEviT0_T1_$__internal_trig_reduction_slowpathd,@function
        .size           $_ZN2at6native29vectorized_elementwise_kernelILi2EZZZNS0_15tan_kernel_cudaERNS_18TensorIteratorBaseEENKUlvE0_clEvENKUlvE_clEvEUldE_St5arrayIPcLm2EEEEviT0_T1_$__internal_trig_reduction_slowpathd,(.L_x_7498 - $_ZN2at6native29vectorized_elementwise_kernelILi2EZZZNS0_15tan_kernel_cudaERNS_18TensorIteratorBaseEENKUlvE0_clEvENKUlvE_clEvEUldE_St5arrayIPcLm2EEEEviT0_T1_$__internal_trig_reduction_slowpathd)
$_ZN2at6native29vectorized_elementwise_kernelILi2EZZZNS0_15tan_kernel_cudaERNS_18TensorIteratorBaseEENKUlvE0_clEvENKUlvE_clEvEUldE_St5arrayIPcLm2EEEEviT0_T1_$__internal_trig_reduction_slowpathd:
[----:B------:R-:W-:Y:S01]  /*6330*/  SHF.R.U32.HI R3, RZ, 0x14, R29 ;  /* 0x00000014ff037819 */ /* 0x000fe2000001161d */
[----:B------:R-:W-:Y:S01]  /*6340*/  IMAD.MOV.U32 R7, RZ, RZ, R0 ;  /* 0x000000ffff077224 */ /* 0x000fe200078e0000 */
[----:B------:R-:W-:Y:S01]  /*6350*/  MOV R5, R29 ;  /* 0x0000001d00057202 */ /* 0x000fe20000000f00 */
        /* <DEDUP_REMOVED lines=15> */
[----:B------:R-:W-:Y:S02]  /*6450*/  IADD3 R0, -R0, 0xf, RZ ;  /* 0x0000000f00007810 */ /* 0x000fe40007ffe1ff */
[----:B------:R-:W-:-:S04]  /*6460*/  SEL R31, R31, 0x12, !P0 ;  /* 0x000000121f1f7807 */ /* 0x000fc80004000000 */
[----:B------:R-:W-:Y:S02]  /*6470*/  ISETP.GT.AND P0, PT, R2, R31, PT ;  /* 0x0000001f0200720c */ /* 0x000fe40003f04270 */
[----:B------:R-:W-:Y:S01]  /*6480*/  SHF.R.U32.HI R2, RZ, 0x6, R3 ;  /* 0x00000006ff027819 */ /* 0x000fe20000011603 */
[----:B------:R-:W-:-:S03]  /*6490*/  IMAD.MOV.U32 R3, RZ, RZ, R0 ;  /* 0x000000ffff037224 */ /* 0x000fc600078e0000 */
[----:B------:R-:W-:-:S07]  /*64a0*/  IADD3 R40, -R2, 0xf, RZ ;  /* 0x0000000f02287810 */ /* 0x000fce0007ffe1ff */
[----:B------:R-:W-:Y:S05]  /*64b0*/  @P0 BRA `(.L_x_2480) ;  /* 0x00000000009c0947 */ /* 0x000fea0003800000 */
[----:B------:R-:W0:Y:S01]  /*64c0*/  LDC.64 R2, c[0x4][0x170] ;  /* 0x01005c00ff027b82 */ /* 0x000e220000000a00 */
[----:B------:R-:W-:-:S07]  /*64d0*/  CS2R R26, SRZ ;  /* 0x00000000001a7805 */ /* 0x000fce000001ff00 */
[----:B------:R-:W1:Y:S01]  /*64e0*/  LDC.64 R42, c[0x0][0x208] ;  /* 0x00008200ff2a7b82 */ /* 0x000e620000000a00 */
[----:B0-----:R-:W-:-:S04]  /*64f0*/  IMAD.WIDE R2, R0, 0x8, R2 ;  /* 0x0000000800027825 */ /* 0x001fc800078e0202 */
[----:B------:R-:W-:Y:S01]  /*6500*/  IMAD.MOV.U32 R4, RZ, RZ, R2 ;  /* 0x000000ffff047224 */ /* 0x000fe200078e0002 */
[C---:B------:R-:W-:Y:S01]  /*6510*/  SHF.L.U64.HI R2, R7.reuse, 0xb, R5 ;  /* 0x0000000b07027819 */ /* 0x040fe20000010205 */
[----:B------:R-:W-:Y:S01]  /*6520*/  IMAD.SHL.U32 R5, R7, 0x800, RZ ;  /* 0x0000080007057824 */ /* 0x000fe200078e00ff */
[----:B------:R-:W-:Y:S01]  /*6530*/  MOV R6, R3 ;  /* 0x0000000300067202 */ /* 0x000fe20000000f00 */
[----:B------:R-:W-:Y:S01]  /*6540*/  IMAD.MOV.U32 R3, RZ, RZ, R0 ;  /* 0x000000ffff037224 */ /* 0x000fe200078e0000 */
[----:B------:R-:W-:Y:S01]  /*6550*/  LOP3.LUT R2, R2, 0x80000000, RZ, 0xfc, !PT ;  /* 0x8000000002027812 */ /* 0x000fe200078efcff */
[----:B-1----:R-:W-:-:S07]  /*6560*/  IMAD.MOV.U32 R0, RZ, RZ, R1 ;  /* 0x000000ffff007224 */ /* 0x002fce00078e0001 */
.L_x_2481:
[----:B------:R-:W-:Y:S01]  /*6570*/  R2UR UR4, R42 ;  /* 0x000000002a0472ca */ /* 0x000fe200000e0000 */
[----:B------:R-:W-:Y:S01]  /*6580*/  IMAD.MOV.U32 R24, RZ, RZ, R4 ;  /* 0x000000ffff187224 */ /* 0x000fe200078e0004 */
[----:B------:R-:W-:Y:S01]  /*6590*/  R2UR UR5, R43 ;  /* 0x000000002b0572ca */ /* 0x000fe200000e0000 */
[----:B------:R-:W-:-:S12]  /*65a0*/  IMAD.MOV.U32 R25, RZ, RZ, R6 ;  /* 0x000000ffff197224 */ /* 0x000fd800078e0006 */
[----:B------:R-:W2:Y:S01]  /*65b0*/  LDG.E.64.CONSTANT R24, desc[UR4][R24.64] ;  /* 0x0000000418187981 */ /* 0x000ea2000c1e9b00 */
[----:B------:R-:W-:Y:S01]  /*65c0*/  IADD3 R3, R3, 0x1, RZ ;  /* 0x0000000103037810 */ /* 0x000fe20007ffe0ff */
[----:B--2---:R-:W-:-:S04]  /*65d0*/  IMAD.WIDE.U32 R26, P4, R24, R5, R26 ;  /* 0x00000005181a7225 */ /* 0x004fc8000788001a */
[----:B------:R-:W-:Y:S02]  /*65e0*/  IMAD R7, R24, R2, RZ ;  /* 0x0000000218077224 */ /* 0x000fe400078e02ff */
[----:B------:R-:W-:-:S03]  /*65f0*/  IMAD R28, R25, R5, RZ ;  /* 0x00000005191c7224 */ /* 0x000fc600078e02ff */
[----:B------:R-:W-:-:S04]  /*6600*/  IADD3 R7, P0, R7, R27, RZ ;  /* 0x0000001b07077210 */ /* 0x000fc80007f1e0ff */
[----:B------:R-:W-:Y:S01]  /*6610*/  IADD3 R27, P1, R28, R7, RZ ;  /* 0x000000071c1b7210 */ /* 0x000fe20007f3e0ff */
[----:B------:R-:W-:-:S04]  /*6620*/  IMAD.HI.U32 R7, R24, R2, RZ ;  /* 0x0000000218077227 */ /* 0x000fc800078e00ff */
[----:B------:R-:W-:Y:S01]  /*6630*/  IMAD.HI.U32 R24, R25, R5, RZ ;  /* 0x0000000519187227 */ /* 0x000fe200078e00ff */
[----:B------:R0:W-:Y:S03]  /*6640*/  STL.64 [R0], R26 ;  /* 0x0000001a00007387 */ /* 0x0001e60000100a00 */
[----:B------:R-:W-:Y:S01]  /*6650*/  IMAD.X R7, RZ, RZ, R7, P4 ;  /* 0x000000ffff077224 */ /* 0x000fe200020e0607 */
[----:B------:R-:W-:-:S04]  /*6660*/  ISETP.GE.AND P4, PT, R3, R31, PT ;  /* 0x0000001f0300720c */ /* 0x000fc80003f86270 */
[----:B------:R-:W-:Y:S01]  /*6670*/  IADD3.X R24, P0, R24, R7, RZ, P0, !PT ;  /* 0x0000000718187210 */ /* 0x000fe2000071e4ff */
[CC--:B------:R-:W-:Y:S02]  /*6680*/  IMAD R7, R25.reuse, R2.reuse, RZ ;  /* 0x0000000219077224 */ /* 0x0c0fe400078e02ff */
[----:B0-----:R-:W-:-:S03]  /*6690*/  IMAD.HI.U32 R26, R25, R2, RZ ;  /* 0x00000002191a7227 */ /* 0x001fc600078e00ff */
[----:B------:R-:W-:Y:S01]  /*66a0*/  IADD3.X R7, P1, R7, R24, RZ, P1, !PT ;  /* 0x0000001807077210 */ /* 0x000fe20000f3e4ff */
[----:B------:R-:W-:Y:S01]  /*66b0*/  IMAD.X R24, RZ, RZ, R26, P0 ;  /* 0x000000ffff187224 */ /* 0x000fe200000e061a */
[----:B------:R-:W-:Y:S01]  /*66c0*/  IADD3 R4, P0, R4, 0x8, RZ ;  /* 0x0000000804047810 */ /* 0x000fe20007f1e0ff */
[----:B------:R-:W-:Y:S02]  /*66d0*/  VIADD R0, R0, 0x8 ;  /* 0x0000000800007836 */ /* 0x000fe40000000000 */
[----:B------:R-:W-:Y:S02]  /*66e0*/  IMAD.X R24, RZ, RZ, R24, P1 ;  /* 0x000000ffff187224 */ /* 0x000fe400008e0618 */
[----:B------:R-:W-:Y:S02]  /*66f0*/  IMAD.X R6, RZ, RZ, R6, P0 ;  /* 0x000000ffff067224 */ /* 0x000fe400000e0606 */
[----:B------:R-:W-:Y:S02]  /*6700*/  IMAD.MOV.U32 R26, RZ, RZ, R7 ;  /* 0x000000ffff1a7224 */ /* 0x000fe400078e0007 */
[----:B------:R-:W-:Y:S01]  /*6710*/  IMAD.MOV.U32 R27, RZ, RZ, R24 ;  /* 0x000000ffff1b7224 */ /* 0x000fe200078e0018 */
[----:B------:R-:W-:Y:S06]  /*6720*/  @!P4 BRA `(.L_x_2481) ;  /* 0xfffffffc0090c947 */ /* 0x000fec000383ffff */
.L_x_2480:
[----:B------:R-:W-:Y:S05]  /*6730*/  BSYNC B0 ;  /* 0x0000000000007941 */ /* 0x000fea0003800000 */
.L_x_2479:
[----:B------:R-:W-:Y:S01]  /*6740*/  MOV R0, R1 ;  /* 0x0000000100007202 */ /* 0x000fe20000000f00 */
[----:B------:R-:W-:-:S04]  /*6750*/  IMAD.IADD R3, R3, 0x1, -R40 ;  /* 0x0000000103037824 */ /* 0x000fc800078e0a28 */
[----:B------:R-:W-:-:S05]  /*6760*/  IMAD R3, R3, 0x8, R0 ;  /* 0x0000000803037824 */ /* 0x000fca00078e0200 */
[----:B------:R0:W-:Y:S04]  /*6770*/  STL.64 [R3], R26 ;  /* 0x0000001a03007387 */ /* 0x0001e80000100a00 */
[----:B------:R-:W2:Y:S04]  /*6780*/  @P3 LDL.64 R6, [R1+0x8] ;  /* 0x0000080001063983 */ /* 0x000ea80000100a00 */
[----:B------:R-:W3:Y:S04]  /*6790*/  LDL.64 R4, [R1+0x18] ;  /* 0x0000180001047983 */ /* 0x000ee80000100a00 */
[----:B0-----:R-:W4:Y:S01]  /*67a0*/  LDL.64 R2, [R1+0x10] ;  /* 0x0000100001027983 */ /* 0x001f220000100a00 */
[----:B------:R-:W-:Y:S01]  /*67b0*/  @P3 IADD3 R0, -R38, 0x40, RZ ;  /* 0x0000004026003810 */ /* 0x000fe20007ffe1ff */
[----:B------:R-:W-:-:S03]  /*67c0*/  UMOV UR4, URZ ;  /* 0x0000003f00047c82 */ /* 0x000fc60008000000 */
[-CC-:B--2---:R-:W-:Y:S02]  /*67d0*/  @P3 SHF.R.U64 R26, R6, R0.reuse, R7.reuse ;  /* 0x00000000061a3219 */ /* 0x184fe40000001207 */
[----:B------:R-:W-:Y:S02]  /*67e0*/  @P3 SHF.R.U32.HI R7, RZ, R0, R7 ;  /* 0x00000000ff073219 */ /* 0x000fe40000011607 */
[C---:B----4-:R-:W-:Y:S02]  /*67f0*/  @P3 SHF.L.U32 R25, R2.reuse, R38, RZ ;  /* 0x0000002602193219 */ /* 0x050fe400000006ff */
[C-C-:B------:R-:W-:Y:S02]  /*6800*/  @P3 SHF.R.U64 R24, R2.reuse, R0, R3.reuse ;  /* 0x0000000002183219 */ /* 0x140fe40000001203 */
[----:B------:R-:W-:Y:S02]  /*6810*/  @P3 SHF.L.U64.HI R6, R2, R38, R3 ;  /* 0x0000002602063219 */ /* 0x000fe40000010203 */
[----:B------:R-:W-:-:S02]  /*6820*/  @P3 LOP3.LUT R2, R26, R25, RZ, 0xfc, !PT ;  /* 0x000000191a023212 */ /* 0x000fc400078efcff */
[----:B------:R-:W-:Y:S02]  /*6830*/  @P3 SHF.R.U32.HI R25, RZ, R0, R3 ;  /* 0x00000000ff193219 */ /* 0x000fe40000011603 */
[CC--:B---3--:R-:W-:Y:S02]  /*6840*/  @P3 SHF.L.U32 R0, R4.reuse, R38.reuse, RZ ;  /* 0x0000002604003219 */ /* 0x0c8fe400000006ff */
[----:B------:R-:W-:Y:S02]  /*6850*/  @P3 SHF.L.U64.HI R38, R4, R38, R5 ;  /* 0x0000002604263219 */ /* 0x000fe40000010205 */
[----:B------:R-:W-:Y:S02]  /*6860*/  @P3 LOP3.LUT R4, R0, R24, RZ, 0xfc, !PT ;  /* 0x0000001800043212 */ /* 0x000fe400078efcff */
[----:B------:R-:W-:Y:S01]  /*6870*/  @P3 LOP3.LUT R3, R7, R6, RZ, 0xfc, !PT ;  /* 0x0000000607033212 */ /* 0x000fe200078efcff */
[----:B------:R-:W-:Y:S02]  /*6880*/  IMAD.SHL.U32 R6, R2, 0x4, RZ ;  /* 0x0000000402067824 */ /* 0x000fe400078e00ff */
[----:B------:R-:W-:Y:S01]  /*6890*/  IMAD.SHL.U32 R0, R4, 0x4, RZ ;  /* 0x0000000404007824 */ /* 0x000fe200078e00ff */
[----:B------:R-:W-:-:S02]  /*68a0*/  SHF.L.U64.HI R7, R2, 0x2, R3 ;  /* 0x0000000202077819 */ /* 0x000fc40000010203 */
[----:B------:R-:W-:Y:S02]  /*68b0*/  SHF.R.U32.HI R3, RZ, 0x1e, R3 ;  /* 0x0000001eff037819 */ /* 0x000fe40000011603 */
[----:B------:R-:W-:Y:S02]  /*68c0*/  @P3 LOP3.LUT R5, R38, R25, RZ, 0xfc, !PT ;  /* 0x0000001926053212 */ /* 0x000fe400078efcff */
[----:B------:R-:W-:Y:S02]  /*68d0*/  IADD3 RZ, P0, RZ, -R6, RZ ;  /* 0x80000006ffff7210 */ /* 0x000fe40007f1e0ff */
[----:B------:R-:W-:Y:S02]  /*68e0*/  LOP3.LUT R2, RZ, R7, RZ, 0x33, !PT ;  /* 0x00000007ff027212 */ /* 0x000fe400078e33ff */
[----:B------:R-:W-:Y:S02]  /*68f0*/  LOP3.LUT R3, R3, R0, RZ, 0xfc, !PT ;  /* 0x0000000003037212 */ /* 0x000fe400078efcff */
[----:B------:R-:W-:-:S02]  /*6900*/  SHF.L.U64.HI R0, R4, 0x2, R5 ;  /* 0x0000000204007819 */ /* 0x000fc40000010205 */
[----:B------:R-:W-:Y:S02]  /*6910*/  IADD3.X R24, P0, RZ, R2, RZ, P0, !PT ;  /* 0x00000002ff187210 */ /* 0x000fe4000071e4ff */
[----:B------:R-:W-:Y:S02]  /*6920*/  LOP3.LUT R4, RZ, R3, RZ, 0x33, !PT ;  /* 0x00000003ff047212 */ /* 0x000fe400078e33ff */
        /* <DEDUP_REMOVED lines=21> */
[----:B------:R-:W-:Y:S02]  /*6a80*/  @P0 LOP3.LUT R3, R6, R24, RZ, 0xfc, !PT ;  /* 0x0000001806030212 */ /* 0x000fe400078efcff */
[----:B------:R-:W-:-:S03]  /*6a90*/  SHF.R.U32.HI R4, RZ, R7, R4 ;  /* 0x00000007ff047219 */ /* 0x000fc60000011604 */
[----:B------:R-:W-:-:S04]  /*6aa0*/  IMAD.WIDE.U32 R24, R3, 0x2168c235, RZ ;  /* 0x2168c23503187825 */ /* 0x000fc800078e00ff */
[----:B------:R-:W-:Y:S02]  /*6ab0*/  IMAD.MOV.U32 R6, RZ, RZ, R25 ;  /* 0x000000ffff067224 */ /* 0x000fe400078e0019 */
[----:B------:R-:W-:Y:S01]  /*6ac0*/  IMAD.MOV.U32 R7, RZ, RZ, RZ ;  /* 0x000000ffff077224 */ /* 0x000fe200078e00ff */
[----:B------:R-:W-:Y:S01]  /*6ad0*/  @P0 LOP3.LUT R0, R4, R27, RZ, 0xfc, !PT ;  /* 0x0000001b04000212 */ /* 0x000fe200078efcff */
        /* <DEDUP_REMOVED lines=30> */
[----:B------:R-:W-:Y:S01]  /*6cc0*/  IADD3.X R5, R2, 0x3fe00000, ~R4, P1, P4 ;  /* 0x3fe0000002057810 */ /* 0x000fe20000fe8c04 */
[----:B------:R-:W-:-:S03]  /*6cd0*/  @P0 IMAD.MOV R0, RZ, RZ, -R0 ;  /* 0x000000ffff000224 */ /* 0x000fc600078e0a00 */
[----:B------:R-:W-:-:S07]  /*6ce0*/  LOP3.LUT R5, R5, R3, RZ, 0xfc, !PT ;  /* 0x0000000305057212 */ /* 0x000fce00078efcff */
.L_x_2478:
[----:B------:R-:W-:Y:S02]  /*6cf0*/  IMAD.MOV.U32 R31, RZ, RZ, 0x0 ;  /* 0x00000000ff1f7424 */ /* 0x000fe400078e00ff */
[----:B------:R-:W-:Y:S02]  /*6d00*/  IMAD.MOV.U32 R2, RZ, RZ, R7 ;  /* 0x000000ffff027224 */ /* 0x000fe400078e0007 */
[----:B------:R-:W-:Y:S01]  /*6d10*/  IMAD.MOV.U32 R3, RZ, RZ, R5 ;  /* 0x000000ffff037224 */ /* 0x000fe200078e0005 */
[----:B------:R-:W-:Y:S06]  /*6d20*/  RET.REL.NODEC R30 `(_ZN2at6native29vectorized_elementwise_kernelILi2EZZZNS0_15tan_kernel_cudaERNS_18TensorIteratorBaseEENKUlvE0_clEvENKUlvE_clEvEUldE_St5arrayIPcLm2EEEEviT0_T1_) ;  /* 0xffffff901eb47950 */ /* 0x000fec0003c3ffff */
.L_x_2482:
        /* <DEDUP_REMOVED lines=13> */
.L_x_7498:


//--------------------- .text._ZN2at6native29vectorized_elementwise_kernelILi4EZZZNS0_15tan_kernel_cudaERNS_18TensorIteratorBaseEENKUlvE0_clEvENKUlvE_clEvEUldE_St5arrayIPcLm2EEEEviT0_T1_ --------------------------
	.section	.text._ZN2at6native29vectorized_elementwise_kernelILi4EZZZNS0_15tan_kernel_cudaERNS_18TensorIteratorBaseEENKUlvE0_clEvENKUlvE_clEvEUldE_St5arrayIPcLm2EEEEviT0_T1_,"ax",@progbits
	.align	128
        .global         _ZN2at6native29vectorized_elementwise_kernelILi4EZZZNS0_15tan_kernel_cudaERNS_18TensorIteratorBaseEENKUlvE0_clEvENKUlvE_clEvEUldE_St5arrayIPcLm2EEEEviT0_T1_
        .type           _ZN2at6native29vectorized_elementwise_kernelILi4EZZZNS0_15tan_kernel_cudaERNS_18TensorIteratorBaseEENKUlvE0_clEvENKUlvE_clEvEUldE_St5arrayIPcLm2EEEEviT0_T1_,@function
        .size           _ZN2at6native29vectorized_elementwise_kernelILi4EZZZNS0_15tan_kernel_cudaERNS_18TensorIteratorBaseEENKUlvE0_clEvENKUlvE_clEvEUldE_St5arrayIPcLm2EEEEviT0_T1_,(.L_x_7499 - _ZN2at6native29vectorized_elementwise_kernelILi4EZZZNS0_15tan_kernel_cudaERNS_18TensorIteratorBaseEENKUlvE0_clEvENKUlvE_clEvEUldE_St5arrayIPcLm2EEEEviT0_T1_)
        .other          _ZN2at6native29vectorized_elementwise_kernelILi4EZZZNS0_15tan_kernel_cudaERNS_18TensorIteratorBaseEENKUlvE0_clEvENKUlvE_clEvEUldE_St5arrayIPcLm2EEEEviT0_T1_,@"STO_CUDA_ENTRY STV_DEFAULT"
_ZN2at6native29vectorized_elementwise_kernelILi4EZZZNS0_15tan_kernel_cudaERNS_18TensorIteratorBaseEENKUlvE0_clEvENKUlvE_clEvEUldE_St5arrayIPcLm2EEEEviT0_T1_:
.text._ZN2at6native29vectorized_elementwise_kernelILi4EZZZNS0_15tan_kernel_cudaERNS_18TensorIteratorBaseEENKUlvE0_clEvENKUlvE_clEvEUldE_St5arrayIPcLm2EEEEviT0_T1_:
        /* <DEDUP_REMOVED lines=39> */
[----:B-----5:R-:W-:Y:S05]  /*0270*/  CALL.REL.NOINC `($_ZN2at6native29vectorized_elementwise_kernelILi4EZZZNS0_15tan_kernel_cudaERNS_18TensorIteratorBaseEENKUlvE0_clEvENKUlvE_clEvEUldE_St5arrayIPcLm2EEEEviT0_T1_$__internal_trig_reduction_slowpathd) ;  /* 0x00000060002c7944 */ /* 0x020fea0003c00000 */
[----:B------:R-:W-:Y:S05]  /*0280*/  BRA `(.L_x_2486) ;  /* 0x0000000000087947 */ /* 0x000fea0003800000 */
.L_x_2485:
[----:B------:R-:W-:Y:S01]  /*0290*/  DMUL R2, RZ, R16 ;  /* 0x00000010ff027228 */ /* 0x000fe20000000000 */
[----:B------:R-:W-:-:S10]  /*02a0*/  IMAD.MOV.U32 R0, RZ, RZ, RZ ;  /* 0x000000ffff007224 */ /* 0x000fd400078e00ff */
.L_x_2486:
[----:B------:R-:W-:Y:S05]  /*02b0*/  BSYNC B1 ;  /* 0x0000000000017941 */ /* 0x000fea0003800000 */
.L_x_2484:
        /* <DEDUP_REMOVED lines=62> */
.L_x_2488:
[----:B------:R-:W-:Y:S05]  /*06a0*/  BSYNC B0 ;  /* 0x0000000000007941 */ /* 0x000fea0003800000 */
.L_x_2487:
        /* <DEDUP_REMOVED lines=21> */
[----:B-----5:R-:W-:Y:S05]  /*0800*/  CALL.REL.NOINC `($_ZN2at6native29vectorized_elementwise_kernelILi4EZZZNS0_15tan_kernel_cudaERNS_18TensorIteratorBaseEENKUlvE0_clEvENKUlvE_clEvEUldE_St5arrayIPcLm2EEEEviT0_T1_$__internal_trig_reduction_slowpathd) ;  /* 0x0000005800c87944 */ /* 0x020fea0003c00000 */
[----:B------:R-:W-:Y:S05]  /*0810*/  BRA `(.L_x_2491) ;  /* 0x0000000000087947 */ /* 0x000fea0003800000 */
.L_x_2490:
[----:B------:R-:W-:Y:S01]  /*0820*/  DMUL R2, RZ, R18 ;  /* 0x00000012ff027228 */ /* 0x000fe20000000000 */
[----:B------:R-:W-:-:S10]  /*0830*/  IMAD.MOV.U32 R0, RZ, RZ, RZ ;  /* 0x000000ffff007224 */ /* 0x000fd400078e00ff */
.L_x_2491:
[----:B------:R-:W-:Y:S05]  /*0840*/  BSYNC B1 ;  /* 0x0000000000017941 */ /* 0x000fea0003800000 */
.L_x_2489:
        /* <DEDUP_REMOVED lines=62> */
.L_x_2493:
[----:B------:R-:W-:Y:S05]  /*0c30*/  BSYNC B0 ;  /* 0x0000000000007941 */ /* 0x000fea0003800000 */
.L_x_2492:
        /* <DEDUP_REMOVED lines=21> */
[----:B------:R-:W-:Y:S05]  /*0d90*/  CALL.REL.NOINC `($_ZN2at6native29vectorized_elementwise_kernelILi4EZZZNS0_15tan_kernel_cudaERNS_18TensorIteratorBaseEENKUlvE0_clEvENKUlvE_clEvEUldE_St5arrayIPcLm2EEEEviT0_T1_$__internal_trig_reduction_slowpathd) ;  /* 0x0000005400647944 */ /* 0x000fea0003c00000 */
[----:B------:R-:W-:Y:S05]  /*0da0*/  BRA `(.L_x_2496) ;  /* 0x0000000000087947 */ /* 0x000fea0003800000 */
.L_x_2495:
[----:B------:R-:W-:Y:S01]  /*0db0*/  DMUL R2, RZ, R20 ;  /* 0x00000014ff027228 */ /* 0x000fe20000000000 */
[----:B------:R-:W-:-:S10]  /*0dc0*/  MOV R0, RZ ;  /* 0x000000ff00007202 */ /* 0x000fd40000000f00 */
.L_x_2496:
[----:B------:R-:W-:Y:S05]  /*0dd0*/  BSYNC B1 ;  /* 0x0000000000017941 */ /* 0x000fea0003800000 */
.L_x_2494:
        /* <DEDUP_REMOVED lines=62> */
.L_x_2498:
[----:B------:R-:W-:Y:S05]  /*11c0*/  BSYNC B0 ;  /* 0x0000000000007941 */ /* 0x000fea0003800000 */
.L_x_2497:
        /* <DEDUP_REMOVED lines=23> */
.L_x_2500:
[----:B------:R-:W-:Y:S01]  /*1340*/  DMUL R2, RZ, R22 ;  /* 0x00000016ff027228 */ /* 0x000fe20000000000 */
[----:B------:R-:W-:-:S10]  /*1350*/  IMAD.MOV.U32 R0, RZ, RZ, RZ ;  /* 0x000000ffff007224 */ /* 0x000fd400078e00ff */
.L_x_2501:
[----:B------:R-:W-:Y:S05]  /*1360*/  BSYNC B1 ;  /* 0x0000000000017941 */ /* 0x000fea0003800000 */
.L_x_2499:
        /* <DEDUP_REMOVED lines=62> */
.L_x_2503:
[----:B------:R-:W-:Y:S05]  /*1750*/  BSYNC B0 ;  /* 0x0000000000007941 */ /* 0x000fea0003800000 */
.L_x_2502:
        /* <DEDUP_REMOVED lines=23> */
.L_x_2505:
[----:B------:R-:W-:Y:S01]  /*18d0*/  DMUL R2, RZ, R8 ;  /* 0x00000008ff027228 */ /* 0x000fe20000000000 */
[----:B------:R-:W-:-:S10]  /*18e0*/  IMAD.MOV.U32 R0, RZ, RZ, RZ ;  /* 0x000000ffff007224 */ /* 0x000fd400078e00ff */
.L_x_2506:
[----:B------:R-:W-:Y:S05]  /*18f0*/  BSYNC B1 ;  /* 0x0000000000017941 */ /* 0x000fea0003800000 */
.L_x_2504:
        /* <DEDUP_REMOVED lines=62> */
.L_x_2508:
[----:B------:R-:W-:Y:S05]  /*1ce0*/  BSYNC B0 ;  /* 0x0000000000007941 */ /* 0x000fea0003800000 */
.L_x_2507:
        /* <DEDUP_REMOVED lines=21> */
[----:B------:R-:W-:Y:S05]  /*1e40*/  CALL.REL.NOINC `($_ZN2at6native29vectorized_elementwise_kernelILi4EZZZNS0_15tan_kernel_cudaERNS_18TensorIteratorBaseEENKUlvE0_clEvENKUlvE_clEvEUldE_St5arrayIPcLm2EEEEviT0_T1_$__internal_trig_reduction_slowpathd) ;  /* 0x0000004400387944 */ /* 0x000fea0003c00000 */
[----:B------:R-:W-:Y:S05]  /*1e50*/  BRA `(.L_x_2511) ;  /* 0x0000000000087947 */ /* 0x000fea0003800000 */
.L_x_2510:
[----:B------:R-:W-:Y:S01]  /*1e60*/  DMUL R2, RZ, R10 ;  /* 0x0000000aff027228 */ /* 0x000fe20000000000 */
[----:B------:R-:W-:-:S10]  /*1e70*/  IMAD.MOV.U32 R0, RZ, RZ, RZ ;  /* 0x000000ffff007224 */ /* 0x000fd400078e00ff */
.L_x_2511:
[----:B------:R-:W-:Y:S05]  /*1e80*/  BSYNC B1 ;  /* 0x0000000000017941 */ /* 0x000fea0003800000 */
.L_x_2509:
        /* <DEDUP_REMOVED lines=62> */
.L_x_2513:
[----:B------:R-:W-:Y:S05]  /*2270*/  BSYNC B0 ;  /* 0x0000000000007941 */ /* 0x000fea0003800000 */
.L_x_2512:
        /* <DEDUP_REMOVED lines=23> */
.L_x_2515:
[----:B------:R-:W-:Y:S01]  /*23f0*/  DMUL R2, RZ, R12 ;  /* 0x0000000cff027228 */ /* 0x000fe20000000000 */
[----:B------:R-:W-:-:S10]  /*2400*/  MOV R0, RZ ;  /* 0x000000ff00007202 */ /* 0x000fd40000000f00 */
.L_x_2516:
[----:B------:R-:W-:Y:S05]  /*2410*/  BSYNC B1 ;  /* 0x0000000000017941 */ /* 0x000fea0003800000 */
.L_x_2514:
        /* <DEDUP_REMOVED lines=62> */
.L_x_2518:
[----:B------:R-:W-:Y:S05]  /*2800*/  BSYNC B0 ;  /* 0x0000000000007941 */ /* 0x000fea0003800000 */
.L_x_2517:
        /* <DEDUP_REMOVED lines=23> */
.L_x_2520:
[----:B------:R-:W-:Y:S01]  /*2980*/  DMUL R2, RZ, R14 ;  /* 0x0000000eff027228 */ /* 0x000fe20000000000 */
[----:B------:R-:W-:-:S10]  /*2990*/  IMAD.MOV.U32 R0, RZ, RZ, RZ ;  /* 0x000000ffff007224 */ /* 0x000fd400078e00ff */
.L_x_2521:
[----:B------:R-:W-:Y:S05]  /*29a0*/  BSYNC B1 ;  /* 0x0000000000017941 */ /* 0x000fea0003800000 */
.L_x_2519:
        /* <DEDUP_REMOVED lines=66> */
.L_x_2523:
[----:B------:R-:W-:Y:S05]  /*2dd0*/  BSYNC B0 ;  /* 0x0000000000007941 */ /* 0x000fea0003800000 */
.L_x_2522:
[----:B------:R-:W-:Y:S04]  /*2de0*/  STG.E.128 desc[UR6][R32.64+0x1000], R8 ;  /* 0x0010000820007986 */ /* 0x000fe8000c101d06 */
[----:B------:R-:W-:Y:S01]  /*2df0*/  STG.E.128 desc[UR6][R32.64+0x1010], R12 ;  /* 0x0010100c20007986 */ /* 0x000fe2000c101d06 */
[----:B------:R-:W-:Y:S05]  /*2e00*/  EXIT ;  /* 0x000000000000794d */ /* 0x000fea0003800000 */
.L_x_2483:
        /* <DEDUP_REMOVED lines=80> */
[----:B------:R-:W-:Y:S05]  /*3310*/  CALL.REL.NOINC `($_ZN2at6native29vectorized_elementwise_kernelILi4EZZZNS0_15tan_kernel_cudaERNS_18TensorIteratorBaseEENKUlvE0_clEvENKUlvE_clEvEUldE_St5arrayIPcLm2EEEEviT0_T1_$__internal_trig_reduction_slowpathd) ;  /* 0x0000003000047944 */ /* 0x000fea0003c00000 */
[----:B------:R-:W-:Y:S05]  /*3320*/  BRA `(.L_x_2528) ;  /* 0x0000000000087947 */ /* 0x000fea0003800000 */
.L_x_2527:
[----:B0-----:R-:W-:Y:S01]  /*3330*/  DMUL R2, RZ, R28 ;  /* 0x0000001cff027228 */ /* 0x001fe20000000000 */
[----:B------:R-:W-:-:S10]  /*3340*/  IMAD.MOV.U32 R0, RZ, RZ, RZ ;  /* 0x000000ffff007224 */ /* 0x000fd400078e00ff */
.L_x_2528:
[----:B------:R-:W-:Y:S05]  /*3350*/  BSYNC B2 ;  /* 0x0000000000027941 */ /* 0x000fea0003800000 */
.L_x_2526:
        /* <DEDUP_REMOVED lines=60> */
.L_x_2525:
[----:B------:R-:W-:Y:S05]  /*3720*/  BSYNC B1 ;  /* 0x0000000000017941 */ /* 0x000fea0003800000 */
.L_x_2524:
        /* <DEDUP_REMOVED lines=28> */
.L_x_2532:
[----:B0-----:R-:W-:Y:S01]  /*38f0*/  DMUL R2, RZ, R22 ;  /* 0x00000016ff027228 */ /* 0x001fe20000000000 */
[----:B------:R-:W-:-:S10]  /*3900*/  IMAD.MOV.U32 R0, RZ, RZ, RZ ;  /* 0x000000ffff007224 */ /* 0x000fd400078e00ff */
.L_x_2533:
[----:B------:R-:W-:Y:S05]  /*3910*/  BSYNC B2 ;  /* 0x0000000000027941 */ /* 0x000fea0003800000 */
.L_x_2531:
        /* <DEDUP_REMOVED lines=60> */
.L_x_2530:
[----:B------:R-:W-:Y:S05]  /*3ce0*/  BSYNC B1 ;  /* 0x0000000000017941 */ /* 0x000fea0003800000 */
.L_x_2529:
        /* <DEDUP_REMOVED lines=26> */
[----:B------:R-:W-:Y:S05]  /*3e90*/  CALL.REL.NOINC `($_ZN2at6native29vectorized_elementwise_kernelILi4EZZZNS0_15tan_kernel_cudaERNS_18TensorIteratorBaseEENKUlvE0_clEvENKUlvE_clEvEUldE_St5arrayIPcLm2EEEEviT0_T1_$__internal_trig_reduction_slowpathd) ;  /* 0x0000002400247944 */ /* 0x000fea0003c00000 */
[----:B------:R-:W-:Y:S05]  /*3ea0*/  BRA `(.L_x_2538) ;  /* 0x0000000000087947 */ /* 0x000fea0003800000 */
.L_x_2537:
[----:B0-----:R-:W-:Y:S01]  /*3eb0*/  DMUL R2, RZ, R8 ;  /* 0x00000008ff027228 */ /* 0x001fe20000000000 */
[----:B------:R-:W-:-:S10]  /*3ec0*/  IMAD.MOV.U32 R0, RZ, RZ, RZ ;  /* 0x000000ffff007224 */ /* 0x000fd400078e00ff */
.L_x_2538:
[----:B------:R-:W-:Y:S05]  /*3ed0*/  BSYNC B2 ;  /* 0x0000000000027941 */ /* 0x000fea0003800000 */
.L_x_2536:
        /* <DEDUP_REMOVED lines=60> */
.L_x_2535:
[----:B------:R-:W-:Y:S05]  /*42a0*/  BSYNC B1 ;  /* 0x0000000000017941 */ /* 0x000fea0003800000 */
.L_x_2534:
        /* <DEDUP_REMOVED lines=28> */
.L_x_2542:
[----:B0-----:R-:W-:Y:S01]  /*4470*/  DMUL R2, RZ, R20 ;  /* 0x00000014ff027228 */ /* 0x001fe20000000000 */
[----:B------:R-:W-:-:S10]  /*4480*/  MOV R0, RZ ;  /* 0x000000ff00007202 */ /* 0x000fd40000000f00 */
.L_x_2543:
[----:B------:R-:W-:Y:S05]  /*4490*/  BSYNC B2 ;  /* 0x0000000000027941 */ /* 0x000fea0003800000 */
.L_x_2541:
        /* <DEDUP_REMOVED lines=60> */
.L_x_2540:
[----:B------:R-:W-:Y:S05]  /*4860*/  BSYNC B1 ;  /* 0x0000000000017941 */ /* 0x000fea0003800000 */
.L_x_2539:
        /* <DEDUP_REMOVED lines=28> */
.L_x_2547:
[----:B0-----:R-:W-:Y:S01]  /*4a30*/  DMUL R2, RZ, R10 ;  /* 0x0000000aff027228 */ /* 0x001fe20000000000 */
[----:B------:R-:W-:-:S10]  /*4a40*/  IMAD.MOV.U32 R0, RZ, RZ, RZ ;  /* 0x000000ffff007224 */ /* 0x000fd400078e00ff */
.L_x_2548:
[----:B------:R-:W-:Y:S05]  /*4a50*/  BSYNC B2 ;  /* 0x0000000000027941 */ /* 0x000fea0003800000 */
.L_x_2546:
        /* <DEDUP_REMOVED lines=60> */
.L_x_2545:
[----:B------:R-:W-:Y:S05]  /*4e20*/  BSYNC B1 ;  /* 0x0000000000017941 */ /* 0x000fea0003800000 */
.L_x_2544:
        /* <DEDUP_REMOVED lines=28> */
.L_x_2552:
[----:B0-----:R-:W-:Y:S01]  /*4ff0*/  DMUL R2, RZ, R12 ;  /* 0x0000000cff027228 */ /* 0x001fe20000000000 */
[----:B------:R-:W-:-:S10]  /*5000*/  IMAD.MOV.U32 R0, RZ, RZ, RZ ;  /* 0x000000ffff007224 */ /* 0x000fd400078e00ff */
.L_x_2553:
[----:B------:R-:W-:Y:S05]  /*5010*/  BSYNC B2 ;  /* 0x0000000000027941 */ /* 0x000fea0003800000 */
.L_x_2551:
        /* <DEDUP_REMOVED lines=60> */
.L_x_2550:
[----:B------:R-:W-:Y:S05]  /*53e0*/  BSYNC B1 ;  /* 0x0000000000017941 */ /* 0x000fea0003800000 */
.L_x_2549:
        /* <DEDUP_REMOVED lines=28> */
.L_x_2557:
[----:B0-----:R-:W-:Y:S01]  /*55b0*/  DMUL R2, RZ, R14 ;  /* 0x0000000eff027228 */ /* 0x001fe20000000000 */
[----:B------:R-:W-:-:S10]  /*55c0*/  IMAD.MOV.U32 R0, RZ, RZ, RZ ;  /* 0x000000ffff007224 */ /* 0x000fd400078e00ff */
.L_x_2558:
[----:B------:R-:W-:Y:S05]  /*55d0*/  BSYNC B2 ;  /* 0x0000000000027941 */ /* 0x000fea0003800000 */
.L_x_2556:
        /* <DEDUP_REMOVED lines=60> */
.L_x_2555:
[----:B------:R-:W-:Y:S05]  /*59a0*/  BSYNC B1 ;  /* 0x0000000000017941 */ /* 0x000fea0003800000 */
.L_x_2554:
        /* <DEDUP_REMOVED lines=28> */
.L_x_2562:
[----:B0-----:R-:W-:Y:S01]  /*5b70*/  DMUL R2, RZ, R16 ;  /* 0x00000010ff027228 */ /* 0x001fe20000000000 */
[----:B------:R-:W-:-:S10]  /*5b80*/  IMAD.MOV.U32 R0, RZ, RZ, RZ ;  /* 0x000000ffff007224 */ /* 0x000fd400078e00ff */
.L_x_2563:
[----:B------:R-:W-:Y:S05]  /*5b90*/  BSYNC B2 ;  /* 0x0000000000027941 */ /* 0x000fea0003800000 */
.L_x_2561:
        /* <DEDUP_REMOVED lines=60> */
.L_x_2560:
[----:B------:R-:W-:Y:S05]  /*5f60*/  BSYNC B1 ;  /* 0x0000000000017941 */ /* 0x000fea0003800000 */
.L_x_2559:
        /* <DEDUP_REMOVED lines=22> */
.L_x_2566:
[----:B------:R-:W-:-:S13]  /*60d0*/  ISETP.GE.AND P0, PT, R18, R19, PT ;  /* 0x000000131200720c */ /* 0x000fda0003f06270 */
[----:B------:R-:W-:Y:S05]  /*60e0*/  @P0 BRA `(.L_x_2568) ;  /* 0x0000000000300947 */ /* 0x000fea0003800000 */
[----:B01----:R-:W0:Y:S01]  /*60f0*/  LDC.64 R2, c[0x0][0x218] ;  /* 0x00008600ff027b82 */ /* 0x003e220000000a00 */
[----:B------:R-:W-:Y:S02]  /*6100*/  IMAD.IADD R7, R39, 0x1, R18 ;  /* 0x0000000127077824 */ /* 0x000fe400078e0212 */
[----:B------:R-:W-:Y:S02]  /*6110*/  VIADD R18, R18, 0x80 ;  /* 0x0000008012127836 */ /* 0x000fe40000000000 */
[----:B0-----:R-:W-:-:S05]  /*6120*/  IMAD.WIDE.U32 R2, R7, 0x8, R2 ;  /* 0x0000000807027825 */ /* 0x001fca00078e0002 */
[----:B-----5:R1:W-:Y:S02]  /*6130*/  STG.E.64 desc[UR6][R2.64], R22 ;  /* 0x0000001602007986 */ /* 0x0203e4000c101b06 */
.L_x_2567:
[----:B------:R-:W-:-:S13]  /*6140*/  ISETP.GE.AND P0, PT, R18, R19, PT ;  /* 0x000000131200720c */ /* 0x000fda0003f06270 */
[----:B------:R-:W-:Y:S05]  /*6150*/  @P0 BRA `(.L_x_2569) ;  /* 0x0000000000340947 */ /* 0x000fea0003800000 */
[----:B01----:R-:W0:Y:S01]  /*6160*/  LDC.64 R2, c[0x0][0x218] ;  /* 0x00008600ff027b82 */ /* 0x003e220000000a00 */
[----:B------:R-:W-:Y:S01]  /*6170*/  IADD3 R7, R39, R18, RZ ;  /* 0x0000001227077210 */ /* 0x000fe20007ffe0ff */
[----:B------:R-:W-:-:S04]  /*6180*/  VIADD R18, R18, 0x80 ;  /* 0x0000008012127836 */ /* 0x000fc80000000000 */
[----:B0-----:R-:W-:-:S05]  /*6190*/  IMAD.WIDE.U32 R2, R7, 0x8, R2 ;  /* 0x0000000807027825 */ /* 0x001fca00078e0002 */
[----:B-----5:R2:W-:Y:S02]  /*61a0*/  STG.E.64 desc[UR6][R2.64], R20 ;  /* 0x0000001402007986 */ /* 0x0205e4000c101b06 */
.L_x_2568:
        /* <DEDUP_REMOVED lines=8> */
.L_x_2569:
[----:B------:R-:W-:Y:S05]  /*6230*/  BSYNC B1 ;  /* 0x0000000000017941 */ /* 0x000fea0003800000 */
.L_x_2565:
[----:B------:R-:W-:-:S13]  /*6240*/  ISETP.GE.AND P0, PT, R18, R19, PT ;  /* 0x000000131200720c */ /* 0x000fda0003f06270 */
[----:B012---:R-:W0:Y:S01]  /*6250*/  @!P0 LDC.64 R2, c[0x0][0x218] ;  /* 0x00008600ff028b82 */ /* 0x007e220000000a00 */
[----:B------:R-:W-:Y:S02]  /*6260*/  @!P0 IMAD.IADD R7, R39, 0x1, R18 ;  /* 0x0000000127078824 */ /* 0x000fe400078e0212 */
[----:B------:R-:W-:Y:S02]  /*6270*/  @!P0 VIADD R18, R18, 0x80 ;  /* 0x0000008012128836 */ /* 0x000fe40000000000 */
[----:B0-----:R-:W-:-:S05]  /*6280*/  @!P0 IMAD.WIDE.U32 R2, R7, 0x8, R2 ;  /* 0x0000000807028825 */ /* 0x001fca00078e0002 */
[----:B-----5:R3:W-:Y:S02]  /*6290*/  @!P0 STG.E.64 desc[UR6][R2.64], R8 ;  /* 0x0000000802008986 */ /* 0x0207e4000c101b06 */
.L_x_2570:
[----:B------:R-:W-:Y:S05]  /*62a0*/  BSYNC B0 ;  /* 0x0000000000007941 */ /* 0x000fea0003800000 */
.L_x_2564:
        /* <DEDUP_REMOVED lines=8> */
        .type           $_ZN2at6native29vectorized_elementwise_kernelILi4EZZZNS0_15tan_kernel_cudaERNS_18TensorIteratorBaseEENKUlvE0_clEvENKUlvE_clEvEUldE_St5arrayIPcLm2EEEEviT0_T1_$__internal_trig_reduction_slowpathd,@function
        .size           $_ZN2at6native29vectorized_elementwise_kernelILi4EZZZNS0_15tan_kernel_cudaERNS_18TensorIteratorBaseEENKUlvE0_clEvENKUlvE_clEvEUldE_St5arrayIPcLm2EEEEviT0_T1_$__internal_trig_reduction_slowpathd,(.L_x_7499 - $_ZN2at6native29vectorized_elementwise_kernelILi4EZZZNS0_15tan_kernel_cudaERNS_18TensorIteratorBaseEENKUlvE0_clEvENKUlvE_clEvEUldE_St5arrayIPcLm2EEEEviT0_T1_$__internal_trig_reduction_slowpathd)
$_ZN2at6native29vectorized_elementwise_kernelILi4EZZZNS0_15tan_kernel_cudaERNS_18TensorIteratorBaseEENKUlvE0_clEvENKUlvE_clEvEUldE_St5arrayIPcLm2EEEEviT0_T1_$__internal_trig_reduction_slowpathd:
        /* <DEDUP_REMOVED lines=36> */
.L_x_2574:
        /* <DEDUP_REMOVED lines=28> */
.L_x_2573:
[----:B------:R-:W-:Y:S05]  /*6730*/  BSYNC B0 ;  /* 0x0000000000007941 */ /* 0x000fea0003800000 */
.L_x_2572:
        /* <DEDUP_REMOVED lines=91> */
.L_x_2571:
[----:B------:R-:W-:Y:S02]  /*6cf0*/  IMAD.MOV.U32 R31, RZ, RZ, 0x0 ;  /* 0x00000000ff1f7424 */ /* 0x000fe400078e00ff */
[----:B------:R-:W-:Y:S02]  /*6d00*/  IMAD.MOV.U32 R2, RZ, RZ, R7 ;  /* 0x000000ffff027224 */ /* 0x000fe400078e0007 */
[----:B------:R-:W-:Y:S01]  /*6d10*/  IMAD.MOV.U32 R3, RZ, RZ, R5 ;  /* 0x000000ffff037224 */ /* 0x000fe200078e0005 */
[----:B------:R-:W-:Y:S06]  /*6d20*/  RET.REL.NODEC R30 `(_ZN2at6native29vectorized_elementwise_kernelILi4EZZZNS0_15tan_kernel_cudaERNS_18TensorIteratorBaseEENKUlvE0_clEvENKUlvE_clEvEUldE_St5arrayIPcLm2EEEEviT0_T1_) ;  /* 0xffffff901eb47950 */ /* 0x000fec0003c3ffff */
.L_x_2575:
        /* <DEDUP_REMOVED lines=13> */
.L_x_7499:


//--------------------- .text._ZN2at6native29vectorized_elementwise_kernelILi8EZZZNS0_15tan_kernel_cudaERNS_18TensorIteratorBaseEENKUlvE0_clEvENKUlvE_clEvEUldE_St5arrayIPcLm2EEEEviT0_T1_ --------------------------
	.section	.text._ZN2at6native29vectorized_elementwise_kernelILi8EZZZNS0_15tan_kernel_cudaERNS_18TensorIteratorBaseEENKUlvE0_clEvENKUlvE_clEvEUldE_St5arrayIPcLm2EEEEviT0_T1_,"ax",@progbits
	.align	128
        .global         _ZN2at6native29vectorized_elementwise_kernelILi8EZZZNS0_15tan_kernel_cudaERNS_18TensorIteratorBaseEENKUlvE0_clEvENKUlvE_clEvEUldE_St5arrayIPcLm2EEEEviT0_T1_
        .type           _ZN2at6native29vectorized_elementwise_kernelILi8EZZZNS0_15tan_kernel_cudaERNS_18TensorIteratorBaseEENKUlvE0_clEvENKUlvE_clEvEUldE_St5arrayIPcLm2EEEEviT0_T1_,@function
        .size           _ZN2at6native29vectorized_elementwise_kernelILi8EZZZNS0_15tan_kernel_cudaERNS_18TensorIteratorBaseEENKUlvE0_clEvENKUlvE_clEvEUldE_St5arrayIPcLm2EEEEviT0_T1_,(.L_x_7500 - _ZN2at6native29vectorized_elementwise_kernelILi8EZZZNS0_15tan_kernel_cudaERNS_18TensorIteratorBaseEENKUlvE0_clEvENKUlvE_clEvEUldE_St5arrayIPcLm2EEEEviT0_T1_)
        .other          _ZN2at6native29vectorized_elementwise_kernelILi8EZZZNS0_15tan_kernel_cudaERNS_18TensorIteratorBaseEENKUlvE0_clEvENKUlvE_clEvEUldE_St5arrayIPcLm2EEEEviT0_T1_,@"STO_CUDA_ENTRY STV_DEFAULT"
_ZN2at6native29vectorized_elementwise_kernelILi8EZZZNS0_15tan_kernel_cudaERNS_18TensorIteratorBaseEENKUlvE0_clEvENKUlvE_clEvEUldE_St5arrayIPcLm2EEEEviT0_T1_:
.text._ZN2at6native29vectorized_elementwise_kernelILi8EZZZNS0_15tan_kernel_cudaERNS_18TensorIteratorBaseEENKUlvE0_clEvENKUlvE_clEvEUldE_St5arrayIPcLm2EEEEviT0_T1_:
        /* <DEDUP_REMOVED lines=39> */
[----:B-----5:R-:W-:Y:S05]  /*0270*/  CALL.REL.NOINC `($_ZN2at6native29vectorized_elementwise_kernelILi8EZZZNS0_15tan_kernel_cudaERNS_18TensorIteratorBaseEENKUlvE0_clEvENKUlvE_clEvEUldE_St5arrayIPcLm2EEEEviT0_T1_$__internal_trig_reduction_slowpathd) ;  /* 0x00000060002c7944 */ /* 0x020fea0003c00000 */
[----:B------:R-:W-:Y:S05]  /*0280*/  BRA `(.L_x_2579) ;  /* 0x0000000000087947 */ /* 0x000fea0003800000 */
.L_x_2578:
[----:B------:R-:W-:Y:S01]  /*0290*/  DMUL R2, RZ, R16 ;  /* 0x00000010ff027228 */ /* 0x000fe20000000000 */
[----:B------:R-:W-:-:S10]  /*02a0*/  IMAD.MOV.U32 R0, RZ, RZ, RZ ;  /* 0x000000ffff007224 */ /* 0x000fd400078e00ff */
.L_x_2579:
[----:B------:R-:W-:Y:S05]  /*02b0*/  BSYNC B1 ;  /* 0x0000000000017941 */ /* 0x000fea0003800000 */
.L_x_2577:
        /* <DEDUP_REMOVED lines=62> */
.L_x_2581:
[----:B------:R-:W-:Y:S05]  /*06a0*/  BSYNC B0 ;  /* 0x0000000000007941 */ /* 0x000fea0003800000 */
.L_x_2580:
        /* <DEDUP_REMOVED lines=21> */
[----:B-----5:R-:W-:Y:S05]  /*0800*/  CALL.REL.NOINC `($_ZN2at6native29vectorized_elementwise_kernelILi8EZZZNS0_15tan_kernel_cudaERNS_18TensorIteratorBaseEENKUlvE0_clEvENKUlvE_clEvEUldE_St5arrayIPcLm2EEEEviT0_T1_$__internal_trig_reduction_slowpathd) ;  /* 0x0000005800c87944 */ /* 0x020fea0003c00000 */
[----:B------:R-:W-:Y:S05]  /*0810*/  BRA `(.L_x_2584) ;  /* 0x0000000000087947 */ /* 0x000fea0003800000 */
.L_x_2583:
[----:B------:R-:W-:Y:S01]  /*0820*/  DMUL R2, RZ, R18 ;  /* 0x00000012ff027228 */ /* 0x000fe20000000000 */
[----:B------:R-:W-:-:S10]  /*0830*/  IMAD.MOV.U32 R0, RZ, RZ, RZ ;  /* 0x000000ffff007224 */ /* 0x000fd400078e00ff */
.L_x_2584:
[----:B------:R-:W-:Y:S05]  /*0840*/  BSYNC B1 ;  /* 0x0000000000017941 */ /* 0x000fea0003800000 */
.L_x_2582:
        /* <DEDUP_REMOVED lines=62> */
.L_x_2586:
[----:B------:R-:W-:Y:S05]  /*0c30*/  BSYNC B0 ;  /* 0x0000000000007941 */ /* 0x000fea0003800000 */
.L_x_2585:
        /* <DEDUP_REMOVED lines=21> */
[----:B------:R-:W-:Y:S05]  /*0d90*/  CALL.REL.NOINC `($_ZN2at6native29vectorized_elementwise_kernelILi8EZZZNS0_15tan_kernel_cudaERNS_18TensorIteratorBaseEENKUlvE0_clEvENKUlvE_clEvEUldE_St5arrayIPcLm2EEEEviT0_T1_$__internal_trig_reduction_slowpathd) ;  /* 0x0000005400647944 */ /* 0x000fea0003c00000 */
[----:B------:R-:W-:Y:S05]  /*0da0*/  BRA `(.L_x_2589) ;  /* 0x0000000000087947 */ /* 0x000fea0003800000 */
.L_x_2588:
[----:B------:R-:W-:Y:S01]  /*0db0*/  DMUL R2, RZ, R20 ;  /* 0x00000014ff027228 */ /* 0x000fe20000000000 */
[----:B------:R-:W-:-:S10]  /*0dc0*/  MOV R0, RZ ;  /* 0x000000ff00007202 */ /* 0x000fd40000000f00 */
.L_x_2589:
[----:B------:R-:W-:Y:S05]  /*0dd0*/  BSYNC B1 ;  /* 0x0000000000017941 */ /* 0x000fea0003800000 */
.L_x_2587:
        /* <DEDUP_REMOVED lines=62> */
.L_x_2591:
[----:B------:R-:W-:Y:S05]  /*11c0*/  BSYNC B0 ;  /* 0x0000000000007941 */ /* 0x000fea0003800000 */
.L_x_2590:
        /* <DEDUP_REMOVED lines=23> */
.L_x_2593:
[----:B------:R-:W-:Y:S01]  /*1340*/  DMUL R2, RZ, R22 ;  /* 0x00000016ff027228 */ /* 0x000fe20000000000 */
[----:B------:R-:W-:-:S10]  /*1350*/  IMAD.MOV.U32 R0, RZ, RZ, RZ ;  /* 0x000000ffff007224 */ /* 0x000fd400078e00ff */
.L_x_2594:
[----:B------:R-:W-:Y:S05]  /*1360*/  BSYNC B1 ;  /* 0x0000000000017941 */ /* 0x000fea0003800000 */
.L_x_2592:
        /* <DEDUP_REMOVED lines=62> */
.L_x_2596:
[----:B------:R-:W-:Y:S05]  /*1750*/  BSYNC B0 ;  /* 0x0000000000007941 */ /* 0x000fea0003800000 */
.L_x_2595:
        /* <DEDUP_REMOVED lines=23> */
.L_x_2598:
[----:B------:R-:W-:Y:S01]  /*18d0*/  DMUL R2, RZ, R8 ;  /* 0x00000008ff027228 */ /* 0x000fe20000000000 */
[----:B------:R-:W-:-:S10]  /*18e0*/  IMAD.MOV.U32 R0, RZ, RZ, RZ ;  /* 0x000000ffff007224 */ /* 0x000fd400078e00ff */
.L_x_2599:
[----:B------:R-:W-:Y:S05]  /*18f0*/  BSYNC B1 ;  /* 0x0000000000017941 */ /* 0x000fea0003800000 */
.L_x_2597:
        /* <DEDUP_REMOVED lines=62> */
.L_x_2601:
[----:B------:R-:W-:Y:S05]  /*1ce0*/  BSYNC B0 ;  /* 0x0000000000007941 */ /* 0x000fea0003800000 */
.L_x_2600:
        /* <DEDUP_REMOVED lines=21> */
[----:B------:R-:W-:Y:S05]  /*1e40*/  CALL.REL.NOINC `($_ZN2at6native29vectorized_elementwise_kernelILi8EZZZNS0_15tan_kernel_cudaERNS_18TensorIteratorBaseEENKUlvE0_clEvENKUlvE_clEvEUldE_St5arrayIPcLm2EEEEviT0_T1_$__internal_trig_reduction_slowpathd) ;  /* 0x0000004400387944 */ /* 0x000fea0003c00000 */
[----:B------:R-:W-:Y:S05]  /*1e50*/  BRA `(.L_x_2604) ;  /* 0x0000000000087947 */ /* 0x000fea0003800000 */
.L_x_2603:
[----:B------:R-:W-:Y:S01]  /*1e60*/  DMUL R2, RZ, R10 ;  /* 0x0000000aff027228 */ /* 0x000fe20000000000 */
[----:B------:R-:W-:-:S10]  /*1e70*/  IMAD.MOV.U32 R0, RZ, RZ, RZ ;  /* 0x000000ffff007224 */ /* 0x000fd400078e00ff */
.L_x_2604:
[----:B------:R-:W-:Y:S05]  /*1e80*/  BSYNC B1 ;  /* 0x0000000000017941 */ /* 0x000fea0003800000 */
.L_x_2602:
        /* <DEDUP_REMOVED lines=62> */
.L_x_2606:
[----:B------:R-:W-:Y:S05]  /*2270*/  BSYNC B0 ;  /* 0x0000000000007941 */ /* 0x000fea0003800000 */
.L_x_2605:
        /* <DEDUP_REMOVED lines=23> */
.L_x_2608:
[----:B------:R-:W-:Y:S01]  /*23f0*/  DMUL R2, RZ, R12 ;  /* 0x0000000cff027228 */ /* 0x000fe20000000000 */
[----:B------:R-:W-:-:S10]  /*2400*/  MOV R0, RZ ;  /* 0x000000ff00007202 */ /* 0x000fd40000000f00 */
.L_x_2609:
[----:B------:R-:W-:Y:S05]  /*2410*/  BSYNC B1 ;  /* 0x0000000000017941 */ /* 0x000fea0003800000 */
.L_x_2607:
        /* <DEDUP_REMOVED lines=62> */
.L_x_2611:
[----:B------:R-:W-:Y:S05]  /*2800*/  BSYNC B0 ;  /* 0x0000000000007941 */ /* 0x000fea0003800000 */
.L_x_2610:
        /* <DEDUP_REMOVED lines=23> */
.L_x_2613:
[----:B------:R-:W-:Y:S01]  /*2980*/  DMUL R2, RZ, R14 ;  /* 0x0000000eff027228 */ /* 0x000fe20000000000 */
[----:B------:R-:W-:-:S10]  /*2990*/  IMAD.MOV.U32 R0, RZ, RZ, RZ ;  /* 0x000000ffff007224 */ /* 0x000fd400078e00ff */
.L_x_2614:
[----:B------:R-:W-:Y:S05]  /*29a0*/  BSYNC B1 ;  /* 0x0000000000017941 */ /* 0x000fea0003800000 */
.L_x_2612:
        /* <DEDUP_REMOVED lines=66> */
.L_x_2616:
[----:B------:R-:W-:Y:S05]  /*2dd0*/  BSYNC B0 ;  /* 0x0000000000007941 */ /* 0x000fea0003800000 */
.L_x_2615:
[----:B------:R-:W-:Y:S04]  /*2de0*/  STG.E.128 desc[UR6][R32.64+0x20], R8 ;  /* 0x0000200820007986 */ /* 0x000fe8000c101d06 */
[----:B------:R-:W-:Y:S01]  /*2df0*/  STG.E.128 desc[UR6][R32.64+0x30], R12 ;  /* 0x0000300c20007986 */ /* 0x000fe2000c101d06 */
[----:B------:R-:W-:Y:S05]  /*2e00*/  EXIT ;  /* 0x000000000000794d */ /* 0x000fea0003800000 */
.L_x_2576:
        /* <DEDUP_REMOVED lines=80> */
[----:B------:R-:W-:Y:S05]  /*3310*/  CALL.REL.NOINC `($_ZN2at6native29vectorized_elementwise_kernelILi8EZZZNS0_15tan_kernel_cudaERNS_18TensorIteratorBaseEENKUlvE0_clEvENKUlvE_clEvEUldE_St5arrayIPcLm2EEEEviT0_T1_$__internal_trig_reduction_slowpathd) ;  /* 0x0000003000047944 */ /* 0x000fea0003c00000 */
[----:B------:R-:W-:Y:S05]  /*3320*/  BRA `(.L_x_2621) ;  /* 0x0000000000087947 */ /* 0x000fea0003800000 */
.L_x_2620:
[----:B0-----:R-:W-:Y:S01]  /*3330*/  DMUL R2, RZ, R28 ;  /* 0x0000001cff027228 */ /* 0x001fe20000000000 */
[----:B------:R-:W-:-:S10]  /*3340*/  IMAD.MOV.U32 R0, RZ, RZ, RZ ;  /* 0x000000ffff007224 */ /* 0x000fd400078e00ff */
.L_x_2621:
[----:B------:R-:W-:Y:S05]  /*3350*/  BSYNC B2 ;  /* 0x0000000000027941 */ /* 0x000fea0003800000 */
.L_x_2619:
        /* <DEDUP_REMOVED lines=60> */
.L_x_2618:
[----:B------:R-:W-:Y:S05]  /*3720*/  BSYNC B1 ;  /* 0x0000000000017941 */ /* 0x000fea0003800000 */
.L_x_2617:
        /* <DEDUP_REMOVED lines=28> */
.L_x_2625:
[----:B0-----:R-:W-:Y:S01]  /*38f0*/  DMUL R2, RZ, R22 ;  /* 0x00000016ff027228 */ /* 0x001fe20000000000 */
[----:B------:R-:W-:-:S10]  /*3900*/  IMAD.MOV.U32 R0, RZ, RZ, RZ ;  /* 0x000000ffff007224 */ /* 0x000fd400078e00ff */
.L_x_2626:
[----:B------:R-:W-:Y:S05]  /*3910*/  BSYNC B2 ;  /* 0x0000000000027941 */ /* 0x000fea0003800000 */
.L_x_2624:
        /* <DEDUP_REMOVED lines=60> */
.L_x_2623:
[----:B------:R-:W-:Y:S05]  /*3ce0*/  BSYNC B1 ;  /* 0x0000000000017941 */ /* 0x000fea0003800000 */
.L_x_2622:
        /* <DEDUP_REMOVED lines=26> */
[----:B------:R-:W-:Y:S05]  /*3e90*/  CALL.REL.NOINC `($_ZN2at6native29vectorized_elementwise_kernelILi8EZZZNS0_15tan_kernel_cudaERNS_18TensorIteratorBaseEENKUlvE0_clEvENKUlvE_clEvEUldE_St5arrayIPcLm2EEEEviT0_T1_$__internal_trig_reduction_slowpathd) ;  /* 0x0000002400247944 */ /* 0x000fea0003c00000 */
[----:B------:R-:W-:Y:S05]  /*3ea0*/  BRA `(.L_x_2631) ;  /* 0x0000000000087947 */ /* 0x000fea0003800000 */
.L_x_2630:
[----:B0-----:R-:W-:Y:S01]  /*3eb0*/  DMUL R2, RZ, R8 ;  /* 0x00000008ff027228 */ /* 0x001fe20000000000 */
[----:B------:R-:W-:-:S10]  /*3ec0*/  IMAD.MOV.U32 R0, RZ, RZ, RZ ;  /* 0x000000ffff007224 */ /* 0x000fd400078e00ff */
.L_x_2631:
[----:B------:R-:W-:Y:S05]  /*3ed0*/  BSYNC B2 ;  /* 0x0000000000027941 */ /* 0x000fea0003800000 */
.L_x_2629:
        /* <DEDUP_REMOVED lines=60> */
.L_x_2628:
[----:B------:R-:W-:Y:S05]  /*42a0*/  BSYNC B1 ;  /* 0x0000000000017941 */ /* 0x000fea0003800000 */
.L_x_2627:
        /* <DEDUP_REMOVED lines=28> */
.L_x_2635:
[----:B0-----:R-:W-:Y:S01]  /*4470*/  DMUL R2, RZ, R20 ;  /* 0x00000014ff027228 */ /* 0x001fe20000000000 */
[----:B------:R-:W-:-:S10]  /*4480*/  MOV R0, RZ ;  /* 0x000000ff00007202 */ /* 0x000fd40000000f00 */
.L_x_2636:
[----:B------:R-:W-:Y:S05]  /*4490*/  BSYNC B2 ;  /* 0x0000000000027941 */ /* 0x000fea0003800000 */
.L_x_2634:
        /* <DEDUP_REMOVED lines=60> */
.L_x_2633:
[----:B------:R-:W-:Y:S05]  /*4860*/  BSYNC B1 ;  /* 0x0000000000017941 */ /* 0x000fea0003800000 */
.L_x_2632:
        /* <DEDUP_REMOVED lines=28> */
.L_x_2640:
[----:B0-----:R-:W-:Y:S01]  /*4a30*/  DMUL R2, RZ, R10 ;  /* 0x0000000aff027228 */ /* 0x001fe20000000000 */
[----:B------:R-:W-:-:S10]  /*4a40*/  IMAD.MOV.U32 R0, RZ, RZ, RZ ;  /* 0x000000ffff007224 */ /* 0x000fd400078e00ff */
.L_x_2641:
[----:B------:R-:W-:Y:S05]  /*4a50*/  BSYNC B2 ;  /* 0x0000000000027941 */ /* 0x000fea0003800000 */
.L_x_2639:
        /* <DEDUP_REMOVED lines=60> */
.L_x_2638:
[----:B------:R-:W-:Y:S05]  /*4e20*/  BSYNC B1 ;  /* 0x0000000000017941 */ /* 0x000fea0003800000 */
.L_x_2637:
        /* <DEDUP_REMOVED lines=28> */
.L_x_2645:
[----:B0-----:R-:W-:Y:S01]  /*4ff0*/  DMUL R2, RZ, R12 ;  /* 0x0000000cff027228 */ /* 0x001fe20000000000 */
[----:B------:R-:W-:-:S10]  /*5000*/  IMAD.MOV.U32 R0, RZ, RZ, RZ ;  /* 0x000000ffff007224 */ /* 0x000fd400078e00ff */
.L_x_2646:
[----:B------:R-:W-:Y:S05]  /*5010*/  BSYNC B2 ;  /* 0x0000000000027941 */ /* 0x000fea0003800000 */
.L_x_2644:
        /* <DEDUP_REMOVED lines=60> */
.L_x_2643:
[----:B------:R-:W-:Y:S05]  /*53e0*/  BSYNC B1 ;  /* 0x0000000000017941 */ /* 0x000fea0003800000 */
.L_x_2642:
        /* <DEDUP_REMOVED lines=28> */
.L_x_2650:
[----:B0-----:R-:W-:Y:S01]  /*55b0*/  DMUL R2, RZ, R14 ;  /* 0x0000000eff027228 */ /* 0x001fe20000000000 */
[----:B------:R-:W-:-:S10]  /*55c0*/  IMAD.MOV.U32 R0, RZ, RZ, RZ ;  /* 0x000000ffff007224 */ /* 0x000fd400078e00ff */
.L_x_2651:
[----:B------:R-:W-:Y:S05]  /*55d0*/  BSYNC B2 ;  /* 0x0000000000027941 */ /* 0x000fea0003800000 */
.L_x_2649:
        /* <DEDUP_REMOVED lines=60> */
.L_x_2648:
[----:B------:R-:W-:Y:S05]  /*59a0*/  BSYNC B1 ;  /* 0x0000000000017941 */ /* 0x000fea0003800000 */
.L_x_2647:
        /* <DEDUP_REMOVED lines=28> */
.L_x_2655:
[----:B0-----:R-:W-:Y:S01]  /*5b70*/  DMUL R2, RZ, R16 ;  /* 0x00000010ff027228 */ /* 0x001fe20000000000 */
[----:B------:R-:W-:-:S10]  /*5b80*/  IMAD.MOV.U32 R0, RZ, RZ, RZ ;  /* 0x000000ffff007224 */ /* 0x000fd400078e00ff */
.L_x_2656:
[----:B------:R-:W-:Y:S05]  /*5b90*/  BSYNC B2 ;  /* 0x0000000000027941 */ /* 0x000fea0003800000 */
.L_x_2654:
        /* <DEDUP_REMOVED lines=60> */
.L_x_2653:
[----:B------:R-:W-:Y:S05]  /*5f60*/  BSYNC B1 ;  /* 0x0000000000017941 */ /* 0x000fea0003800000 */
.L_x_2652:
        /* <DEDUP_REMOVED lines=22> */
.L_x_2659:
[----:B------:R-:W-:-:S13]  /*60d0*/  ISETP.GE.AND P0, PT, R18, R19, PT ;  /* 0x000000131200720c */ /* 0x000fda0003f06270 */
[----:B------:R-:W-:Y:S05]  /*60e0*/  @P0 BRA `(.L_x_2661) ;  /* 0x0000000000300947 */ /* 0x000fea0003800000 */
[----:B01----:R-:W0:Y:S01]  /*60f0*/  LDC.64 R2, c[0x0][0x218] ;  /* 0x00008600ff027b82 */ /* 0x003e220000000a00 */
[----:B------:R-:W-:Y:S02]  /*6100*/  IMAD.IADD R7, R39, 0x1, R18 ;  /* 0x0000000127077824 */ /* 0x000fe400078e0212 */
[----:B------:R-:W-:Y:S02]  /*6110*/  VIADD R18, R18, 0x80 ;  /* 0x0000008012127836 */ /* 0x000fe40000000000 */
[----:B0-----:R-:W-:-:S05]  /*6120*/  IMAD.WIDE.U32 R2, R7, 0x8, R2 ;  /* 0x0000000807027825 */ /* 0x001fca00078e0002 */
[----:B-----5:R1:W-:Y:S02]  /*6130*/  STG.E.64 desc[UR6][R2.64], R22 ;  /* 0x0000001602007986 */ /* 0x0203e4000c101b06 */
.L_x_2660:
[----:B------:R-:W-:-:S13]  /*6140*/  ISETP.GE.AND P0, PT, R18, R19, PT ;  /* 0x000000131200720c */ /* 0x000fda0003f06270 */
[----:B------:R-:W-:Y:S05]  /*6150*/  @P0 BRA `(.L_x_2662) ;  /* 0x0000000000340947 */ /* 0x000fea0003800000 */
[----:B01----:R-:W0:Y:S01]  /*6160*/  LDC.64 R2, c[0x0][0x218] ;  /* 0x00008600ff027b82 */ /* 0x003e220000000a00 */
[----:B------:R-:W-:Y:S01]  /*6170*/  IADD3 R7, R39, R18, RZ ;  /* 0x0000001227077210 */ /* 0x000fe20007ffe0ff */
[----:B------:R-:W-:-:S04]  /*6180*/  VIADD R18, R18, 0x80 ;  /* 0x0000008012127836 */ /* 0x000fc80000000000 */
[----:B0-----:R-:W-:-:S05]  /*6190*/  IMAD.WIDE.U32 R2, R7, 0x8, R2 ;  /* 0x0000000807027825 */ /* 0x001fca00078e0002 */
[----:B-----5:R2:W-:Y:S02]  /*61a0*/  STG.E.64 desc[UR6][R2.64], R20 ;  /* 0x0000001402007986 */ /* 0x0205e4000c101b06 */
.L_x_2661:
        /* <DEDUP_REMOVED lines=8> */
.L_x_2662:
[----:B------:R-:W-:Y:S05]  /*6230*/  BSYNC B1 ;  /* 0x0000000000017941 */ /* 0x000fea0003800000 */
.L_x_2658:
[----:B------:R-:W-:-:S13]  /*6240*/  ISETP.GE.AND P0, PT, R18, R19, PT ;  /* 0x000000131200720c */ /* 0x000fda0003f06270 */
[----:B012---:R-:W0:Y:S01]  /*6250*/  @!P0 LDC.64 R2, c[0x0][0x218] ;  /* 0x00008600ff028b82 */ /* 0x007e220000000a00 */
[----:B------:R-:W-:Y:S02]  /*6260*/  @!P0 IMAD.IADD R7, R39, 0x1, R18 ;  /* 0x0000000127078824 */ /* 0x000fe400078e0212 */
[----:B------:R-:W-:Y:S02]  /*6270*/  @!P0 VIADD R18, R18, 0x80 ;  /* 0x0000008012128836 */ /* 0x000fe40000000000 */
[----:B0-----:R-:W-:-:S05]  /*6280*/  @!P0 IMAD.WIDE.U32 R2, R7, 0x8, R2 ;  /* 0x0000000807028825 */ /* 0x001fca00078e0002 */
[----:B-----5:R3:W-:Y:S02]  /*6290*/  @!P0 STG.E.64 desc[UR6][R2.64], R8 ;  /* 0x0000000802008986 */ /* 0x0207e4000c101b06 */
.L_x_2663:
[----:B------:R-:W-:Y:S05]  /*62a0*/  BSYNC B0 ;  /* 0x0000000000007941 */ /* 0x000fea0003800000 */
.L_x_2657:
        /* <DEDUP_REMOVED lines=8> */
        .type           $_ZN2at6native29vectorized_elementwise_kernelILi8EZZZNS0_15tan_kernel_cudaERNS_18TensorIteratorBaseEENKUlvE0_clEvENKUlvE_clEvEUldE_St5arrayIPcLm2EEEEviT0_T1_$__internal_trig_reduction_slowpathd,@function
        .size           $_ZN2at6native29vectorized_elementwise_kernelILi8EZZZNS0_15tan_kernel_cudaERNS_18TensorIteratorBaseEENKUlvE0_clEvENKUlvE_clEvEUldE_St5arrayIPcLm2EEEEviT0_T1_$__internal_trig_reduction_slowpathd,(.L_x_7500 - $_ZN2at6native29vectorized_elementwise_kernelILi8EZZZNS0_15tan_kernel_cudaERNS_18TensorIteratorBaseEENKUlvE0_clEvENKUlvE_clEvEUldE_St5arrayIPcLm2EEEEviT0_T1_$__internal_trig_reduction_slowpathd)
$_ZN2at6native29vectorized_elementwise_kernelILi8EZZZNS0_15tan_kernel_cudaERNS_18TensorIteratorBaseEENKUlvE0_clEvENKUlvE_clEvEUldE_St5arrayIPcLm2EEEEviT0_T1_$__internal_trig_reduction_slowpathd:
        /* <DEDUP_REMOVED lines=36> */
.L_x_2667:
        /* <DEDUP_REMOVED lines=28> */
.L_x_2666:
[----:B------:R-:W-:Y:S05]  /*6730*/  BSYNC B0 ;  /* 0x0000000000007941 */ /* 0x000fea0003800000 */
.L_x_2665:
        /* <DEDUP_REMOVED lines=91> */
.L_x_2664:
[----:B------:R-:W-:Y:S02]  /*6cf0*/  IMAD.MOV.U32 R31, RZ, RZ, 0x0 ;  /* 0x00000000ff1f7424 */ /* 0x000fe400078e00ff */
[----:B------:R-:W-:Y:S02]  /*6d00*/  IMAD.MOV.U32 R2, RZ, RZ, R7 ;  /* 0x000000ffff027224 */ /* 0x000fe400078e0007 */
[----:B------:R-:W-:Y:S01]  /*6d10*/  IMAD.MOV.U32 R3, RZ, RZ, R5 ;  /* 0x000000ffff037224 */ /* 0x000fe200078e0005 */
[----:B------:R-:W-:Y:S06]  /*6d20*/  RET.REL.NODEC R30 `(_ZN2at6native29vectorized_elementwise_kernelILi8EZZZNS0_15tan_kernel_cudaERNS_18TensorIteratorBaseEENKUlvE0_clEvENKUlvE_clEvEUldE_St5arrayIPcLm2EEEEviT0_T1_) ;  /* 0xffffff901eb47950 */ /* 0x000fec0003c3ffff */
.L_x_2668:
        /* <DEDUP_REMOVED lines=13> */
.L_x_7500:


//--------------------- .text._ZN2at6native18elementwise_kernelILi128ELi4EZNS0_15gpu_kernel_implIZZZNS0_15tan_kernel_cudaERNS_18TensorIteratorBaseEENKUlvE_clEvENKUlvE1_clEvEUlN3c107complexINS7_4HalfEEEE_EEvS4_RKT_EUliE_EEviT1_ --------------------------
	.section	.text._ZN2at6native18elementwise_kernelILi128ELi4EZNS0_15gpu_kernel_implIZZZNS0_15tan_kernel_cudaERNS_18TensorIteratorBaseEENKUlvE_clEvENKUlvE1_clEvEUlN3c107complexINS7_4HalfEEEE_EEvS4_RKT_EUliE_EEviT1_,"ax",@progbits
	.align	128
        .global         _ZN2at6native18elementwise_kernelILi128ELi4EZNS0_15gpu_kernel_implIZZZNS0_15tan_kernel_cudaERNS_18TensorIteratorBaseEENKUlvE_clEvENKUlvE1_clEvEUlN3c107complexINS7_4HalfEEEE_EEvS4_RKT_EUliE_EEviT1_
        .type           _ZN2at6native18elementwise_kernelILi128ELi4EZNS0_15gpu_kernel_implIZZZNS0_15tan_kernel_cudaERNS_18TensorIteratorBaseEENKUlvE_clEvENKUlvE1_clEvEUlN3c107complexINS7_4HalfEEEE_EEvS4_RKT_EUliE_EEviT1_,@function
        .size           _ZN2at6native18elementwise_kernelILi128ELi4EZNS0_15gpu_kernel_implIZZZNS0_15tan_kernel_cudaERNS_18TensorIteratorBaseEENKUlvE_clEvENKUlvE1_clEvEUlN3c107complexINS7_4HalfEEEE_EEvS4_RKT_EUliE_EEviT1_,(.L_x_7550 - _ZN2at6native18elementwise_kernelILi128ELi4EZNS0_15gpu_kernel_implIZZZNS0_15tan_kernel_cudaERNS_18TensorIteratorBaseEENKUlvE_clEvENKUlvE1_clEvEUlN3c107complexINS7_4HalfEEEE_EEvS4_RKT_EUliE_EEviT1_)
        .other          _ZN2at6native18elementwise_kernelILi128ELi4EZNS0_15gpu_kernel_implIZZZNS0_15tan_kernel_cudaERNS_18TensorIteratorBaseEENKUlvE_clEvENKUlvE1_clEvEUlN3c107complexINS7_4HalfEEEE_EEvS4_RKT_EUliE_EEviT1_,@"STO_CUDA_ENTRY STV_DEFAULT"
_ZN2at6native18elementwise_kernelILi128ELi4EZNS0_15gpu_kernel_implIZZZNS0_15tan_kernel_cudaERNS_18TensorIteratorBaseEENKUlvE_clEvENKUlvE1_clEvEUlN3c107complexINS7_4HalfEEEE_EEvS4_RKT_EUliE_EEviT1_:
.text._ZN2at6native18elementwise_kernelILi128ELi4EZNS0_15gpu_kernel_implIZZZNS0_15tan_kernel_cudaERNS_18TensorIteratorBaseEENKUlvE_clEvENKUlvE1_clEvEUlN3c107complexINS7_4HalfEEEE_EEvS4_RKT_EUliE_EEviT1_:
        /* <DEDUP_REMOVED lines=313> */
.L_x_2671:
        /* <DEDUP_REMOVED lines=18> */
[----:B------:R0:W2:Y:S02]  /*14b0*/  LDG.E.S8 R2, desc[UR36][R2.64] ;  /* 0x0000002402027981 */ /* 0x0000a4000c1e1300 */
[----:B0-----:R-:W-:Y:S01]  /*14c0*/  PRMT R3, RZ, 0x7610, R3 ;  /* 0x00007610ff037816 */ /* 0x001fe20000000003 */
[----:B--2---:R-:W0:Y:S02]  /*14d0*/  I2F.S16 R0, R2 ;  /* 0x0000000200007306 */ /* 0x004e240000101400 */
[----:B0-----:R-:W-:Y:S01]  /*14e0*/  F2FP.F16.F32.PACK_AB R0, RZ, R0 ;  /* 0x00000000ff00723e */ /* 0x001fe200000000ff */
[----:B------:R-:W-:Y:S06]  /*14f0*/  BRA `(.L_x_2677) ;  /* 0x0000000c00fc7947 */ /* 0x000fec0003800000 */
.L_x_2675:
[----:B------:R0:W2:Y:S02]  /*1500*/  LDG.E.U8 R2, desc[UR36][R2.64] ;  /* 0x0000002402027981 */ /* 0x0000a4000c1e1100 */
[----:B0-----:R-:W-:Y:S02]  /*1510*/  PRMT R3, RZ, 0x7610, R3 ;  /* 0x00007610ff037816 */ /* 0x001fe40000000003 */
[----:B--2---:R-:W-:-:S04]  /*1520*/  I2FP.F32.U32 R0, R2 ;  /* 0x0000000200007245 */ /* 0x004fc80000201000 */
[----:B------:R-:W-:Y:S01]  /*1530*/  F2FP.F16.F32.PACK_AB R0, RZ, R0 ;  /* 0x00000000ff00723e */ /* 0x000fe200000000ff */
[----:B------:R-:W-:Y:S06]  /*1540*/  BRA `(.L_x_2677) ;  /* 0x0000000c00e87947 */ /* 0x000fec0003800000 */
.L_x_2674:
[----:B------:R-:W-:-:S13]  /*1550*/  ISETP.NE.AND P0, PT, R4, 0x2, PT ;  /* 0x000000020400780c */ /* 0x000fda0003f05270 */
[----:B------:R-:W-:Y:S05]  /*1560*/  @!P0 BRA `(.L_x_2678) ;  /* 0x0000000000388947 */ /* 0x000fea0003800000 */
[----:B------:R-:W-:-:S13]  /*1570*/  ISETP.NE.AND P0, PT, R4, 0x3, PT ;  /* 0x000000030400780c */ /* 0x000fda0003f05270 */
[----:B------:R-:W-:Y:S05]  /*1580*/  @!P0 BRA `(.L_x_2679) ;  /* 0x00000000001c8947 */ /* 0x000fea0003800000 */
[----:B------:R-:W-:-:S13]  /*1590*/  ISETP.NE.AND P0, PT, R4, 0x4, PT ;  /* 0x000000040400780c */ /* 0x000fda0003f05270 */
[----:B------:R-:W-:Y:S05]  /*15a0*/  @P0 BRA `(.L_x_2676) ;  /* 0x0000000c00600947 */ /* 0x000fea0003800000 */
[----:B------:R-:W2:Y:S02]  /*15b0*/  LDG.E.64 R2, desc[UR36][R2.64] ;  /* 0x0000002402027981 */ /* 0x000ea4000c1e1b00 */
[----:B--2---:R0:W1:Y:S02]  /*15c0*/  I2F.S64 R0, R2 ;  /* 0x0000000200007312 */ /* 0x0040640000301400 */
[----:B0-----:R-:W-:Y:S02]  /*15d0*/  PRMT R3, RZ, 0x7610, R3 ;  /* 0x00007610ff037816 */ /* 0x001fe40000000003 */
[----:B-1----:R-:W-:Y:S01]  /*15e0*/  F2FP.F16.F32.PACK_AB R0, RZ, R0 ;  /* 0x00000000ff00723e */ /* 0x002fe200000000ff */
[----:B------:R-:W-:Y:S06]  /*15f0*/  BRA `(.L_x_2677) ;  /* 0x0000000c00bc7947 */ /* 0x000fec0003800000 */
.L_x_2679:
[----:B------:R0:W2:Y:S02]  /*1600*/  LDG.E R2, desc[UR36][R2.64] ;  /* 0x0000002402027981 */ /* 0x0000a4000c1e1900 */
[----:B0-----:R-:W-:Y:S02]  /*1610*/  PRMT R3, RZ, 0x7610, R3 ;  /* 0x00007610ff037816 */ /* 0x001fe40000000003 */
[----:B--2---:R-:W-:-:S04]  /*1620*/  I2FP.F32.S32 R0, R2 ;  /* 0x0000000200007245 */ /* 0x004fc80000201400 */
[----:B------:R-:W-:Y:S01]  /*1630*/  F2FP.F16.F32.PACK_AB R0, RZ, R0 ;  /* 0x00000000ff00723e */ /* 0x000fe200000000ff */
[----:B------:R-:W-:Y:S06]  /*1640*/  BRA `(.L_x_2677) ;  /* 0x0000000c00a87947 */ /* 0x000fec0003800000 */
.L_x_2678:
[----:B------:R0:W2:Y:S02]  /*1650*/  LDG.E.U16 R2, desc[UR36][R2.64] ;  /* 0x0000002402027981 */ /* 0x0000a4000c1e1500 */
[----:B0-----:R-:W-:Y:S01]  /*1660*/  PRMT R3, RZ, 0x7610, R3 ;  /* 0x00007610ff037816 */ /* 0x001fe20000000003 */
[----:B--2---:R-:W0:Y:S02]  /*1670*/  I2F.S16 R0, R2 ;  /* 0x0000000200007306 */ /* 0x004e240000101400 */
[----:B0-----:R-:W-:Y:S01]  /*1680*/  F2FP.F16.F32.PACK_AB R0, RZ, R0 ;  /* 0x00000000ff00723e */ /* 0x001fe200000000ff */
[----:B------:R-:W-:Y:S06]  /*1690*/  BRA `(.L_x_2677) ;  /* 0x0000000c00947947 */ /* 0x000fec0003800000 */
.L_x_2673:
[----:B------:R-:W-:-:S13]  /*16a0*/  ISETP.GT.AND P0, PT, R4, 0x6, PT ;  /* 0x000000060400780c */ /* 0x000fda0003f04270 */
[----:B------:R-:W-:Y:S05]  /*16b0*/  @P0 BRA `(.L_x_2680) ;  /* 0x0000000000340947 */ /* 0x000fea0003800000 */
[----:B------:R-:W-:-:S13]  /*16c0*/  ISETP.NE.AND P0, PT, R4, 0x5, PT ;  /* 0x000000050400780c */ /* 0x000fda0003f05270 */
[----:B------:R-:W-:Y:S05]  /*16d0*/  @!P0 BRA `(.L_x_2681) ;  /* 0x0000000000188947 */ /* 0x000fea0003800000 */
[----:B------:R-:W-:-:S13]  /*16e0*/  ISETP.NE.AND P0, PT, R4, 0x6, PT ;  /* 0x000000060400780c */ /* 0x000fda0003f05270 */
[----:B------:R-:W-:Y:S05]  /*16f0*/  @P0 BRA `(.L_x_2676) ;  /* 0x0000000c000c0947 */ /* 0x000fea0003800000 */
[----:B------:R0:W2:Y:S02]  /*1700*/  LDG.E R0, desc[UR36][R2.64] ;  /* 0x0000002402007981 */ /* 0x0000a4000c1e1900 */
[----:B0-----:R-:W-:Y:S02]  /*1710*/  PRMT R3, RZ, 0x7610, R3 ;  /* 0x00007610ff037816 */ /* 0x001fe40000000003 */
[----:B--2---:R-:W-:Y:S01]  /*1720*/  F2FP.F16.F32.PACK_AB R0, RZ, R0 ;  /* 0x00000000ff00723e */ /* 0x004fe200000000ff */
[----:B------:R-:W-:Y:S06]  /*1730*/  BRA `(.L_x_2677) ;  /* 0x0000000c006c7947 */ /* 0x000fec0003800000 */
.L_x_2681:
[----:B------:R0:W2:Y:S02]  /*1740*/  LDG.E.U16 R0, desc[UR36][R2.64] ;  /* 0x0000002402007981 */ /* 0x0000a4000c1e1500 */
[----:B0-----:R-:W-:Y:S01]  /*1750*/  PRMT R3, RZ, 0x7610, R3 ;  /* 0x00007610ff037816 */ /* 0x001fe20000000003 */
[----:B--2---:R-:W-:-:S05]  /*1760*/  HADD2.F32 R0, -RZ, R0.H0_H0 ;  /* 0x20000000ff007230 */ /* 0x004fca0000004100 */
[----:B------:R-:W-:Y:S01]  /*1770*/  F2FP.F16.F32.PACK_AB R0, RZ, R0 ;  /* 0x00000000ff00723e */ /* 0x000fe200000000ff */
[----:B------:R-:W-:Y:S06]  /*1780*/  BRA `(.L_x_2677) ;  /* 0x0000000c00587947 */ /* 0x000fec0003800000 */
.L_x_2680:
[----:B------:R-:W-:-:S13]  /*1790*/  ISETP.NE.AND P0, PT, R4, 0x7, PT ;  /* 0x000000070400780c */ /* 0x000fda0003f05270 */
[----:B------:R-:W-:Y:S05]  /*17a0*/  @!P0 BRA `(.L_x_2682) ;  /* 0x0000000000308947 */ /* 0x000fea0003800000 */
[----:B------:R-:W-:-:S13]  /*17b0*/  ISETP.NE.AND P0, PT, R4, 0x8, PT ;  /* 0x000000080400780c */ /* 0x000fda0003f05270 */
[----:B------:R-:W-:Y:S05]  /*17c0*/  @!P0 BRA `(.L_x_2683) ;  /* 0x0000000000188947 */ /* 0x000fea0003800000 */
[----:B------:R-:W-:-:S13]  /*17d0*/  ISETP.NE.AND P0, PT, R4, 0x9, PT ;  /* 0x000000090400780c */ /* 0x000fda0003f05270 */
[----:B------:R-:W-:Y:S05]  /*17e0*/  @P0 BRA `(.L_x_2676) ;  /* 0x0000000800d00947 */ /* 0x000fea0003800000 */
[----:B------:R-:W2:Y:S02]  /*17f0*/  LDG.E.64 R2, desc[UR36][R2.64] ;  /* 0x0000002402027981 */ /* 0x000ea4000c1e1b00 */
[----:B--2---:R-:W-:-:S04]  /*1800*/  F2FP.F16.F32.PACK_AB R3, R2, R3 ;  /* 0x000000030203723e */ /* 0x004fc800000000ff */
[----:B------:R-:W-:Y:S01]  /*1810*/  PRMT R0, R3, 0x7632, R0 ;  /* 0x0000763203007816 */ /* 0x000fe20000000000 */
[----:B------:R-:W-:Y:S06]  /*1820*/  BRA `(.L_x_2677) ;  /* 0x0000000c00307947 */ /* 0x000fec0003800000 */
.L_x_2683:
[----:B------:R-:W2:Y:S02]  /*1830*/  LDG.E R3, desc[UR36][R2.64] ;  /* 0x0000002402037981 */ /* 0x000ea4000c1e1900 */
[C---:B--2---:R-:W-:Y:S02]  /*1840*/  PRMT R0, R3.reuse, 0x7610, R0 ;  /* 0x0000761003007816 */ /* 0x044fe40000000000 */
[----:B------:R-:W-:Y:S01]  /*1850*/  PRMT R3, R3, 0x7632, R3 ;  /* 0x0000763203037816 */ /* 0x000fe20000000003 */
[----:B------:R-:W-:Y:S06]  /*1860*/  BRA `(.L_x_2677) ;  /* 0x0000000c00207947 */ /* 0x000fec0003800000 */
.L_x_2682:
[----:B------:R-:W2:Y:S01]  /*1870*/  LDG.E.64 R2, desc[UR36][R2.64] ;  /* 0x0000002402027981 */ /* 0x000ea2000c1e1b00 */
[----:B------:R-:W-:Y:S01]  /*1880*/  UMOV UR4, 0xf0000000 ;  /* 0xf000000000047882 */ /* 0x000fe20000000000 */
[----:B------:R-:W-:Y:S01]  /*1890*/  UMOV UR5, 0x380fffff ;  /* 0x380fffff00057882 */ /* 0x000fe20000000000 */
[----:B--2---:R0:W1:Y:S01]  /*18a0*/  F2F.F32.F64 R0, R2 ;  /* 0x0000000200007310 */ /* 0x0040620000301000 */
[----:B------:R-:W-:Y:S01]  /*18b0*/  DSETP.GEU.AND P0, PT, |R2|, UR4, PT ;  /* 0x0000000402007e2a */ /* 0x000fe2000bf0e200 */
[----:B0-----:R-:W-:-:S13]  /*18c0*/  PRMT R3, RZ, 0x7610, R3 ;  /* 0x00007610ff037816 */ /* 0x001fda0000000003 */
[----:B-1----:R-:W-:-:S05]  /*18d0*/  @!P0 FMUL R0, R0, 1.175494350822287508e-38 ;  /* 0x0080000000008820 */ /* 0x002fca0000400000 */
[----:B------:R-:W-:Y:S01]  /*18e0*/  F2FP.F16.F32.PACK_AB R0, RZ, R0 ;  /* 0x00000000ff00723e */ /* 0x000fe200000000ff */
[----:B------:R-:W-:Y:S06]  /*18f0*/  BRA `(.L_x_2677) ;  /* 0x0000000800fc7947 */ /* 0x000fec0003800000 */
.L_x_2672:
        /* <DEDUP_REMOVED lines=8> */
[----:B------:R0:W2:Y:S02]  /*1980*/  LDG.E.U8 R2, desc[UR36][R2.64] ;  /* 0x0000002402027981 */ /* 0x0000a4000c1e1100 */
[----:B0-----:R-:W-:Y:S02]  /*1990*/  PRMT R3, RZ, 0x7610, R3 ;  /* 0x00007610ff037816 */ /* 0x001fe40000000003 */
[----:B--2---:R-:W-:-:S04]  /*19a0*/  ISETP.NE.AND P0, PT, R2, RZ, PT ;  /* 0x000000ff0200720c */ /* 0x004fc80003f05270 */
[----:B------:R-:W-:-:S04]  /*19b0*/  FSEL R0, RZ, 1, !P0 ;  /* 0x3f800000ff007808 */ /* 0x000fc80004000000 */
[----:B------:R-:W-:Y:S01]  /*19c0*/  F2FP.F16.F32.PACK_AB R0, RZ, R0 ;  /* 0x00000000ff00723e */ /* 0x000fe200000000ff */
[----:B------:R-:W-:Y:S06]  /*19d0*/  BRA `(.L_x_2677) ;  /* 0x0000000800c47947 */ /* 0x000fec0003800000 */
.L_x_2686:
[----:B------:R-:W2:Y:S01]  /*19e0*/  LDG.E.128 R4, desc[UR36][R2.64] ;  /* 0x0000002402047981 */ /* 0x000ea2000c1e1d00 */
[----:B------:R-:W-:Y:S01]  /*19f0*/  UMOV UR4, 0xf0000000 ;  /* 0xf000000000047882 */ /* 0x000fe20000000000 */
[----:B------:R-:W-:Y:S01]  /*1a00*/  UMOV UR5, 0x380fffff ;  /* 0x380fffff00057882 */ /* 0x000fe20000000000 */
[----:B--2---:R-:W0:Y:S01]  /*1a10*/  F2F.F32.F64 R8, R6 ;  /* 0x0000000600087310 */ /* 0x004e220000301000 */
[----:B------:R-:W-:Y:S02]  /*1a20*/  DSETP.GEU.AND P1, PT, |R6|, UR4, PT ;  /* 0x0000000406007e2a */ /* 0x000fe4000bf2e200 */
[----:B------:R-:W-:-:S05]  /*1a30*/  DSETP.GEU.AND P0, PT, |R4|, UR4, PT ;  /* 0x0000000404007e2a */ /* 0x000fca000bf0e200 */
[----:B------:R-:W1:Y:S07]  /*1a40*/  F2F.F32.F64 R0, R4 ;  /* 0x0000000400007310 */ /* 0x000e6e0000301000 */
[----:B0-----:R-:W-:-:S05]  /*1a50*/  @!P1 FMUL R8, R8, 1.175494350822287508e-38 ;  /* 0x0080000008089820 */ /* 0x001fca0000400000 */
[----:B------:R-:W-:Y:S01]  /*1a60*/  F2FP.F16.F32.PACK_AB R3, RZ, R8 ;  /* 0x00000008ff03723e */ /* 0x000fe200000000ff */
[----:B-1----:R-:W-:-:S05]  /*1a70*/  @!P0 FMUL R0, R0, 1.175494350822287508e-38 ;  /* 0x0080000000008820 */ /* 0x002fca0000400000 */
[----:B------:R-:W-:Y:S01]  /*1a80*/  F2FP.F16.F32.PACK_AB R0, RZ, R0 ;  /* 0x00000000ff00723e */ /* 0x000fe200000000ff */
[----:B------:R-:W-:Y:S06]  /*1a90*/  BRA `(.L_x_2677) ;  /* 0x0000000800947947 */ /* 0x000fec0003800000 */
.L_x_2685:
[----:B------:R-:W-:-:S13]  /*1aa0*/  ISETP.NE.AND P0, PT, R4, 0xf, PT ;  /* 0x0000000f0400780c */ /* 0x000fda0003f05270 */
[----:B------:R-:W-:Y:S05]  /*1ab0*/  @!P0 BRA `(.L_x_2687) ;  /* 0x0000000000a48947 */ /* 0x000fea0003800000 */
[----:B------:R-:W-:-:S13]  /*1ac0*/  ISETP.NE.AND P0, PT, R4, 0x17, PT ;  /* 0x000000170400780c */ /* 0x000fda0003f05270 */
[----:B------:R-:W-:Y:S05]  /*1ad0*/  @!P0 BRA `(.L_x_2688) ;  /* 0x0000000000608947 */ /* 0x000fea0003800000 */
[----:B------:R-:W-:-:S13]  /*1ae0*/  ISETP.NE.AND P0, PT, R4, 0x18, PT ;  /* 0x000000180400780c */ /* 0x000fda0003f05270 */
[----:B------:R-:W-:Y:S05]  /*1af0*/  @P0 BRA `(.L_x_2676) ;  /* 0x00000008000c0947 */ /* 0x000fea0003800000 */
[----:B------:R0:W2:Y:S01]  /*1b00*/  LDG.E.U8 R0, desc[UR36][R2.64] ;  /* 0x0000002402007981 */ /* 0x0000a2000c1e1100 */
[----:B------:R-:W-:Y:S01]  /*1b10*/  IMAD.MOV.U32 R8, RZ, RZ, -0x800000 ;  /* 0xff800000ff087424 */ /* 0x000fe200078e00ff */
[----:B0-----:R-:W-:Y:S01]  /*1b20*/  PRMT R3, RZ, 0x7610, R3 ;  /* 0x00007610ff037816 */ /* 0x001fe20000000003 */
        /* <DEDUP_REMOVED lines=17> */
[----:B------:R-:W-:Y:S01]  /*1c40*/  F2FP.F16.F32.PACK_AB R0, RZ, R0 ;  /* 0x00000000ff00723e */ /* 0x000fe200000000ff */
[----:B------:R-:W-:Y:S06]  /*1c50*/  BRA `(.L_x_2677) ;  /* 0x0000000800247947 */ /* 0x000fec0003800000 */
.L_x_2688:
[----:B------:R0:W2:Y:S02]  /*1c60*/  LDG.E.U8 R2, desc[UR36][R2.64] ;  /* 0x0000002402027981 */ /* 0x0000a4000c1e1100 */
[----:B0-----:R-:W-:Y:S01]  /*1c70*/  PRMT R3, RZ, 0x7610, R3 ;  /* 0x00007610ff037816 */ /* 0x001fe20000000003 */
        /* <DEDUP_REMOVED lines=11> */
[----:B------:R-:W-:Y:S01]  /*1d30*/  F2FP.F16.F32.PACK_AB R0, RZ, R0 ;  /* 0x00000000ff00723e */ /* 0x000fe200000000ff */
[----:B------:R-:W-:Y:S06]  /*1d40*/  BRA `(.L_x_2677) ;  /* 0x0000000400e87947 */ /* 0x000fec0003800000 */
.L_x_2687:
[----:B------:R0:W2:Y:S02]  /*1d50*/  LDG.E.U16 R0, desc[UR36][R2.64] ;  /* 0x0000002402007981 */ /* 0x0000a4000c1e1500 */
[----:B0-----:R-:W-:Y:S01]  /*1d60*/  PRMT R3, RZ, 0x7610, R3 ;  /* 0x00007610ff037816 */ /* 0x001fe20000000003 */
[----:B--2---:R-:W-:-:S05]  /*1d70*/  IMAD.U32 R0, R0, 0x10000, RZ ;  /* 0x0001000000007824 */ /* 0x004fca00078e00ff */
[----:B------:R-:W-:Y:S01]  /*1d80*/  F2FP.F16.F32.PACK_AB R0, RZ, R0 ;  /* 0x00000000ff00723e */ /* 0x000fe200000000ff */
[----:B------:R-:W-:Y:S06]  /*1d90*/  BRA `(.L_x_2677) ;  /* 0x0000000400d47947 */ /* 0x000fec0003800000 */
.L_x_2684:
        /* <DEDUP_REMOVED lines=8> */
[----:B------:R0:W2:Y:S02]  /*1e20*/  LDG.E.U16 R0, desc[UR36][R2.64] ;  /* 0x0000002402007981 */ /* 0x0000a4000c1e1500 */
[----:B0-----:R-:W-:Y:S02]  /*1e30*/  PRMT R3, RZ, 0x7610, R3 ;  /* 0x00007610ff037816 */ /* 0x001fe40000000003 */
[----:B--2---:R-:W-:-:S04]  /*1e40*/  I2FP.F32.U32 R0, R0 ;  /* 0x0000000000007245 */ /* 0x004fc80000201000 */
[----:B------:R-:W-:Y:S01]  /*1e50*/  F2FP.F16.F32.PACK_AB R0, RZ, R0 ;  /* 0x00000000ff00723e */ /* 0x000fe200000000ff */
[----:B------:R-:W-:Y:S06]  /*1e60*/  BRA `(.L_x_2677) ;  /* 0x0000000400a07947 */ /* 0x000fec0003800000 */
.L_x_2691:
        /* <DEDUP_REMOVED lines=21> */
.L_x_2695:
[----:B------:R-:W-:Y:S05]  /*1fc0*/  BSYNC B1 ;  /* 0x0000000000017941 */ /* 0x000fea0003800000 */
.L_x_2694:
[----:B------:R-:W-:Y:S01]  /*1fd0*/  LEA R3, R0, 0x3b800000, 0x17 ;  /* 0x3b80000000037811 */ /* 0x000fe200078eb8ff */
[----:B------:R-:W-:-:S05]  /*1fe0*/  IMAD.SHL.U32 R0, R2, 0x100000, RZ ;  /* 0x0010000002007824 */ /* 0x000fca00078e00ff */
[----:B------:R-:W-:-:S07]  /*1ff0*/  LOP3.LUT R0, R3, R0, R4, 0xfe, !PT ;  /* 0x0000000003007212 */ /* 0x000fce00078efe04 */
.L_x_2693:
[----:B------:R-:W-:Y:S05]  /*2000*/  BSYNC B0 ;  /* 0x0000000000007941 */ /* 0x000fea0003800000 */
.L_x_2692:
[----:B------:R-:W-:Y:S02]  /*2010*/  F2FP.F16.F32.PACK_AB R0, RZ, R0 ;  /* 0x00000000ff00723e */ /* 0x000fe400000000ff */
[----:B------:R-:W-:Y:S01]  /*2020*/  PRMT R3, RZ, 0x7610, R3 ;  /* 0x00007610ff037816 */ /* 0x000fe20000000003 */
[----:B------:R-:W-:Y:S06]  /*2030*/  BRA `(.L_x_2677) ;  /* 0x00000004002c7947 */ /* 0x000fec0003800000 */
.L_x_2690:
        /* <DEDUP_REMOVED lines=21> */
.L_x_2699:
[----:B------:R-:W-:Y:S05]  /*2190*/  BSYNC B1 ;  /* 0x0000000000017941 */ /* 0x000fea0003800000 */
.L_x_2698:
[----:B------:R-:W-:Y:S01]  /*21a0*/  LEA R3, R0, 0x37800000, 0x17 ;  /* 0x3780000000037811 */ /* 0x000fe200078eb8ff */
[----:B------:R-:W-:-:S05]  /*21b0*/  IMAD.SHL.U32 R0, R2, 0x200000, RZ ;  /* 0x0020000002007824 */ /* 0x000fca00078e00ff */
[----:B------:R-:W-:-:S07]  /*21c0*/  LOP3.LUT R0, R3, R0, R4, 0xfe, !PT ;  /* 0x0000000003007212 */ /* 0x000fce00078efe04 */
.L_x_2697:
[----:B------:R-:W-:Y:S05]  /*21d0*/  BSYNC B0 ;  /* 0x0000000000007941 */ /* 0x000fea0003800000 */
.L_x_2696:
[----:B------:R-:W-:Y:S02]  /*21e0*/  F2FP.F16.F32.PACK_AB R0, RZ, R0 ;  /* 0x00000000ff00723e */ /* 0x000fe400000000ff */
[----:B------:R-:W-:Y:S01]  /*21f0*/  PRMT R3, RZ, 0x7610, R3 ;  /* 0x00007610ff037816 */ /* 0x000fe20000000003 */
[----:B------:R-:W-:Y:S06]  /*2200*/  BRA `(.L_x_2677) ;  /* 0x0000000000b87947 */ /* 0x000fec0003800000 */
.L_x_2689:
        /* <DEDUP_REMOVED lines=14> */
.L_x_2703:
[----:B------:R-:W-:Y:S05]  /*22f0*/  BSYNC B0 ;  /* 0x0000000000007941 */ /* 0x000fea0003800000 */
.L_x_2702:
[----:B------:R-:W-:Y:S02]  /*2300*/  PRMT R3, RZ, 0x7610, R3 ;  /* 0x00007610ff037816 */ /* 0x000fe40000000003 */
[----:B------:R-:W-:Y:S01]  /*2310*/  F2FP.F16.F32.PACK_AB R0, RZ, R0 ;  /* 0x00000000ff00723e */ /* 0x000fe200000000ff */
[----:B------:R-:W-:Y:S06]  /*2320*/  BRA `(.L_x_2677) ;  /* 0x0000000000707947 */ /* 0x000fec0003800000 */
.L_x_2676:
        /* <DEDUP_REMOVED lines=16> */
.L_x_2704:
[----:B------:R-:W-:Y:S02]  /*2430*/  PRMT R3, RZ, 0x7610, R3 ;  /* 0x00007610ff037816 */ /* 0x000fe40000000003 */
[----:B------:R-:W-:Y:S01]  /*2440*/  PRMT R0, RZ, 0x7610, R0 ;  /* 0x00007610ff007816 */ /* 0x000fe20000000000 */
[----:B------:R-:W-:Y:S06]  /*2450*/  BRA `(.L_x_2677) ;  /* 0x0000000000247947 */ /* 0x000fec0003800000 */
.L_x_2701:
[----:B------:R-:W2:Y:S02]  /*2460*/  LDG.E.64 R2, desc[UR36][R2.64] ;  /* 0x0000002402027981 */ /* 0x000ea4000c1e1b00 */
[----:B--2---:R0:W1:Y:S02]  /*2470*/  I2F.U64 R0, R2 ;  /* 0x0000000200007312 */ /* 0x0040640000301000 */
[----:B0-----:R-:W-:Y:S02]  /*2480*/  PRMT R3, RZ, 0x7610, R3 ;  /* 0x00007610ff037816 */ /* 0x001fe40000000003 */
[----:B-1----:R-:W-:Y:S01]  /*2490*/  F2FP.F16.F32.PACK_AB R0, RZ, R0 ;  /* 0x00000000ff00723e */ /* 0x002fe200000000ff */
[----:B------:R-:W-:Y:S06]  /*24a0*/  BRA `(.L_x_2677) ;  /* 0x0000000000107947 */ /* 0x000fec0003800000 */
.L_x_2700:
[----:B------:R0:W2:Y:S02]  /*24b0*/  LDG.E R2, desc[UR36][R2.64] ;  /* 0x0000002402027981 */ /* 0x0000a4000c1e1900 */
[----:B0-----:R-:W-:Y:S02]  /*24c0*/  PRMT R3, RZ, 0x7610, R3 ;  /* 0x00007610ff037816 */ /* 0x001fe40000000003 */
[----:B--2---:R-:W-:-:S04]  /*24d0*/  I2FP.F32.U32 R0, R2 ;  /* 0x0000000200007245 */ /* 0x004fc80000201000 */
[----:B------:R-:W-:-:S07]  /*24e0*/  F2FP.F16.F32.PACK_AB R0, RZ, R0 ;  /* 0x00000000ff00723e */ /* 0x000fce00000000ff */
.L_x_2677:
[----:B------:R-:W-:Y:S01]  /*24f0*/  HADD2.F32 R6, -RZ, R3.H0_H0 ;  /* 0x20000003ff067230 */ /* 0x000fe20000004100 */
[----:B------:R-:W-:Y:S01]  /*2500*/  BSSY B0, `(.L_x_2705) ;  /* 0x000004f000007945 */ /* 0x000fe20003800000 */
[----:B------:R-:W-:-:S03]  /*2510*/  HADD2.F32 R3, -RZ, R0.H0_H0 ;  /* 0x20000000ff037230 */ /* 0x000fc60000004100 */
[----:B------:R-:W-:-:S04]  /*2520*/  FADD.FTZ R4, -R6, -RZ ;  /* 0x800000ff06047221 */ /* 0x000fc80000010100 */
[----:B------:R-:W-:Y:S01]  /*2530*/  IMAD.MOV.U32 R0, RZ, RZ, R4 ;  /* 0x000000ffff007224 */ /* 0x000fe200078e0004 */
[----:B------:R-:W-:-:S04]  /*2540*/  LOP3.LUT R2, R4, 0x7fffffff, RZ, 0xc0, !PT ;  /* 0x7fffffff04027812 */ /* 0x000fc800078ec0ff */
[----:B------:R-:W-:-:S13]  /*2550*/  ISETP.GT.U32.AND P0, PT, R2, 0x7f7fffff, PT ;  /* 0x7f7fffff0200780c */ /* 0x000fda0003f04070 */
[----:B------:R-:W-:Y:S05]  /*2560*/  @P0 BRA `(.L_x_2706) ;  /* 0x0000000000f00947 */ /* 0x000fea0003800000 */
[----:B------:R-:W-:-:S13]  /*2570*/  FSETP.GEU.FTZ.AND P0, PT, |R3|, +INF , PT ;  /* 0x7f8000000300780b */ /* 0x000fda0003f1e200 */
[----:B------:R-:W-:Y:S05]  /*2580*/  @P0 BRA `(.L_x_2707) ;  /* 0x0000000000dc0947 */ /* 0x000fea0003800000 */
[----:B------:R-:W-:-:S13]  /*2590*/  ISETP.GT.U32.AND P0, PT, R2, 0x412fffff, PT ;  /* 0x412fffff0200780c */ /* 0x000fda0003f04070 */
[----:B------:R-:W-:Y:S05]  /*25a0*/  @P0 BRA `(.L_x_2708) ;  /* 0x0000000000a40947 */ /* 0x000fea0003800000 */
[----:B------:R-:W-:Y:S01]  /*25b0*/  FMUL.FTZ R2, |R0|, 1.4426950216293334961 ;  /* 0x3fb8aa3b00027820 */ /* 0x000fe20000410200 */
[----:B------:R-:W-:Y:S02]  /*25c0*/  IMAD.MOV.U32 R5, RZ, RZ, 0x42fc0000 ;  /* 0x42fc0000ff057424 */ /* 0x000fe400078e00ff */
[----:B------:R-:W-:Y:S01]  /*25d0*/  FMUL.RZ R10, R3, 0.15915493667125701904 ;  /* 0x3e22f983030a7820 */ /* 0x000fe2000040c000 */
[----:B------:R-:W-:Y:S02]  /*25e0*/  IMAD.MOV.U32 R7, RZ, RZ, 0x363d0ada ;  /* 0x363d0adaff077424 */ /* 0x000fe400078e00ff */
[----:B------:R-:W-:Y:S01]  /*25f0*/  FMUL.FTZ R6, R6, R6 ;  /* 0x0000000606067220 */ /* 0x000fe20000410000 */
[----:B------:R-:W0:Y:S03]  /*2600*/  FRND.TRUNC R2, R2 ;  /* 0x0000000200027307 */ /* 0x000e26000020d000 */
[----:B------:R-:W-:-:S04]  /*2610*/  FFMA.FTZ R7, R6, R7, 0.00019836159481201320887 ;  /* 0x394fff4906077423 */ /* 0x000fc80000010007 */
[C---:B------:R-:W-:Y:S01]  /*2620*/  FFMA.FTZ R9, R6.reuse, R7, 0.0083333496004343032837 ;  /* 0x3c08889a06097423 */ /* 0x040fe20000010007 */
[----:B------:R-:W1:Y:S03]  /*2630*/  MUFU.COS R3, R10 ;  /* 0x0000000a00037308 */ /* 0x000e660000000000 */
[----:B------:R-:W-:-:S04]  /*2640*/  FFMA.FTZ R9, R6, R9, 0.16666667163372039795 ;  /* 0x3e2aaaab06097423 */ /* 0x000fc80000010009 */
[----:B------:R-:W-:Y:S01]  /*2650*/  FMUL.FTZ R9, R6, R9 ;  /* 0x0000000906097220 */ /* 0x000fe20000410000 */
[----:B0-----:R-:W-:Y:S02]  /*2660*/  FSETP.GT.FTZ.AND P0, PT, |R2|, 126, PT ;  /* 0x42fc00000200780b */ /* 0x001fe40003f14200 */
[----:B------:R-:W-:-:S04]  /*2670*/  LOP3.LUT R5, R5, 0x80000000, R2, 0xb8, !PT ;  /* 0x8000000005057812 */ /* 0x000fc800078eb802 */
[----:B------:R-:W-:Y:S02]  /*2680*/  FSEL R5, R5, R2, P0 ;  /* 0x0000000205057208 */ /* 0x000fe40000000000 */
[----:B------:R-:W-:Y:S01]  /*2690*/  MUFU.SIN R2, R10 ;  /* 0x0000000a00027308 */ /* 0x000fe20000000400 */
[----:B------:R-:W-:Y:S02]  /*26a0*/  FSETP.GE.FTZ.AND P0, PT, |R0|, 1, PT ;  /* 0x3f8000000000780b */ /* 0x000fe40003f16200 */
[----:B------:R-:W-:-:S04]  /*26b0*/  FFMA.FTZ R4, R5, -0.69314718246459960938, |R0| ;  /* 0xbf31721805047823 */ /* 0x000fc80000010400 */
[C---:B------:R-:W-:Y:S01]  /*26c0*/  FFMA.FTZ R4, R5.reuse, 1.9046542121259335545e-09, R4 ;  /* 0x3102e30805047823 */ /* 0x040fe20000010004 */
[----:B------:R-:W-:Y:S01]  /*26d0*/  FADD.FTZ R5, R5, 12583037 ;  /* 0x4b40007d05057421 */ /* 0x000fe20000010000 */
[----:B-1----:R-:W0:Y:S02]  /*26e0*/  MUFU.RCP R3, R3 ;  /* 0x0000000300037308 */ /* 0x002e240000001000 */
[----:B------:R-:W-:Y:S01]  /*26f0*/  FMUL.FTZ R4, R4, 1.4426950216293334961 ;  /* 0x3fb8aa3b04047820 */ /* 0x000fe20000410000 */
[----:B------:R-:W-:-:S05]  /*2700*/  IMAD.SHL.U32 R5, R5, 0x800000, RZ ;  /* 0x0080000005057824 */ /* 0x000fca00078e00ff */
[----:B------:R-:W1:Y:S01]  /*2710*/  MUFU.EX2 R4, R4 ;  /* 0x0000000400047308 */ /* 0x000e620000000800 */
[----:B0-----:R-:W-:Y:S01]  /*2720*/  FMUL.FTZ R2, R2, R3 ;  /* 0x0000000302027220 */ /* 0x001fe20000410000 */
[----:B-1----:R-:W-:-:S06]  /*2730*/  FMUL.FTZ R5, R5, R4 ;  /* 0x0000000405057220 */ /* 0x002fcc0000410000 */
[----:B------:R-:W0:Y:S02]  /*2740*/  MUFU.RCP R8, R5 ;  /* 0x0000000500087308 */ /* 0x000e240000001000 */
[----:B0-----:R-:W-:-:S04]  /*2750*/  FMUL.FTZ R4, R8, -0.125 ;  /* 0xbe00000008047820 */ /* 0x001fc80000410000 */
[----:B------:R-:W-:-:S05]  /*2760*/  FFMA.FTZ R7, R5, 2, R4 ;  /* 0x4000000005077823 */ /* 0x000fca0000010004 */
[--C-:B------:R-:W-:Y:S01]  /*2770*/  LOP3.LUT R7, R7, 0x80000000, R0.reuse, 0xb8, !PT ;  /* 0x8000000007077812 */ /* 0x100fe200078eb800 */
[----:B------:R-:W-:Y:S01]  /*2780*/  @!P0 FFMA.FTZ R7, R0, R9, R0 ;  /* 0x0000000900078223 */ /* 0x000fe20000010000 */
[----:B------:R-:W-:-:S03]  /*2790*/  FFMA.FTZ R0, R2, R2, 1 ;  /* 0x3f80000002007423 */ /* 0x000fc60000010002 */
[-C--:B------:R-:W-:Y:S01]  /*27a0*/  FFMA.FTZ R3, R7, R7.reuse, 1 ;  /* 0x3f80000007037423 */ /* 0x080fe20000010007 */
[----:B------:R-:W-:-:S04]  /*27b0*/  FMUL.FTZ R4, R0, R7 ;  /* 0x0000000700047220 */ /* 0x000fc80000410000 */
[----:B------:R-:W-:Y:S01]  /*27c0*/  FFMA.FTZ R4, R7, R4, 1 ;  /* 0x3f80000007047423 */ /* 0x000fe20000010004 */
[----:B------:R-:W0:Y:S08]  /*27d0*/  MUFU.SQRT R3, R3 ;  /* 0x0000000300037308 */ /* 0x000e300000002000 */
[----:B------:R-:W1:Y:S01]  /*27e0*/  MUFU.RCP R5, R4 ;  /* 0x0000000400057308 */ /* 0x000e620000001000 */
[----:B0-----:R-:W-:-:S04]  /*27f0*/  FMUL.FTZ R0, R0, R3 ;  /* 0x0000000300007220 */ /* 0x001fc80000410000 */
[----:B------:R-:W-:Y:S01]  /*2800*/  FMUL.FTZ R0, R7, R0 ;  /* 0x0000000007007220 */ /* 0x000fe20000410000 */
[----:B-1----:R-:W-:-:S03]  /*2810*/  FMUL.FTZ R2, R2, R5 ;  /* 0x0000000502027220 */ /* 0x002fc60000410000 */
[----:B------:R-:W-:Y:S01]  /*2820*/  FMUL.FTZ R0, R0, R5 ;  /* 0x0000000500007220 */ /* 0x000fe20000410000 */
[----:B------:R-:W-:Y:S06]  /*2830*/  BRA `(.L_x_2709) ;  /* 0x00000000006c7947 */ /* 0x000fec0003800000 */
.L_x_2708:
[----:B------:R-:W-:Y:S01]  /*2840*/  FMUL.RZ R4, R3, 0.15915493667125701904 ;  /* 0x3e22f98303047820 */ /* 0x000fe2000040c000 */
[----:B------:R-:W-:-:S03]  /*2850*/  FMUL.FTZ R3, |R0|, -1.4426950216293334961 ;  /* 0xbfb8aa3b00037820 */ /* 0x000fc60000410200 */
[----:B------:R-:W0:Y:S08]  /*2860*/  MUFU.SIN R2, R4 ;  /* 0x0000000400027308 */ /* 0x000e300000000400 */
[----:B------:R-:W1:Y:S08]  /*2870*/  MUFU.COS R5, R4 ;  /* 0x0000000400057308 */ /* 0x000e700000000000 */
[----:B------:R-:W2:Y:S01]  /*2880*/  MUFU.EX2 R3, R3 ;  /* 0x0000000300037308 */ /* 0x000ea20000000800 */
[----:B0-----:R-:W-:-:S04]  /*2890*/  FMUL.FTZ R2, R2, 4 ;  /* 0x4080000002027820 */ /* 0x001fc80000410000 */
[----:B-1----:R-:W-:Y:S01]  /*28a0*/  FMUL.FTZ R2, R2, R5 ;  /* 0x0000000502027220 */ /* 0x002fe20000410000 */
[----:B------:R-:W-:-:S05]  /*28b0*/  IMAD.MOV.U32 R5, RZ, RZ, 0x3f800000 ;  /* 0x3f800000ff057424 */ /* 0x000fca00078e00ff */
[----:B------:R-:W-:Y:S01]  /*28c0*/  LOP3.LUT R0, R5, 0x80000000, R0, 0xb8, !PT ;  /* 0x8000000005007812 */ /* 0x000fe200078eb800 */
[----:B--2---:R-:W-:-:S04]  /*28d0*/  FMUL.FTZ R2, R3, R2 ;  /* 0x0000000203027220 */ /* 0x004fc80000410000 */
[----:B------:R-:W-:Y:S01]  /*28e0*/  FMUL.FTZ R2, R3, R2 ;  /* 0x0000000203027220 */ /* 0x000fe20000410000 */
[----:B------:R-:W-:Y:S06]  /*28f0*/  BRA `(.L_x_2709) ;  /* 0x00000000003c7947 */ /* 0x000fec0003800000 */
.L_x_2707:
[----:B------:R-:W-:-:S04]  /*2900*/  FADD.FTZ R0, R3, -R3 ;  /* 0x8000000303007221 */ /* 0x000fc80000010000 */
[----:B------:R-:W-:Y:S01]  /*2910*/  IMAD.MOV.U32 R2, RZ, RZ, R0 ;  /* 0x000000ffff027224 */ /* 0x000fe200078e0000 */
[----:B------:R-:W-:Y:S06]  /*2920*/  BRA `(.L_x_2709) ;  /* 0x0000000000307947 */ /* 0x000fec0003800000 */
.L_x_2706:
[----:B------:R-:W-:-:S13]  /*2930*/  LOP3.LUT P0, RZ, R4, 0x7fffff, RZ, 0xc0, !PT ;  /* 0x007fffff04ff7812 */ /* 0x000fda000780c0ff */
[C---:B------:R-:W-:Y:S01]  /*2940*/  @P0 FMUL.FTZ R2, R3.reuse, R0 ;  /* 0x0000000003020220 */ /* 0x040fe20000410000 */
[----:B------:R-:W-:-:S04]  /*2950*/  @P0 FSETP.NEU.FTZ.AND P1, PT, R3, RZ, PT ;  /* 0x000000ff0300020b */ /* 0x000fc80003f3d000 */
[----:B------:R-:W-:Y:S01]  /*2960*/  @P0 FSEL R2, R3, R2, !P1 ;  /* 0x0000000203020208 */ /* 0x000fe20004800000 */
[----:B------:R-:W-:Y:S08]  /*2970*/  @P0 BRA `(.L_x_2709) ;  /* 0x00000000001c0947 */ /* 0x000ff00003800000 */
[----:B------:R-:W-:-:S13]  /*2980*/  FSETP.NEU.FTZ.AND P0, PT, |R3|, +INF , PT ;  /* 0x7f8000000300780b */ /* 0x000fda0003f1d200 */
[----:B------:R-:W-:-:S04]  /*2990*/  @P0 FMUL.RZ R5, R3, 0.15915493667125701904 ;  /* 0x3e22f98303050820 */ /* 0x000fc8000040c000 */
[----:B------:R-:W-:Y:S08]  /*29a0*/  @P0 MUFU.SIN R0, R5 ;  /* 0x0000000500000308 */ /* 0x000ff00000000400 */
[----:B------:R-:W0:Y:S02]  /*29b0*/  @P0 MUFU.COS R7, R5 ;  /* 0x0000000500070308 */ /* 0x000e240000000000 */
[----:B0-----:R-:W-:Y:S01]  /*29c0*/  @P0 FMUL.FTZ R3, R0, R7 ;  /* 0x0000000700030220 */ /* 0x001fe20000410000 */
[----:B------:R-:W-:-:S04]  /*29d0*/  VIADD R0, R4, 0xc0000000 ;  /* 0xc000000004007836 */ /* 0x000fc80000000000 */
[----:B------:R-:W-:-:S07]  /*29e0*/  LOP3.LUT R2, RZ, 0x80000000, R3, 0xb8, !PT ;  /* 0x80000000ff027812 */ /* 0x000fce00078eb803 */
.L_x_2709:
[----:B------:R-:W-:Y:S05]  /*29f0*/  BSYNC B0 ;  /* 0x0000000000007941 */ /* 0x000fea0003800000 */
.L_x_2705:
[----:B------:R-:W0:Y:S01]  /*2a00*/  LDC.U8 R5, c[0x0][0x421] ;  /* 0x00010840ff057b82 */ /* 0x000e220000000000 */
[----:B------:R-:W-:-:S05]  /*2a10*/  FADD.FTZ R3, -R0, -RZ ;  /* 0x800000ff00037221 */ /* 0x000fca0000010100 */
[----:B------:R-:W-:Y:S02]  /*2a20*/  F2FP.F16.F32.PACK_AB R3, R3, R2 ;  /* 0x000000020303723e */ /* 0x000fe400000000ff */
        /* <DEDUP_REMOVED lines=15> */
.L_x_2713:
[----:B------:R-:W-:-:S06]  /*2b20*/  HADD2.F32 R3, -RZ, R3.H0_H0 ;  /* 0x20000003ff037230 */ /* 0x000fcc0000004100 */
[----:B------:R-:W0:Y:S02]  /*2b30*/  F2I.S64.TRUNC R2, R3 ;  /* 0x0000000300027311 */ /* 0x000e24000020d900 */
[----:B0-----:R0:W-:Y:S01]  /*2b40*/  STG.E.U8 desc[UR36][R16.64], R2 ;  /* 0x0000000210007986 */ /* 0x0011e2000c101124 */
[----:B------:R-:W-:Y:S05]  /*2b50*/  BRA `(.L_x_2715) ;  /* 0x0000000c00907947 */ /* 0x000fea0003800000 */
.L_x_2712:
        /* <DEDUP_REMOVED lines=10> */
.L_x_2717:
[----:B------:R-:W-:-:S06]  /*2c00*/  HADD2.F32 R3, -RZ, R3.H0_H0 ;  /* 0x20000003ff037230 */ /* 0x000fcc0000004100 */
[----:B------:R-:W0:Y:S02]  /*2c10*/  F2I.FTZ.TRUNC.NTZ R3, R3 ;  /* 0x0000000300037305 */ /* 0x000e24000021f100 */
[----:B0-----:R0:W-:Y:S01]  /*2c20*/  STG.E desc[UR36][R16.64], R3 ;  /* 0x0000000310007986 */ /* 0x0011e2000c101924 */
[----:B------:R-:W-:Y:S05]  /*2c30*/  BRA `(.L_x_2715) ;  /* 0x0000000c00587947 */ /* 0x000fea0003800000 */
.L_x_2716:
[----:B------:R-:W-:-:S06]  /*2c40*/  HADD2.F32 R3, -RZ, R3.H0_H0 ;  /* 0x20000003ff037230 */ /* 0x000fcc0000004100 */
[----:B------:R-:W0:Y:S02]  /*2c50*/  F2I.FTZ.TRUNC.NTZ R3, R3 ;  /* 0x0000000300037305 */ /* 0x000e24000021f100 */
[----:B0-----:R0:W-:Y:S01]  /*2c60*/  STG.E.U16 desc[UR36][R16.64], R3 ;  /* 0x0000000310007986 */ /* 0x0011e2000c101524 */
[----:B------:R-:W-:Y:S05]  /*2c70*/  BRA `(.L_x_2715) ;  /* 0x0000000c00487947 */ /* 0x000fea0003800000 */
.L_x_2711:
        /* <DEDUP_REMOVED lines=9> */
.L_x_2719:
[----:B------:R0:W-:Y:S01]  /*2d10*/  STG.E.U16 desc[UR36][R16.64], R3 ;  /* 0x0000000310007986 */ /* 0x0001e2000c101524 */
[----:B------:R-:W-:Y:S05]  /*2d20*/  BRA `(.L_x_2715) ;  /* 0x0000000c001c7947 */ /* 0x000fea0003800000 */
.L_x_2718:
[----:B------:R-:W-:-:S13]  /*2d30*/  ISETP.NE.AND P0, PT, R4, 0x7, PT ;  /* 0x000000070400780c */ /* 0x000fda0003f05270 */
[----:B------:R-:W-:Y:S05]  /*2d40*/  @!P0 BRA `(.L_x_2720) ;  /* 0x0000000000288947 */ /* 0x000fea0003800000 */
[----:B------:R-:W-:-:S13]  /*2d50*/  ISETP.NE.AND P0, PT, R4, 0x8, PT ;  /* 0x000000080400780c */ /* 0x000fda0003f05270 */
[----:B------:R-:W-:Y:S05]  /*2d60*/  @!P0 BRA `(.L_x_2721) ;  /* 0x0000000000188947 */ /* 0x000fea0003800000 */
[----:B------:R-:W-:-:S13]  /*2d70*/  ISETP.NE.AND P0, PT, R4, 0x9, PT ;  /* 0x000000090400780c */ /* 0x000fda0003f05270 */
[----:B------:R-:W-:Y:S05]  /*2d80*/  @P0 BRA `(.L_x_2714) ;  /* 0x0000000800a40947 */ /* 0x000fea0003800000 */
[--C-:B------:R-:W-:Y:S02]  /*2d90*/  HADD2.F32 R5, -RZ, R3.reuse.H1_H1 ;  /* 0x30000003ff057230 */ /* 0x100fe40000004100 */
[----:B------:R-:W-:-:S05]  /*2da0*/  HADD2.F32 R4, -RZ, R3.H0_H0 ;  /* 0x20000003ff047230 */ /* 0x000fca0000004100 */
[----:B------:R0:W-:Y:S01]  /*2db0*/  STG.E.64 desc[UR36][R16.64], R4 ;  /* 0x0000000410007986 */ /* 0x0001e2000c101b24 */
[----:B------:R-:W-:Y:S05]  /*2dc0*/  BRA `(.L_x_2715) ;  /* 0x0000000800f47947 */ /* 0x000fea0003800000 */
.L_x_2721:
[----:B------:R0:W-:Y:S01]  /*2dd0*/  STG.E desc[UR36][R16.64], R3 ;  /* 0x0000000310007986 */ /* 0x0001e2000c101924 */
[----:B------:R-:W-:Y:S05]  /*2de0*/  BRA `(.L_x_2715) ;  /* 0x0000000800ec7947 */ /* 0x000fea0003800000 */
.L_x_2720:
[----:B------:R-:W-:-:S05]  /*2df0*/  HADD2.F32 R2, -RZ, R3.H0_H0 ;  /* 0x20000003ff027230 */ /* 0x000fca0000004100 */
[----:B------:R-:W-:-:S06]  /*2e00*/  FMUL.FTZ R2, R2, 1 ;  /* 0x3f80000002027820 */ /* 0x000fcc0000410000 */
[----:B------:R-:W0:Y:S02]  /*2e10*/  F2F.F64.F32 R2, R2 ;  /* 0x0000000200027310 */ /* 0x000e240000201800 */
[----:B0-----:R0:W-:Y:S01]  /*2e20*/  STG.E.64 desc[UR36][R16.64], R2 ;  /* 0x0000000210007986 */ /* 0x0011e2000c101b24 */
[----:B------:R-:W-:Y:S05]  /*2e30*/  BRA `(.L_x_2715) ;  /* 0x0000000800d87947 */ /* 0x000fea0003800000 */
.L_x_2710:
        /* <DEDUP_REMOVED lines=9> */
[----:B------:R-:W-:-:S03]  /*2ed0*/  IMAD.MOV.U32 R2, RZ, RZ, 0x1 ;  /* 0x00000001ff027424 */ /* 0x000fc600078e00ff */
[----:B------:R-:W-:-:S13]  /*2ee0*/  FSETP.NEU.FTZ.AND P0, PT, R0, RZ, PT ;  /* 0x000000ff0000720b */ /* 0x000fda0003f1d000 */
[----:B------:R-:W-:Y:S01]  /*2ef0*/  @!P0 HADD2.F32 R0, -RZ, R3.H1_H1 ;  /* 0x30000003ff008230 */ /* 0x000fe20000004100 */
[----:B------:R-:W-:-:S04]  /*2f00*/  PRMT R3, R2, 0x7610, R3 ;  /* 0x0000761002037816 */ /* 0x000fc80000000003 */
[----:B------:R-:W-:-:S04]  /*2f10*/  @!P0 FSETP.NEU.FTZ.AND P1, PT, R0, RZ, PT ;  /* 0x000000ff0000820b */ /* 0x000fc80003f3d000 */
[----:B------:R-:W-:-:S05]  /*2f20*/  @!P0 SEL R3, RZ, 0x1, !P1 ;  /* 0x00000001ff038807 */ /* 0x000fca0004800000 */
[----:B------:R4:W-:Y:S01]  /*2f30*/  STG.E.U8 desc[UR36][R16.64], R3 ;  /* 0x0000000310007986 */ /* 0x0009e2000c101124 */
[----:B------:R-:W-:Y:S05]  /*2f40*/  BRA `(.L_x_2715) ;  /* 0x0000000800947947 */ /* 0x000fea0003800000 */
.L_x_2724:
[--C-:B------:R-:W-:Y:S02]  /*2f50*/  HADD2.F32 R6, -RZ, R3.reuse.H1_H1 ;  /* 0x30000003ff067230 */ /* 0x100fe40000004100 */
[----:B------:R-:W-:-:S03]  /*2f60*/  HADD2.F32 R3, -RZ, R3.H0_H0 ;  /* 0x20000003ff037230 */ /* 0x000fc60000004100 */
[----:B------:R-:W-:Y:S02]  /*2f70*/  FMUL.FTZ R6, R6, 1 ;  /* 0x3f80000006067820 */ /* 0x000fe40000410000 */
[----:B------:R-:W-:-:S04]  /*2f80*/  FMUL.FTZ R3, R3, 1 ;  /* 0x3f80000003037820 */ /* 0x000fc80000410000 */
[----:B------:R-:W-:Y:S08]  /*2f90*/  F2F.F64.F32 R6, R6 ;  /* 0x0000000600067310 */ /* 0x000ff00000201800 */
[----:B------:R-:W0:Y:S02]  /*2fa0*/  F2F.F64.F32 R4, R3 ;  /* 0x0000000300047310 */ /* 0x000e240000201800 */
[----:B0-----:R3:W-:Y:S01]  /*2fb0*/  STG.E.128 desc[UR36][R16.64], R4 ;  /* 0x0000000410007986 */ /* 0x0017e2000c101d24 */
[----:B------:R-:W-:Y:S05]  /*2fc0*/  BRA `(.L_x_2715) ;  /* 0x0000000800747947 */ /* 0x000fea0003800000 */
.L_x_2723:
        /* <DEDUP_REMOVED lines=21> */
.L_x_2728:
[----:B------:R-:W-:Y:S05]  /*3120*/  BSYNC B0 ;  /* 0x0000000000007941 */ /* 0x000fea0003800000 */
.L_x_2727:
[----:B------:R-:W-:-:S05]  /*3130*/  LOP3.LUT R3, R0, R3, RZ, 0xfc, !PT ;  /* 0x0000000300037212 */ /* 0x000fca00078efcff */
[----:B------:R0:W-:Y:S01]  /*3140*/  STG.E.U8 desc[UR36][R16.64], R3 ;  /* 0x0000000310007986 */ /* 0x0001e2000c101124 */
[----:B------:R-:W-:Y:S05]  /*3150*/  BRA `(.L_x_2715) ;  /* 0x0000000800107947 */ /* 0x000fea0003800000 */
.L_x_2726:
        /* <DEDUP_REMOVED lines=13> */
.L_x_2730:
[----:B------:R-:W-:Y:S01]  /*3230*/  IMAD.MOV.U32 R0, RZ, RZ, 0x7f ;  /* 0x0000007fff007424 */ /* 0x000fe200078e00ff */
[----:B------:R-:W-:-:S04]  /*3240*/  ISETP.GT.U32.AND P0, PT, R2, 0x7f800000, PT ;  /* 0x7f8000000200780c */ /* 0x000fc80003f04070 */
[----:B------:R-:W-:-:S09]  /*3250*/  SEL R0, R0, 0x7c, P0 ;  /* 0x0000007c00007807 */ /* 0x000fd20000000000 */
.L_x_2731:
[----:B------:R-:W-:Y:S05]  /*3260*/  BSYNC B0 ;  /* 0x0000000000007941 */ /* 0x000fea0003800000 */
.L_x_2729:
[----:B------:R-:W-:-:S04]  /*3270*/  LOP3.LUT R2, R3, 0x80000000, RZ, 0xc0, !PT ;  /* 0x8000000003027812 */ /* 0x000fc800078ec0ff */
[----:B------:R-:W-:-:S04]  /*3280*/  SHF.R.U32.HI R3, RZ, 0x18, R2 ;  /* 0x00000018ff037819 */ /* 0x000fc80000011602 */
[----:B------:R-:W-:-:S05]  /*3290*/  LOP3.LUT R3, R0, R3, RZ, 0xfc, !PT ;  /* 0x0000000300037212 */ /* 0x000fca00078efcff */
[----:B------:R1:W-:Y:S01]  /*32a0*/  STG.E.U8 desc[UR36][R16.64], R3 ;  /* 0x0000000310007986 */ /* 0x0003e2000c101124 */
[----:B------:R-:W-:Y:S05]  /*32b0*/  BRA `(.L_x_2715) ;  /* 0x0000000400b87947 */ /* 0x000fea0003800000 */
.L_x_2725:
[----:B------:R-:W-:-:S05]  /*32c0*/  HADD2.F32 R0, -RZ, R3.H0_H0 ;  /* 0x20000003ff007230 */ /* 0x000fca0000004100 */
[----:B------:R-:W-:-:S05]  /*32d0*/  F2FP.BF16.F32.PACK_AB R0, RZ, R0 ;  /* 0x00000000ff00723e */ /* 0x000fca00000010ff */
[----:B------:R2:W-:Y:S01]  /*32e0*/  STG.E.U16 desc[UR36][R16.64], R0 ;  /* 0x0000000010007986 */ /* 0x0005e2000c101524 */
[----:B------:R-:W-:Y:S05]  /*32f0*/  BRA `(.L_x_2715) ;  /* 0x0000000400a87947 */ /* 0x000fea0003800000 */
.L_x_2722:
        /* <DEDUP_REMOVED lines=12> */
.L_x_2734:
        /* <DEDUP_REMOVED lines=17> */
.L_x_2737:
[----:B------:R-:W-:-:S04]  /*34d0*/  LOP3.LUT R2, R3, 0x80000000, RZ, 0xc0, !PT ;  /* 0x8000000003027812 */ /* 0x000fc800078ec0ff */
[----:B------:R-:W-:-:S04]  /*34e0*/  SHF.R.U32.HI R3, RZ, 0x18, R2 ;  /* 0x00000018ff037819 */ /* 0x000fc80000011602 */
[----:B------:R-:W-:-:S04]  /*34f0*/  LOP3.LUT R0, R0, R3, RZ, 0xfc, !PT ;  /* 0x0000000300007212 */ /* 0x000fc800078efcff */
[----:B------:R-:W-:-:S07]  /*3500*/  PRMT R8, R0, 0x7610, R8 ;  /* 0x0000761000087816 */ /* 0x000fce0000000008 */
.L_x_2736:
[----:B------:R-:W-:Y:S05]  /*3510*/  BSYNC B0 ;  /* 0x0000000000007941 */ /* 0x000fea0003800000 */
.L_x_2735:
[----:B------:R0:W-:Y:S01]  /*3520*/  STG.E.U8 desc[UR36][R16.64], R8 ;  /* 0x0000000810007986 */ /* 0x0001e2000c101124 */
[----:B------:R-:W-:Y:S05]  /*3530*/  BRA `(.L_x_2715) ;  /* 0x0000000400187947 */ /* 0x000fea0003800000 */
.L_x_2733:
        /* <DEDUP_REMOVED lines=17> */
.L_x_2740:
[----:B------:R-:W-:-:S04]  /*3650*/  LOP3.LUT R2, R3, 0x80000000, RZ, 0xc0, !PT ;  /* 0x8000000003027812 */ /* 0x000fc800078ec0ff */
[----:B------:R-:W-:-:S04]  /*3660*/  SHF.R.U32.HI R3, RZ, 0x18, R2 ;  /* 0x00000018ff037819 */ /* 0x000fc80000011602 */
[----:B------:R-:W-:-:S04]  /*3670*/  LOP3.LUT R0, R0, R3, RZ, 0xfc, !PT ;  /* 0x0000000300007212 */ /* 0x000fc800078efcff */
[----:B------:R-:W-:-:S07]  /*3680*/  PRMT R8, R0, 0x7610, R8 ;  /* 0x0000761000087816 */ /* 0x000fce0000000008 */
.L_x_2739:
[----:B------:R-:W-:Y:S05]  /*3690*/  BSYNC B0 ;  /* 0x0000000000007941 */ /* 0x000fea0003800000 */
.L_x_2738:
[----:B------:R0:W-:Y:S01]  /*36a0*/  STG.E.U8 desc[UR36][R16.64], R8 ;  /* 0x0000000810007986 */ /* 0x0001e2000c101124 */
[----:B------:R-:W-:Y:S05]  /*36b0*/  BRA `(.L_x_2715) ;  /* 0x0000000000b87947 */ /* 0x000fea0003800000 */
.L_x_2732:
        /* <DEDUP_REMOVED lines=22> */
.L_x_2714:
[----:B------:R-:W-:Y:S01]  /*3820*/  MOV R2, 0x0 ;  /* 0x0000000000027802 */ /* 0x000fe20000000f00 */
[----:B------:R-:W-:Y:S01]  /*3830*/  ULDC.64 UR4, c[0x4][0x158] ;  /* 0x0100560000047ab9 */ /* 0x000fe20000000a00 */
[----:B------:R-:W-:Y:S01]  /*3840*/  ULDC.64 UR6, c[0x4][0x160] ;  /* 0x0100580000067ab9 */ /* 0x000fe20000000a00 */
[----:B------:R-:W-:Y:S01]  /*3850*/  IMAD.U32 R4, RZ, RZ, UR4 ;  /* 0x00000004ff047e24 */ /* 0x000fe2000f8e00ff */
[----:B------:R-:W-:Y:S01]  /*3860*/  HFMA2.MMA R13, -RZ, RZ, 0, 0 ;  /* 0x00000000ff0d7435 */ /* 0x000fe200000001ff */
        /* <DEDUP_REMOVED lines=8> */
[----:B------:R-:W-:-:S07]  /*38f0*/  IMAD.MOV.U32 R12, RZ, RZ, 0x1 ;  /* 0x00000001ff0c7424 */ /* 0x000fce00078e00ff */
[----:B------:R-:W-:-:S07]  /*3900*/  LEPC R20, `(.L_x_2743) ;  /* 0x000000001014794e */ /* 0x000fce0000000000 */
[----:B0-----:R-:W-:Y:S05]  /*3910*/  CALL.ABS.NOINC R2 ;  /* 0x0000000002007343 */ /* 0x001fea0003c00000 */
.L_x_2743:
[----:B------:R-:W-:Y:S05]  /*3920*/  BRA `(.L_x_2715) ;  /* 0x00000000001c7947 */ /* 0x000fea0003800000 */
.L_x_2742:
[----:B------:R-:W-:-:S06]  /*3930*/  HADD2.F32 R3, -RZ, R3.H0_H0 ;  /* 0x20000003ff037230 */ /* 0x000fcc0000004100 */
[----:B------:R-:W0:Y:S02]  /*3940*/  F2I.U64.TRUNC R2, R3 ;  /* 0x0000000300027311 */ /* 0x000e24000020d800 */
[----:B0-----:R0:W-:Y:S01]  /*3950*/  STG.E.64 desc[UR36][R16.64], R2 ;  /* 0x0000000210007986 */ /* 0x0011e2000c101b24 */
[----:B------:R-:W-:Y:S05]  /*3960*/  BRA `(.L_x_2715) ;  /* 0x00000000000c7947 */ /* 0x000fea0003800000 */
.L_x_2741:
[----:B------:R-:W-:-:S06]  /*3970*/  HADD2.F32 R3, -RZ, R3.H0_H0 ;  /* 0x20000003ff037230 */ /* 0x000fcc0000004100 */
[----:B------:R-:W0:Y:S02]  /*3980*/  F2I.FTZ.U32.TRUNC.NTZ R3, R3 ;  /* 0x0000000300037305 */ /* 0x000e24000021f000 */
[----:B0-----:R0:W-:Y:S02]  /*3990*/  STG.E desc[UR36][R16.64], R3 ;  /* 0x0000000310007986 */ /* 0x0011e4000c101924 */
.L_x_2715:
[----:B------:R-:W-:-:S04]  /*39a0*/  IMAD R18, R23, 0x200, R18 ;  /* 0x0000020017127824 */ /* 0x000fc800078e0212 */
[----:B------:R-:W-:-:S07]  /*39b0*/  VIADD R19, R18, 0x80 ;  /* 0x0000008012137836 */ /* 0x000fce0000000000 */
.L_x_2670:
[----:B------:R-:W-:Y:S05]  /*39c0*/  BSYNC B6 ;  /* 0x0000000000067941 */ /* 0x000fea0003800000 */
.L_x_2669:
[----:B------:R-:W-:Y:S01]  /*39d0*/  ULDC UR4, c[0x0][0x210] ;  /* 0x0000840000047ab9 */ /* 0x000fe20000000800 */
[----:B------:R-:W-:Y:S01]  /*39e0*/  BSSY B6, `(.L_x_2744) ;  /* 0x0000394000067945 */ /* 0x000fe20003800000 */
[----:B------:R-:W-:-:S13]  /*39f0*/  ISETP.GE.AND P0, PT, R19, UR4, PT ;  /* 0x0000000413007c0c */ /* 0x000fda000bf06270 */
[----:B------:R-:W-:Y:S05]  /*3a00*/  @P0 BRA `(.L_x_2745) ;  /* 0x0000003800440947 */ /* 0x000fea0003800000 */
[----:B---3--:R-:W3:Y:S01]  /*3a10*/  LDC R6, c[0x0][0x218] ;  /* 0x00008600ff067b82 */ /* 0x008ee20000000800 */
[----:B--2---:R-:W-:Y:S02]  /*3a20*/  IMAD.MOV.U32 R0, RZ, RZ, RZ ;  /* 0x000000ffff007224 */ /* 0x004fe400078e00ff */
[----:B01--4-:R-:W-:Y:S01]  /*3a30*/  IMAD.MOV.U32 R16, RZ, RZ, RZ ;  /* 0x000000ffff107224 */ /* 0x013fe200078e00ff */
[----:B---3--:R-:W-:-:S13]  /*3a40*/  ISETP.NE.AND P0, PT, R6, RZ, PT ;  /* 0x000000ff0600720c */ /* 0x008fda0003f05270 */
        /* <DEDUP_REMOVED lines=299> */
.L_x_2746:
        /* <DEDUP_REMOVED lines=23> */
.L_x_2750:
[----:B------:R0:W2:Y:S02]  /*4e70*/  LDG.E.U8 R2, desc[UR36][R2.64] ;  /* 0x0000002402027981 */ /* 0x0000a4000c1e1100 */
[----:B0-----:R-:W-:Y:S02]  /*4e80*/  PRMT R3, RZ, 0x7610, R3 ;  /* 0x00007610ff037816 */ /* 0x001fe40000000003 */
[----:B--2---:R-:W-:-:S04]  /*4e90*/  I2FP.F32.U32 R0, R2 ;  /* 0x0000000200007245 */ /* 0x004fc80000201000 */
[----:B------:R-:W-:Y:S01]  /*4ea0*/  F2FP.F16.F32.PACK_AB R0, RZ, R0 ;  /* 0x00000000ff00723e */ /* 0x000fe200000000ff */
[----:B------:R-:W-:Y:S06]  /*4eb0*/  BRA `(.L_x_2752) ;  /* 0x0000000c00e87947 */ /* 0x000fec0003800000 */
.L_x_2749:
        /* <DEDUP_REMOVED lines=11> */
.L_x_2754:
[----:B------:R0:W2:Y:S02]  /*4f70*/  LDG.E R2, desc[UR36][R2.64] ;  /* 0x0000002402027981 */ /* 0x0000a4000c1e1900 */
[----:B0-----:R-:W-:Y:S02]  /*4f80*/  PRMT R3, RZ, 0x7610, R3 ;  /* 0x00007610ff037816 */ /* 0x001fe40000000003 */
[----:B--2---:R-:W-:-:S04]  /*4f90*/  I2FP.F32.S32 R0, R2 ;  /* 0x0000000200007245 */ /* 0x004fc80000201400 */
[----:B------:R-:W-:Y:S01]  /*4fa0*/  F2FP.F16.F32.PACK_AB R0, RZ, R0 ;  /* 0x00000000ff00723e */ /* 0x000fe200000000ff */
[----:B------:R-:W-:Y:S06]  /*4fb0*/  BRA `(.L_x_2752) ;  /* 0x0000000c00a87947 */ /* 0x000fec0003800000 */
.L_x_2753:
[----:B------:R0:W2:Y:S02]  /*4fc0*/  LDG.E.U16 R2, desc[UR36][R2.64] ;  /* 0x0000002402027981 */ /* 0x0000a4000c1e1500 */
[----:B0-----:R-:W-:Y:S01]  /*4fd0*/  PRMT R3, RZ, 0x7610, R3 ;  /* 0x00007610ff037816 */ /* 0x001fe20000000003 */
[----:B--2---:R-:W0:Y:S02]  /*4fe0*/  I2F.S16 R0, R2 ;  /* 0x0000000200007306 */ /* 0x004e240000101400 */
[----:B0-----:R-:W-:Y:S01]  /*4ff0*/  F2FP.F16.F32.PACK_AB R0, RZ, R0 ;  /* 0x00000000ff00723e */ /* 0x001fe200000000ff */
[----:B------:R-:W-:Y:S06]  /*5000*/  BRA `(.L_x_2752) ;  /* 0x0000000c00947947 */ /* 0x000fec0003800000 */
.L_x_2748:
        /* <DEDUP_REMOVED lines=10> */
.L_x_2756:
[----:B------:R0:W2:Y:S02]  /*50b0*/  LDG.E.U16 R0, desc[UR36][R2.64] ;  /* 0x0000002402007981 */ /* 0x0000a4000c1e1500 */
[----:B0-----:R-:W-:Y:S01]  /*50c0*/  PRMT R3, RZ, 0x7610, R3 ;  /* 0x00007610ff037816 */ /* 0x001fe20000000003 */
[----:B--2---:R-:W-:-:S05]  /*50d0*/  HADD2.F32 R0, -RZ, R0.H0_H0 ;  /* 0x20000000ff007230 */ /* 0x004fca0000004100 */
[----:B------:R-:W-:Y:S01]  /*50e0*/  F2FP.F16.F32.PACK_AB R0, RZ, R0 ;  /* 0x00000000ff00723e */ /* 0x000fe200000000ff */
[----:B------:R-:W-:Y:S06]  /*50f0*/  BRA `(.L_x_2752) ;  /* 0x0000000c00587947 */ /* 0x000fec0003800000 */
.L_x_2755:
        /* <DEDUP_REMOVED lines=10> */
.L_x_2758:
[----:B------:R-:W2:Y:S02]  /*51a0*/  LDG.E R3, desc[UR36][R2.64] ;  /* 0x0000002402037981 */ /* 0x000ea4000c1e1900 */
[C---:B--2---:R-:W-:Y:S02]  /*51b0*/  PRMT R0, R3.reuse, 0x7610, R0 ;  /* 0x0000761003007816 */ /* 0x044fe40000000000 */
[----:B------:R-:W-:Y:S01]  /*51c0*/  PRMT R3, R3, 0x7632, R3 ;  /* 0x0000763203037816 */ /* 0x000fe20000000003 */
[----:B------:R-:W-:Y:S06]  /*51d0*/  BRA `(.L_x_2752) ;  /* 0x0000000c00207947 */ /* 0x000fec0003800000 */
.L_x_2757:
        /* <DEDUP_REMOVED lines=9> */
.L_x_2747:
        /* <DEDUP_REMOVED lines=14> */
.L_x_2761:
        /* <DEDUP_REMOVED lines=12> */
.L_x_2760:
        /* <DEDUP_REMOVED lines=28> */
.L_x_2763:
        /* <DEDUP_REMOVED lines=15> */
.L_x_2762:
[----:B------:R0:W2:Y:S02]  /*56c0*/  LDG.E.U16 R0, desc[UR36][R2.64] ;  /* 0x0000002402007981 */ /* 0x0000a4000c1e1500 */
[----:B0-----:R-:W-:Y:S01]  /*56d0*/  PRMT R3, RZ, 0x7610, R3 ;  /* 0x00007610ff037816 */ /* 0x001fe20000000003 */
[----:B--2---:R-:W-:-:S05]  /*56e0*/  IMAD.U32 R0, R0, 0x10000, RZ ;  /* 0x0001000000007824 */ /* 0x004fca00078e00ff */
[----:B------:R-:W-:Y:S01]  /*56f0*/  F2FP.F16.F32.PACK_AB R0, RZ, R0 ;  /* 0x00000000ff00723e */ /* 0x000fe200000000ff */
[----:B------:R-:W-:Y:S06]  /*5700*/  BRA `(.L_x_2752) ;  /* 0x0000000400d47947 */ /* 0x000fec0003800000 */
.L_x_2759:
        /* <DEDUP_REMOVED lines=13> */
.L_x_2766:
        /* <DEDUP_REMOVED lines=21> */
.L_x_2770:
[----:B------:R-:W-:Y:S05]  /*5930*/  BSYNC B1 ;  /* 0x0000000000017941 */ /* 0x000fea0003800000 */
.L_x_2769:
[----:B------:R-:W-:Y:S01]  /*5940*/  LEA R3, R0, 0x3b800000, 0x17 ;  /* 0x3b80000000037811 */ /* 0x000fe200078eb8ff */
[----:B------:R-:W-:-:S05]  /*5950*/  IMAD.SHL.U32 R0, R2, 0x100000, RZ ;  /* 0x0010000002007824 */ /* 0x000fca00078e00ff */
[----:B------:R-:W-:-:S07]  /*5960*/  LOP3.LUT R0, R3, R0, R4, 0xfe, !PT ;  /* 0x0000000003007212 */ /* 0x000fce00078efe04 */
.L_x_2768:
[----:B------:R-:W-:Y:S05]  /*5970*/  BSYNC B0 ;  /* 0x0000000000007941 */ /* 0x000fea0003800000 */
.L_x_2767:
[----:B------:R-:W-:Y:S02]  /*5980*/  F2FP.F16.F32.PACK_AB R0, RZ, R0 ;  /* 0x00000000ff00723e */ /* 0x000fe400000000ff */
[----:B------:R-:W-:Y:S01]  /*5990*/  PRMT R3, RZ, 0x7610, R3 ;  /* 0x00007610ff037816 */ /* 0x000fe20000000003 */
[----:B------:R-:W-:Y:S06]  /*59a0*/  BRA `(.L_x_2752) ;  /* 0x00000004002c7947 */ /* 0x000fec0003800000 */
.L_x_2765:
        /* <DEDUP_REMOVED lines=21> */
.L_x_2774:
[----:B------:R-:W-:Y:S05]  /*5b00*/  BSYNC B1 ;  /* 0x0000000000017941 */ /* 0x000fea0003800000 */
.L_x_2773:
[----:B------:R-:W-:Y:S01]  /*5b10*/  LEA R3, R0, 0x37800000, 0x17 ;  /* 0x3780000000037811 */ /* 0x000fe200078eb8ff */
[----:B------:R-:W-:-:S05]  /*5b20*/  IMAD.SHL.U32 R0, R2, 0x200000, RZ ;  /* 0x0020000002007824 */ /* 0x000fca00078e00ff */
[----:B------:R-:W-:-:S07]  /*5b30*/  LOP3.LUT R0, R3, R0, R4, 0xfe, !PT ;  /* 0x0000000003007212 */ /* 0x000fce00078efe04 */
.L_x_2772:
[----:B------:R-:W-:Y:S05]  /*5b40*/  BSYNC B0 ;  /* 0x0000000000007941 */ /* 0x000fea0003800000 */
.L_x_2771:
[----:B------:R-:W-:Y:S02]  /*5b50*/  F2FP.F16.F32.PACK_AB R0, RZ, R0 ;  /* 0x00000000ff00723e */ /* 0x000fe400000000ff */
[----:B------:R-:W-:Y:S01]  /*5b60*/  PRMT R3, RZ, 0x7610, R3 ;  /* 0x00007610ff037816 */ /* 0x000fe20000000003 */
[----:B------:R-:W-:Y:S06]  /*5b70*/  BRA `(.L_x_2752) ;  /* 0x0000000000b87947 */ /* 0x000fec0003800000 */
.L_x_2764:
        /* <DEDUP_REMOVED lines=14> */
.L_x_2778:
[----:B------:R-:W-:Y:S05]  /*5c60*/  BSYNC B0 ;  /* 0x0000000000007941 */ /* 0x000fea0003800000 */
.L_x_2777:
[----:B------:R-:W-:Y:S02]  /*5c70*/  PRMT R3, RZ, 0x7610, R3 ;  /* 0x00007610ff037816 */ /* 0x000fe40000000003 */
[----:B------:R-:W-:Y:S01]  /*5c80*/  F2FP.F16.F32.PACK_AB R0, RZ, R0 ;  /* 0x00000000ff00723e */ /* 0x000fe200000000ff */
[----:B------:R-:W-:Y:S06]  /*5c90*/  BRA `(.L_x_2752) ;  /* 0x0000000000707947 */ /* 0x000fec0003800000 */
.L_x_2751:
        /* <DEDUP_REMOVED lines=16> */
.L_x_2779:
[----:B------:R-:W-:Y:S02]  /*5da0*/  PRMT R3, RZ, 0x7610, R3 ;  /* 0x00007610ff037816 */ /* 0x000fe40000000003 */
[----:B------:R-:W-:Y:S01]  /*5db0*/  PRMT R0, RZ, 0x7610, R0 ;  /* 0x00007610ff007816 */ /* 0x000fe20000000000 */
[----:B------:R-:W-:Y:S06]  /*5dc0*/  BRA `(.L_x_2752) ;  /* 0x0000000000247947 */ /* 0x000fec0003800000 */
.L_x_2776:
[----:B------:R-:W2:Y:S02]  /*5dd0*/  LDG.E.64 R2, desc[UR36][R2.64] ;  /* 0x0000002402027981 */ /* 0x000ea4000c1e1b00 */
[----:B--2---:R0:W1:Y:S02]  /*5de0*/  I2F.U64 R0, R2 ;  /* 0x0000000200007312 */ /* 0x0040640000301000 */
[----:B0-----:R-:W-:Y:S02]  /*5df0*/  PRMT R3, RZ, 0x7610, R3 ;  /* 0x00007610ff037816 */ /* 0x001fe40000000003 */
[----:B-1----:R-:W-:Y:S01]  /*5e00*/  F2FP.F16.F32.PACK_AB R0, RZ, R0 ;  /* 0x00000000ff00723e */ /* 0x002fe200000000ff */
[----:B------:R-:W-:Y:S06]  /*5e10*/  BRA `(.L_x_2752) ;  /* 0x0000000000107947 */ /* 0x000fec0003800000 */
.L_x_2775:
[----:B------:R0:W2:Y:S02]  /*5e20*/  LDG.E R2, desc[UR36][R2.64] ;  /* 0x0000002402027981 */ /* 0x0000a4000c1e1900 */
[----:B0-----:R-:W-:Y:S02]  /*5e30*/  PRMT R3, RZ, 0x7610, R3 ;  /* 0x00007610ff037816 */ /* 0x001fe40000000003 */
[----:B--2---:R-:W-:-:S04]  /*5e40*/  I2FP.F32.U32 R0, R2 ;  /* 0x0000000200007245 */ /* 0x004fc80000201000 */
[----:B------:R-:W-:-:S07]  /*5e50*/  F2FP.F16.F32.PACK_AB R0, RZ, R0 ;  /* 0x00000000ff00723e */ /* 0x000fce00000000ff */
.L_x_2752:
        /* <DEDUP_REMOVED lines=53> */
.L_x_2783:
        /* <DEDUP_REMOVED lines=12> */
.L_x_2782:
[----:B------:R-:W-:-:S04]  /*6270*/  FADD.FTZ R0, R3, -R3 ;  /* 0x8000000303007221 */ /* 0x000fc80000010000 */
[----:B------:R-:W-:Y:S01]  /*6280*/  IMAD.MOV.U32 R2, RZ, RZ, R0 ;  /* 0x000000ffff027224 */ /* 0x000fe200078e0000 */
[----:B------:R-:W-:Y:S06]  /*6290*/  BRA `(.L_x_2784) ;  /* 0x0000000000307947 */ /* 0x000fec0003800000 */
.L_x_2781:
        /* <DEDUP_REMOVED lines=12> */
.L_x_2784:
[----:B------:R-:W-:Y:S05]  /*6360*/  BSYNC B0 ;  /* 0x0000000000007941 */ /* 0x000fea0003800000 */
.L_x_2780:
        /* <DEDUP_REMOVED lines=18> */
.L_x_2788:
[----:B------:R-:W-:-:S06]  /*6490*/  HADD2.F32 R3, -RZ, R3.H0_H0 ;  /* 0x20000003ff037230 */ /* 0x000fcc0000004100 */
[----:B------:R-:W0:Y:S02]  /*64a0*/  F2I.S64.TRUNC R2, R3 ;  /* 0x0000000300027311 */ /* 0x000e24000020d900 */
[----:B0-----:R0:W-:Y:S01]  /*64b0*/  STG.E.U8 desc[UR36][R16.64], R2 ;  /* 0x0000000210007986 */ /* 0x0011e2000c101124 */
[----:B------:R-:W-:Y:S05]  /*64c0*/  BRA `(.L_x_2790) ;  /* 0x0000000c00907947 */ /* 0x000fea0003800000 */
.L_x_2787:
        /* <DEDUP_REMOVED lines=10> */
.L_x_2792:
[----:B------:R-:W-:-:S06]  /*6570*/  HADD2.F32 R3, -RZ, R3.H0_H0 ;  /* 0x20000003ff037230 */ /* 0x000fcc0000004100 */
[----:B------:R-:W0:Y:S02]  /*6580*/  F2I.FTZ.TRUNC.NTZ R3, R3 ;  /* 0x0000000300037305 */ /* 0x000e24000021f100 */
[----:B0-----:R0:W-:Y:S01]  /*6590*/  STG.E desc[UR36][R16.64], R3 ;  /* 0x0000000310007986 */ /* 0x0011e2000c101924 */
[----:B------:R-:W-:Y:S05]  /*65a0*/  BRA `(.L_x_2790) ;  /* 0x0000000c00587947 */ /* 0x000fea0003800000 */
.L_x_2791:
[----:B------:R-:W-:-:S06]  /*65b0*/  HADD2.F32 R3, -RZ, R3.H0_H0 ;  /* 0x20000003ff037230 */ /* 0x000fcc0000004100 */
[----:B------:R-:W0:Y:S02]  /*65c0*/  F2I.FTZ.TRUNC.NTZ R3, R3 ;  /* 0x0000000300037305 */ /* 0x000e24000021f100 */
[----:B0-----:R0:W-:Y:S01]  /*65d0*/  STG.E.U16 desc[UR36][R16.64], R3 ;  /* 0x0000000310007986 */ /* 0x0011e2000c101524 */
[----:B------:R-:W-:Y:S05]  /*65e0*/  BRA `(.L_x_2790) ;  /* 0x0000000c00487947 */ /* 0x000fea0003800000 */
.L_x_2786:
        /* <DEDUP_REMOVED lines=9> */
.L_x_2794:
[----:B------:R0:W-:Y:S01]  /*6680*/  STG.E.U16 desc[UR36][R16.64], R3 ;  /* 0x0000000310007986 */ /* 0x0001e2000c101524 */
[----:B------:R-:W-:Y:S05]  /*6690*/  BRA `(.L_x_2790) ;  /* 0x0000000c001c7947 */ /* 0x000fea0003800000 */
.L_x_2793:
        /* <DEDUP_REMOVED lines=10> */
.L_x_2796:
[----:B------:R0:W-:Y:S01]  /*6740*/  STG.E desc[UR36][R16.64], R3 ;  /* 0x0000000310007986 */ /* 0x0001e2000c101924 */
[----:B------:R-:W-:Y:S05]  /*6750*/  BRA `(.L_x_2790) ;  /* 0x0000000800ec7947 */ /* 0x000fea0003800000 */
.L_x_2795:
[----:B------:R-:W-:-:S05]  /*6760*/  HADD2.F32 R2, -RZ, R3.H0_H0 ;  /* 0x20000003ff027230 */ /* 0x000fca0000004100 */
[----:B------:R-:W-:-:S06]  /*6770*/  FMUL.FTZ R2, R2, 1 ;  /* 0x3f80000002027820 */ /* 0x000fcc0000410000 */
[----:B------:R-:W0:Y:S02]  /*6780*/  F2F.F64.F32 R2, R2 ;  /* 0x0000000200027310 */ /* 0x000e240000201800 */
[----:B0-----:R0:W-:Y:S01]  /*6790*/  STG.E.64 desc[UR36][R16.64], R2 ;  /* 0x0000000210007986 */ /* 0x0011e2000c101b24 */
[----:B------:R-:W-:Y:S05]  /*67a0*/  BRA `(.L_x_2790) ;  /* 0x0000000800d87947 */ /* 0x000fea0003800000 */
.L_x_2785:
        /* <DEDUP_REMOVED lines=17> */
.L_x_2799:
        /* <DEDUP_REMOVED lines=8> */
.L_x_2798:
        /* <DEDUP_REMOVED lines=21> */
.L_x_2803:
[----:B------:R-:W-:Y:S05]  /*6a90*/  BSYNC B0 ;  /* 0x0000000000007941 */ /* 0x000fea0003800000 */
.L_x_2802:
[----:B------:R-:W-:-:S05]  /*6aa0*/  LOP3.LUT R3, R0, R3, RZ, 0xfc, !PT ;  /* 0x0000000300037212 */ /* 0x000fca00078efcff */
[----:B------:R0:W-:Y:S01]  /*6ab0*/  STG.E.U8 desc[UR36][R16.64], R3 ;  /* 0x0000000310007986 */ /* 0x0001e2000c101124 */
[----:B------:R-:W-:Y:S05]  /*6ac0*/  BRA `(.L_x_2790) ;  /* 0x0000000800107947 */ /* 0x000fea0003800000 */
.L_x_2801:
        /* <DEDUP_REMOVED lines=13> */
.L_x_2805:
[----:B------:R-:W-:Y:S01]  /*6ba0*/  IMAD.MOV.U32 R0, RZ, RZ, 0x7f ;  /* 0x0000007fff007424 */ /* 0x000fe200078e00ff */
[----:B------:R-:W-:-:S04]  /*6bb0*/  ISETP.GT.U32.AND P0, PT, R2, 0x7f800000, PT ;  /* 0x7f8000000200780c */ /* 0x000fc80003f04070 */
[----:B------:R-:W-:-:S09]  /*6bc0*/  SEL R0, R0, 0x7c, P0 ;  /* 0x0000007c00007807 */ /* 0x000fd20000000000 */
.L_x_2806:
[----:B------:R-:W-:Y:S05]  /*6bd0*/  BSYNC B0 ;  /* 0x0000000000007941 */ /* 0x000fea0003800000 */
.L_x_2804:
[----:B------:R-:W-:-:S04]  /*6be0*/  LOP3.LUT R2, R3, 0x80000000, RZ, 0xc0, !PT ;  /* 0x8000000003027812 */ /* 0x000fc800078ec0ff */
[----:B------:R-:W-:-:S04]  /*6bf0*/  SHF.R.U32.HI R3, RZ, 0x18, R2 ;  /* 0x00000018ff037819 */ /* 0x000fc80000011602 */
[----:B------:R-:W-:-:S05]  /*6c00*/  LOP3.LUT R3, R0, R3, RZ, 0xfc, !PT ;  /* 0x0000000300037212 */ /* 0x000fca00078efcff */
[----:B------:R0:W-:Y:S01]  /*6c10*/  STG.E.U8 desc[UR36][R16.64], R3 ;  /* 0x0000000310007986 */ /* 0x0001e2000c101124 */
[----:B------:R-:W-:Y:S05]  /*6c20*/  BRA `(.L_x_2790) ;  /* 0x0000000400b87947 */ /* 0x000fea0003800000 */
.L_x_2800:
[----:B------:R-:W-:-:S05]  /*6c30*/  HADD2.F32 R0, -RZ, R3.H0_H0 ;  /* 0x20000003ff007230 */ /* 0x000fca0000004100 */
[----:B------:R-:W-:-:S05]  /*6c40*/  F2FP.BF16.F32.PACK_AB R0, RZ, R0 ;  /* 0x00000000ff00723e */ /* 0x000fca00000010ff */
[----:B------:R0:W-:Y:S01]  /*6c50*/  STG.E.U16 desc[UR36][R16.64], R0 ;  /* 0x0000000010007986 */ /* 0x0001e2000c101524 */
[----:B------:R-:W-:Y:S05]  /*6c60*/  BRA `(.L_x_2790) ;  /* 0x0000000400a87947 */ /* 0x000fea0003800000 */
.L_x_2797:
        /* <DEDUP_REMOVED lines=12> */
.L_x_2809:
        /* <DEDUP_REMOVED lines=17> */
.L_x_2812:
[----:B------:R-:W-:-:S04]  /*6e40*/  LOP3.LUT R2, R3, 0x80000000, RZ, 0xc0, !PT ;  /* 0x8000000003027812 */ /* 0x000fc800078ec0ff */
[----:B------:R-:W-:-:S04]  /*6e50*/  SHF.R.U32.HI R3, RZ, 0x18, R2 ;  /* 0x00000018ff037819 */ /* 0x000fc80000011602 */
[----:B------:R-:W-:-:S04]  /*6e60*/  LOP3.LUT R0, R0, R3, RZ, 0xfc, !PT ;  /* 0x0000000300007212 */ /* 0x000fc800078efcff */
[----:B------:R-:W-:-:S07]  /*6e70*/  PRMT R8, R0, 0x7610, R8 ;  /* 0x0000761000087816 */ /* 0x000fce0000000008 */
.L_x_2811:
[----:B------:R-:W-:Y:S05]  /*6e80*/  BSYNC B0 ;  /* 0x0000000000007941 */ /* 0x000fea0003800000 */
.L_x_2810:
[----:B------:R3:W-:Y:S01]  /*6e90*/  STG.E.U8 desc[UR36][R16.64], R8 ;  /* 0x0000000810007986 */ /* 0x0007e2000c101124 */
[----:B------:R-:W-:Y:S05]  /*6ea0*/  BRA `(.L_x_2790) ;  /* 0x0000000400187947 */ /* 0x000fea0003800000 */
.L_x_2808:
        /* <DEDUP_REMOVED lines=17> */
.L_x_2815:
[----:B------:R-:W-:-:S04]  /*6fc0*/  LOP3.LUT R2, R3, 0x80000000, RZ, 0xc0, !PT ;  /* 0x8000000003027812 */ /* 0x000fc800078ec0ff */
[----:B------:R-:W-:-:S04]  /*6fd0*/  SHF.R.U32.HI R3, RZ, 0x18, R2 ;  /* 0x00000018ff037819 */ /* 0x000fc80000011602 */
[----:B------:R-:W-:-:S04]  /*6fe0*/  LOP3.LUT R0, R0, R3, RZ, 0xfc, !PT ;  /* 0x0000000300007212 */ /* 0x000fc800078efcff */
[----:B------:R-:W-:-:S07]  /*6ff0*/  PRMT R8, R0, 0x7610, R8 ;  /* 0x0000761000087816 */ /* 0x000fce0000000008 */
.L_x_2814:
[----:B------:R-:W-:Y:S05]  /*7000*/  BSYNC B0 ;  /* 0x0000000000007941 */ /* 0x000fea0003800000 */
.L_x_2813:
[----:B------:R0:W-:Y:S01]  /*7010*/  STG.E.U8 desc[UR36][R16.64], R8 ;  /* 0x0000000810007986 */ /* 0x0001e2000c101124 */
[----:B------:R-:W-:Y:S05]  /*7020*/  BRA `(.L_x_2790) ;  /* 0x0000000000b87947 */ /* 0x000fea0003800000 */
.L_x_2807:
        /* <DEDUP_REMOVED lines=22> */
.L_x_2789:
        /* <DEDUP_REMOVED lines=16> */
.L_x_2818:
[----:B------:R-:W-:Y:S05]  /*7290*/  BRA `(.L_x_2790) ;  /* 0x00000000001c7947 */ /* 0x000fea0003800000 */
.L_x_2817:
[----:B------:R-:W-:-:S06]  /*72a0*/  HADD2.F32 R3, -RZ, R3.H0_H0 ;  /* 0x20000003ff037230 */ /* 0x000fcc0000004100 */
[----:B------:R-:W0:Y:S02]  /*72b0*/  F2I.U64.TRUNC R2, R3 ;  /* 0x0000000300027311 */ /* 0x000e24000020d800 */
[----:B0-----:R2:W-:Y:S01]  /*72c0*/  STG.E.64 desc[UR36][R16.64], R2 ;  /* 0x0000000210007986 */ /* 0x0015e2000c101b24 */
[----:B------:R-:W-:Y:S05]  /*72d0*/  BRA `(.L_x_2790) ;  /* 0x00000000000c7947 */ /* 0x000fea0003800000 */
.L_x_2816:
[----:B------:R-:W-:-:S06]  /*72e0*/  HADD2.F32 R3, -RZ, R3.H0_H0 ;  /* 0x20000003ff037230 */ /* 0x000fcc0000004100 */
[----:B------:R-:W0:Y:S02]  /*72f0*/  F2I.FTZ.U32.TRUNC.NTZ R3, R3 ;  /* 0x0000000300037305 */ /* 0x000e24000021f000 */
[----:B0-----:R0:W-:Y:S02]  /*7300*/  STG.E desc[UR36][R16.64], R3 ;  /* 0x0000000310007986 */ /* 0x0011e4000c101924 */
.L_x_2790:
[----:B------:R-:W-:-:S07]  /*7310*/  VIADD R19, R19, 0x80 ;  /* 0x0000008013137836 */ /* 0x000fce0000000000 */
.L_x_2745:
[----:B------:R-:W-:Y:S05]  /*7320*/  BSYNC B6 ;  /* 0x0000000000067941 */ /* 0x000fea0003800000 */
.L_x_2744:
[----:B------:R-:W-:Y:S01]  /*7330*/  ULDC UR4, c[0x0][0x210] ;  /* 0x0000840000047ab9 */ /* 0x000fe20000000800 */
[----:B------:R-:W-:Y:S01]  /*7340*/  BSSY B6, `(.L_x_2819) ;  /* 0x0000394000067945 */ /* 0x000fe20003800000 */
[----:B------:R-:W-:-:S13]  /*7350*/  ISETP.GE.AND P0, PT, R19, UR4, PT ;  /* 0x0000000413007c0c */ /* 0x000fda000bf06270 */
[----:B------:R-:W-:Y:S05]  /*7360*/  @P0 BRA `(.L_x_2820) ;  /* 0x0000003800440947 */ /* 0x000fea0003800000 */
[----:B0--3--:R-:W0:Y:S01]  /*7370*/  LDC R6, c[0x0][0x218] ;  /* 0x00008600ff067b82 */ /* 0x009e220000000800 */
[----:B--2---:R-:W-:Y:S02]  /*7380*/  IMAD.MOV.U32 R0, RZ, RZ, RZ ;  /* 0x000000ffff007224 */ /* 0x004fe400078e00ff */
[----:B-1--4-:R-:W-:Y:S01]  /*7390*/  IMAD.MOV.U32 R16, RZ, RZ, RZ ;  /* 0x000000ffff107224 */ /* 0x012fe200078e00ff */
        /* <DEDUP_REMOVED lines=300> */
.L_x_2821:
        /* <DEDUP_REMOVED lines=23> */
.L_x_2825:
[----:B------:R0:W2:Y:S02]  /*87d0*/  LDG.E.U8 R2, desc[UR36][R2.64] ;  /* 0x0000002402027981 */ /* 0x0000a4000c1e1100 */
[----:B0-----:R-:W-:Y:S02]  /*87e0*/  PRMT R3, RZ, 0x7610, R3 ;  /* 0x00007610ff037816 */ /* 0x001fe40000000003 */
[----:B--2---:R-:W-:-:S04]  /*87f0*/  I2FP.F32.U32 R0, R2 ;  /* 0x0000000200007245 */ /* 0x004fc80000201000 */
[----:B------:R-:W-:Y:S01]  /*8800*/  F2FP.F16.F32.PACK_AB R0, RZ, R0 ;  /* 0x00000000ff00723e */ /* 0x000fe200000000ff */
[----:B------:R-:W-:Y:S06]  /*8810*/  BRA `(.L_x_2827) ;  /* 0x0000000c00e87947 */ /* 0x000fec0003800000 */
.L_x_2824:
        /* <DEDUP_REMOVED lines=11> */
.L_x_2829:
[----:B------:R0:W2:Y:S02]  /*88d0*/  LDG.E R2, desc[UR36][R2.64] ;  /* 0x0000002402027981 */ /* 0x0000a4000c1e1900 */
[----:B0-----:R-:W-:Y:S02]  /*88e0*/  PRMT R3, RZ, 0x7610, R3 ;  /* 0x00007610ff037816 */ /* 0x001fe40000000003 */
[----:B--2---:R-:W-:-:S04]  /*88f0*/  I2FP.F32.S32 R0, R2 ;  /* 0x0000000200007245 */ /* 0x004fc80000201400 */
[----:B------:R-:W-:Y:S01]  /*8900*/  F2FP.F16.F32.PACK_AB R0, RZ, R0 ;  /* 0x00000000ff00723e */ /* 0x000fe200000000ff */
[----:B------:R-:W-:Y:S06]  /*8910*/  BRA `(.L_x_2827) ;  /* 0x0000000c00a87947 */ /* 0x000fec0003800000 */
.L_x_2828:
[----:B------:R0:W2:Y:S02]  /*8920*/  LDG.E.U16 R2, desc[UR36][R2.64] ;  /* 0x0000002402027981 */ /* 0x0000a4000c1e1500 */
[----:B0-----:R-:W-:Y:S01]  /*8930*/  PRMT R3, RZ, 0x7610, R3 ;  /* 0x00007610ff037816 */ /* 0x001fe20000000003 */
[----:B--2---:R-:W0:Y:S02]  /*8940*/  I2F.S16 R0, R2 ;  /* 0x0000000200007306 */ /* 0x004e240000101400 */
[----:B0-----:R-:W-:Y:S01]  /*8950*/  F2FP.F16.F32.PACK_AB R0, RZ, R0 ;  /* 0x00000000ff00723e */ /* 0x001fe200000000ff */
[----:B------:R-:W-:Y:S06]  /*8960*/  BRA `(.L_x_2827) ;  /* 0x0000000c00947947 */ /* 0x000fec0003800000 */
.L_x_2823:
        /* <DEDUP_REMOVED lines=10> */
.L_x_2831:
[----:B------:R0:W2:Y:S02]  /*8a10*/  LDG.E.U16 R0, desc[UR36][R2.64] ;  /* 0x0000002402007981 */ /* 0x0000a4000c1e1500 */
[----:B0-----:R-:W-:Y:S01]  /*8a20*/  PRMT R3, RZ, 0x7610, R3 ;  /* 0x00007610ff037816 */ /* 0x001fe20000000003 */
[----:B--2---:R-:W-:-:S05]  /*8a30*/  HADD2.F32 R0, -RZ, R0.H0_H0 ;  /* 0x20000000ff007230 */ /* 0x004fca0000004100 */
[----:B------:R-:W-:Y:S01]  /*8a40*/  F2FP.F16.F32.PACK_AB R0, RZ, R0 ;  /* 0x00000000ff00723e */ /* 0x000fe200000000ff */
[----:B------:R-:W-:Y:S06]  /*8a50*/  BRA `(.L_x_2827) ;  /* 0x0000000c00587947 */ /* 0x000fec0003800000 */
.L_x_2830:
        /* <DEDUP_REMOVED lines=10> */
.L_x_2833:
[----:B------:R-:W2:Y:S02]  /*8b00*/  LDG.E R3, desc[UR36][R2.64] ;  /* 0x0000002402037981 */ /* 0x000ea4000c1e1900 */
[C---:B--2---:R-:W-:Y:S02]  /*8b10*/  PRMT R0, R3.reuse, 0x7610, R0 ;  /* 0x0000761003007816 */ /* 0x044fe40000000000 */
[----:B------:R-:W-:Y:S01]  /*8b20*/  PRMT R3, R3, 0x7632, R3 ;  /* 0x0000763203037816 */ /* 0x000fe20000000003 */
[----:B------:R-:W-:Y:S06]  /*8b30*/  BRA `(.L_x_2827) ;  /* 0x0000000c00207947 */ /* 0x000fec0003800000 */
.L_x_2832:
        /* <DEDUP_REMOVED lines=9> */
.L_x_2822:
        /* <DEDUP_REMOVED lines=14> */
.L_x_2836:
        /* <DEDUP_REMOVED lines=12> */
.L_x_2835:
[----:B------:R-:W-:-:S13]  /*8d70*/  ISETP.NE.AND P0, PT, R4, 0xf, PT ;  /* 0x0000000f0400780c */ /* 0x000fda0003f05270 */
[----:B------:R-:W-:Y:S05]  /*8d80*/  @!P0 BRA `(.L_x_2837) ;  /* 0x0000000000a48947 */ /* 0x000fea0003800000 */
[----:B------:R-:W-:-:S13]  /*8d90*/  ISETP.NE.AND P0, PT, R4, 0x17, PT ;  /* 0x000000170400780c */ /* 0x000fda0003f05270 */
[----:B------:R-:W-:Y:S05]  /*8da0*/  @!P0 BRA `(.L_x_2838) ;  /* 0x0000000000608947 */ /* 0x000fea0003800000 */
[----:B------:R-:W-:-:S13]  /*8db0*/  ISETP.NE.AND P0, PT, R4, 0x18, PT ;  /* 0x000000180400780c */ /* 0x000fda0003f05270 */
[----:B------:R-:W-:Y:S05]  /*8dc0*/  @P0 BRA `(.L_x_2826) ;  /* 0x00000008000c0947 */ /* 0x000fea0003800000 */
[----:B------:R0:W2:Y:S01]  /*8dd0*/  LDG.E.U8 R0, desc[UR36][R2.64] ;  /* 0x0000002402007981 */ /* 0x0000a2000c1e1100 */
[----:B------:R-:W-:Y:S02]  /*8de0*/  MOV R8, 0xff800000 ;  /* 0xff80000000087802 */ /* 0x000fe40000000f00 */
        /* <DEDUP_REMOVED lines=20> */
.L_x_2838:
        /* <DEDUP_REMOVED lines=15> */
.L_x_2837:
[----:B------:R0:W2:Y:S02]  /*9020*/  LDG.E.U16 R0, desc[UR36][R2.64] ;  /* 0x0000002402007981 */ /* 0x0000a4000c1e1500 */
[----:B0-----:R-:W-:Y:S01]  /*9030*/  PRMT R3, RZ, 0x7610, R3 ;  /* 0x00007610ff037816 */ /* 0x001fe20000000003 */
[----:B--2---:R-:W-:-:S05]  /*9040*/  IMAD.U32 R0, R0, 0x10000, RZ ;  /* 0x0001000000007824 */ /* 0x004fca00078e00ff */
[----:B------:R-:W-:Y:S01]  /*9050*/  F2FP.F16.F32.PACK_AB R0, RZ, R0 ;  /* 0x00000000ff00723e */ /* 0x000fe200000000ff */
[----:B------:R-:W-:Y:S06]  /*9060*/  BRA `(.L_x_2827) ;  /* 0x0000000400d47947 */ /* 0x000fec0003800000 */
.L_x_2834:
        /* <DEDUP_REMOVED lines=13> */
.L_x_2841:
        /* <DEDUP_REMOVED lines=21> */
.L_x_2845:
[----:B------:R-:W-:Y:S05]  /*9290*/  BSYNC B1 ;  /* 0x0000000000017941 */ /* 0x000fea0003800000 */
.L_x_2844:
[----:B------:R-:W-:Y:S01]  /*92a0*/  LEA R3, R0, 0x3b800000, 0x17 ;  /* 0x3b80000000037811 */ /* 0x000fe200078eb8ff */
[----:B------:R-:W-:-:S05]  /*92b0*/  IMAD.SHL.U32 R0, R2, 0x100000, RZ ;  /* 0x0010000002007824 */ /* 0x000fca00078e00ff */
[----:B------:R-:W-:-:S07]  /*92c0*/  LOP3.LUT R0, R3, R0, R4, 0xfe, !PT ;  /* 0x0000000003007212 */ /* 0x000fce00078efe04 */
.L_x_2843:
[----:B------:R-:W-:Y:S05]  /*92d0*/  BSYNC B0 ;  /* 0x0000000000007941 */ /* 0x000fea0003800000 */
.L_x_2842:
[----:B------:R-:W-:Y:S02]  /*92e0*/  F2FP.F16.F32.PACK_AB R0, RZ, R0 ;  /* 0x00000000ff00723e */ /* 0x000fe400000000ff */
[----:B------:R-:W-:Y:S01]  /*92f0*/  PRMT R3, RZ, 0x7610, R3 ;  /* 0x00007610ff037816 */ /* 0x000fe20000000003 */
[----:B------:R-:W-:Y:S06]  /*9300*/  BRA `(.L_x_2827) ;  /* 0x00000004002c7947 */ /* 0x000fec0003800000 */
.L_x_2840:
        /* <DEDUP_REMOVED lines=21> */
.L_x_2849:
[----:B------:R-:W-:Y:S05]  /*9460*/  BSYNC B1 ;  /* 0x0000000000017941 */ /* 0x000fea0003800000 */
.L_x_2848:
[----:B------:R-:W-:Y:S01]  /*9470*/  LEA R3, R0, 0x37800000, 0x17 ;  /* 0x3780000000037811 */ /* 0x000fe200078eb8ff */
[----:B------:R-:W-:-:S05]  /*9480*/  IMAD.SHL.U32 R0, R2, 0x200000, RZ ;  /* 0x0020000002007824 */ /* 0x000fca00078e00ff */
[----:B------:R-:W-:-:S07]  /*9490*/  LOP3.LUT R0, R3, R0, R4, 0xfe, !PT ;  /* 0x0000000003007212 */ /* 0x000fce00078efe04 */
.L_x_2847:
[----:B------:R-:W-:Y:S05]  /*94a0*/  BSYNC B0 ;  /* 0x0000000000007941 */ /* 0x000fea0003800000 */
.L_x_2846:
[----:B------:R-:W-:Y:S02]  /*94b0*/  F2FP.F16.F32.PACK_AB R0, RZ, R0 ;  /* 0x00000000ff00723e */ /* 0x000fe400000000ff */
[----:B------:R-:W-:Y:S01]  /*94c0*/  PRMT R3, RZ, 0x7610, R3 ;  /* 0x00007610ff037816 */ /* 0x000fe20000000003 */
[----:B------:R-:W-:Y:S06]  /*94d0*/  BRA `(.L_x_2827) ;  /* 0x0000000000b87947 */ /* 0x000fec0003800000 */
.L_x_2839:
        /* <DEDUP_REMOVED lines=14> */
.L_x_2853:
[----:B------:R-:W-:Y:S05]  /*95c0*/  BSYNC B0 ;  /* 0x0000000000007941 */ /* 0x000fea0003800000 */
.L_x_2852:
[----:B------:R-:W-:Y:S02]  /*95d0*/  PRMT R3, RZ, 0x7610, R3 ;  /* 0x00007610ff037816 */ /* 0x000fe40000000003 */
[----:B------:R-:W-:Y:S01]  /*95e0*/  F2FP.F16.F32.PACK_AB R0, RZ, R0 ;  /* 0x00000000ff00723e */ /* 0x000fe200000000ff */
[----:B------:R-:W-:Y:S06]  /*95f0*/  BRA `(.L_x_2827) ;  /* 0x0000000000707947 */ /* 0x000fec0003800000 */
.L_x_2826:
        /* <DEDUP_REMOVED lines=16> */
.L_x_2854:
[----:B------:R-:W-:Y:S02]  /*9700*/  PRMT R3, RZ, 0x7610, R3 ;  /* 0x00007610ff037816 */ /* 0x000fe40000000003 */
[----:B------:R-:W-:Y:S01]  /*9710*/  PRMT R0, RZ, 0x7610, R0 ;  /* 0x00007610ff007816 */ /* 0x000fe20000000000 */
[----:B------:R-:W-:Y:S06]  /*9720*/  BRA `(.L_x_2827) ;  /* 0x0000000000247947 */ /* 0x000fec0003800000 */
.L_x_2851:
[----:B------:R-:W2:Y:S02]  /*9730*/  LDG.E.64 R2, desc[UR36][R2.64] ;  /* 0x0000002402027981 */ /* 0x000ea4000c1e1b00 */
[----:B--2---:R0:W1:Y:S02]  /*9740*/  I2F.U64 R0, R2 ;  /* 0x0000000200007312 */ /* 0x0040640000301000 */
[----:B0-----:R-:W-:Y:S02]  /*9750*/  PRMT R3, RZ, 0x7610, R3 ;  /* 0x00007610ff037816 */ /* 0x001fe40000000003 */
[----:B-1----:R-:W-:Y:S01]  /*9760*/  F2FP.F16.F32.PACK_AB R0, RZ, R0 ;  /* 0x00000000ff00723e */ /* 0x002fe200000000ff */
[----:B------:R-:W-:Y:S06]  /*9770*/  BRA `(.L_x_2827) ;  /* 0x0000000000107947 */ /* 0x000fec0003800000 */
.L_x_2850:
[----:B------:R0:W2:Y:S02]  /*9780*/  LDG.E R2, desc[UR36][R2.64] ;  /* 0x0000002402027981 */ /* 0x0000a4000c1e1900 */
[----:B0-----:R-:W-:Y:S02]  /*9790*/  PRMT R3, RZ, 0x7610, R3 ;  /* 0x00007610ff037816 */ /* 0x001fe40000000003 */
[----:B--2---:R-:W-:-:S04]  /*97a0*/  I2FP.F32.U32 R0, R2 ;  /* 0x0000000200007245 */ /* 0x004fc80000201000 */
[----:B------:R-:W-:-:S07]  /*97b0*/  F2FP.F16.F32.PACK_AB R0, RZ, R0 ;  /* 0x00000000ff00723e */ /* 0x000fce00000000ff */
.L_x_2827:
        /* <DEDUP_REMOVED lines=53> */
.L_x_2858:
        /* <DEDUP_REMOVED lines=12> */
.L_x_2857:
[----:B------:R-:W-:-:S04]  /*9bd0*/  FADD.FTZ R0, R3, -R3 ;  /* 0x8000000303007221 */ /* 0x000fc80000010000 */
[----:B------:R-:W-:Y:S01]  /*9be0*/  IMAD.MOV.U32 R2, RZ, RZ, R0 ;  /* 0x000000ffff027224 */ /* 0x000fe200078e0000 */
[----:B------:R-:W-:Y:S06]  /*9bf0*/  BRA `(.L_x_2859) ;  /* 0x0000000000307947 */ /* 0x000fec0003800000 */
.L_x_2856:
        /* <DEDUP_REMOVED lines=12> */
.L_x_2859:
[----:B------:R-:W-:Y:S05]  /*9cc0*/  BSYNC B0 ;  /* 0x0000000000007941 */ /* 0x000fea0003800000 */
.L_x_2855:
        /* <DEDUP_REMOVED lines=18> */
.L_x_2863:
[----:B------:R-:W-:-:S06]  /*9df0*/  HADD2.F32 R3, -RZ, R3.H0_H0 ;  /* 0x20000003ff037230 */ /* 0x000fcc0000004100 */
[----:B------:R-:W0:Y:S02]  /*9e00*/  F2I.S64.TRUNC R2, R3 ;  /* 0x0000000300027311 */ /* 0x000e24000020d900 */
[----:B0-----:R0:W-:Y:S01]  /*9e10*/  STG.E.U8 desc[UR36][R16.64], R2 ;  /* 0x0000000210007986 */ /* 0x0011e2000c101124 */
[----:B------:R-:W-:Y:S05]  /*9e20*/  BRA `(.L_x_2865) ;  /* 0x0000000c00907947 */ /* 0x000fea0003800000 */
.L_x_2862:
        /* <DEDUP_REMOVED lines=10> */
.L_x_2867:
[----:B------:R-:W-:-:S06]  /*9ed0*/  HADD2.F32 R3, -RZ, R3.H0_H0 ;  /* 0x20000003ff037230 */ /* 0x000fcc0000004100 */
[----:B------:R-:W0:Y:S02]  /*9ee0*/  F2I.FTZ.TRUNC.NTZ R3, R3 ;  /* 0x0000000300037305 */ /* 0x000e24000021f100 */
[----:B0-----:R3:W-:Y:S01]  /*9ef0*/  STG.E desc[UR36][R16.64], R3 ;  /* 0x0000000310007986 */ /* 0x0017e2000c101924 */
[----:B------:R-:W-:Y:S05]  /*9f00*/  BRA `(.L_x_2865) ;  /* 0x0000000c00587947 */ /* 0x000fea0003800000 */
.L_x_2866:
[----:B------:R-:W-:-:S06]  /*9f10*/  HADD2.F32 R3, -RZ, R3.H0_H0 ;  /* 0x20000003ff037230 */ /* 0x000fcc0000004100 */
[----:B------:R-:W0:Y:S02]  /*9f20*/  F2I.FTZ.TRUNC.NTZ R3, R3 ;  /* 0x0000000300037305 */ /* 0x000e24000021f100 */
[----:B0-----:R2:W-:Y:S01]  /*9f30*/  STG.E.U16 desc[UR36][R16.64], R3 ;  /* 0x0000000310007986 */ /* 0x0015e2000c101524 */
[----:B------:R-:W-:Y:S05]  /*9f40*/  BRA `(.L_x_2865) ;  /* 0x0000000c00487947 */ /* 0x000fea0003800000 */
.L_x_2861:
        /* <DEDUP_REMOVED lines=9> */
.L_x_2869:
[----:B------:R0:W-:Y:S01]  /*9fe0*/  STG.E.U16 desc[UR36][R16.64], R3 ;  /* 0x0000000310007986 */ /* 0x0001e2000c101524 */
[----:B------:R-:W-:Y:S05]  /*9ff0*/  BRA `(.L_x_2865) ;  /* 0x0000000c001c7947 */ /* 0x000fea0003800000 */
.L_x_2868:
        /* <DEDUP_REMOVED lines=10> */
.L_x_2871:
[----:B------:R0:W-:Y:S01]  /*a0a0*/  STG.E desc[UR36][R16.64], R3 ;  /* 0x0000000310007986 */ /* 0x0001e2000c101924 */
[----:B------:R-:W-:Y:S05]  /*a0b0*/  BRA `(.L_x_2865) ;  /* 0x0000000800ec7947 */ /* 0x000fea0003800000 */
.L_x_2870:
[----:B------:R-:W-:-:S05]  /*a0c0*/  HADD2.F32 R2, -RZ, R3.H0_H0 ;  /* 0x20000003ff027230 */ /* 0x000fca0000004100 */
[----:B------:R-:W-:-:S06]  /*a0d0*/  FMUL.FTZ R2, R2, 1 ;  /* 0x3f80000002027820 */ /* 0x000fcc0000410000 */
[----:B------:R-:W0:Y:S02]  /*a0e0*/  F2F.F64.F32 R2, R2 ;  /* 0x0000000200027310 */ /* 0x000e240000201800 */
[----:B0-----:R0:W-:Y:S01]  /*a0f0*/  STG.E.64 desc[UR36][R16.64], R2 ;  /* 0x0000000210007986 */ /* 0x0011e2000c101b24 */
[----:B------:R-:W-:Y:S05]  /*a100*/  BRA `(.L_x_2865) ;  /* 0x0000000800d87947 */ /* 0x000fea0003800000 */
.L_x_2860:
        /* <DEDUP_REMOVED lines=17> */
.L_x_2874:
        /* <DEDUP_REMOVED lines=8> */
.L_x_2873:
        /* <DEDUP_REMOVED lines=21> */
.L_x_2878:
[----:B------:R-:W-:Y:S05]  /*a3f0*/  BSYNC B0 ;  /* 0x0000000000007941 */ /* 0x000fea0003800000 */
.L_x_2877:
[----:B------:R-:W-:-:S05]  /*a400*/  LOP3.LUT R3, R0, R3, RZ, 0xfc, !PT ;  /* 0x0000000300037212 */ /* 0x000fca00078efcff */
[----:B------:R0:W-:Y:S01]  /*a410*/  STG.E.U8 desc[UR36][R16.64], R3 ;  /* 0x0000000310007986 */ /* 0x0001e2000c101124 */
[----:B------:R-:W-:Y:S05]  /*a420*/  BRA `(.L_x_2865) ;  /* 0x0000000800107947 */ /* 0x000fea0003800000 */
.L_x_2876:
        /* <DEDUP_REMOVED lines=13> */
.L_x_2880:
[----:B------:R-:W-:Y:S01]  /*a500*/  IMAD.MOV.U32 R0, RZ, RZ, 0x7f ;  /* 0x0000007fff007424 */ /* 0x000fe200078e00ff */
[----:B------:R-:W-:-:S04]  /*a510*/  ISETP.GT.U32.AND P0, PT, R2, 0x7f800000, PT ;  /* 0x7f8000000200780c */ /* 0x000fc80003f04070 */
[----:B------:R-:W-:-:S09]  /*a520*/  SEL R0, R0, 0x7c, P0 ;  /* 0x0000007c00007807 */ /* 0x000fd20000000000 */
.L_x_2881:
[----:B------:R-:W-:Y:S05]  /*a530*/  BSYNC B0 ;  /* 0x0000000000007941 */ /* 0x000fea0003800000 */
.L_x_2879:
[----:B------:R-:W-:-:S04]  /*a540*/  LOP3.LUT R2, R3, 0x80000000, RZ, 0xc0, !PT ;  /* 0x8000000003027812 */ /* 0x000fc800078ec0ff */
[----:B------:R-:W-:-:S04]  /*a550*/  SHF.R.U32.HI R3, RZ, 0x18, R2 ;  /* 0x00000018ff037819 */ /* 0x000fc80000011602 */
[----:B------:R-:W-:-:S05]  /*a560*/  LOP3.LUT R3, R0, R3, RZ, 0xfc, !PT ;  /* 0x0000000300037212 */ /* 0x000fca00078efcff */
[----:B------:R0:W-:Y:S01]  /*a570*/  STG.E.U8 desc[UR36][R16.64], R3 ;  /* 0x0000000310007986 */ /* 0x0001e2000c101124 */
[----:B------:R-:W-:Y:S05]  /*a580*/  BRA `(.L_x_2865) ;  /* 0x0000000400b87947 */ /* 0x000fea0003800000 */
.L_x_2875:
[----:B------:R-:W-:-:S05]  /*a590*/  HADD2.F32 R0, -RZ, R3.H0_H0 ;  /* 0x20000003ff007230 */ /* 0x000fca0000004100 */
[----:B------:R-:W-:-:S05]  /*a5a0*/  F2FP.BF16.F32.PACK_AB R0, RZ, R0 ;  /* 0x00000000ff00723e */ /* 0x000fca00000010ff */
[----:B------:R0:W-:Y:S01]  /*a5b0*/  STG.E.U16 desc[UR36][R16.64], R0 ;  /* 0x0000000010007986 */ /* 0x0001e2000c101524 */
[----:B------:R-:W-:Y:S05]  /*a5c0*/  BRA `(.L_x_2865) ;  /* 0x0000000400a87947 */ /* 0x000fea0003800000 */
.L_x_2872:
        /* <DEDUP_REMOVED lines=12> */
.L_x_2884:
        /* <DEDUP_REMOVED lines=17> */
.L_x_2887:
[----:B------:R-:W-:-:S04]  /*a7a0*/  LOP3.LUT R2, R3, 0x80000000, RZ, 0xc0, !PT ;  /* 0x8000000003027812 */ /* 0x000fc800078ec0ff */
[----:B------:R-:W-:-:S04]  /*a7b0*/  SHF.R.U32.HI R3, RZ, 0x18, R2 ;  /* 0x00000018ff037819 */ /* 0x000fc80000011602 */
[----:B------:R-:W-:-:S04]  /*a7c0*/  LOP3.LUT R0, R0, R3, RZ, 0xfc, !PT ;  /* 0x0000000300007212 */ /* 0x000fc800078efcff */
[----:B------:R-:W-:-:S07]  /*a7d0*/  PRMT R8, R0, 0x7610, R8 ;  /* 0x0000761000087816 */ /* 0x000fce0000000008 */
.L_x_2886:
[----:B------:R-:W-:Y:S05]  /*a7e0*/  BSYNC B0 ;  /* 0x0000000000007941 */ /* 0x000fea0003800000 */
.L_x_2885:
[----:B------:R0:W-:Y:S01]  /*a7f0*/  STG.E.U8 desc[UR36][R16.64], R8 ;  /* 0x0000000810007986 */ /* 0x0001e2000c101124 */
[----:B------:R-:W-:Y:S05]  /*a800*/  BRA `(.L_x_2865) ;  /* 0x0000000400187947 */ /* 0x000fea0003800000 */
.L_x_2883:
        /* <DEDUP_REMOVED lines=17> */
.L_x_2890:
[----:B------:R-:W-:-:S04]  /*a920*/  LOP3.LUT R2, R3, 0x80000000, RZ, 0xc0, !PT ;  /* 0x8000000003027812 */ /* 0x000fc800078ec0ff */
[----:B------:R-:W-:-:S04]  /*a930*/  SHF.R.U32.HI R3, RZ, 0x18, R2 ;  /* 0x00000018ff037819 */ /* 0x000fc80000011602 */
[----:B------:R-:W-:-:S04]  /*a940*/  LOP3.LUT R0, R0, R3, RZ, 0xfc, !PT ;  /* 0x0000000300007212 */ /* 0x000fc800078efcff */
[----:B------:R-:W-:-:S07]  /*a950*/  PRMT R8, R0, 0x7610, R8 ;  /* 0x0000761000087816 */ /* 0x000fce0000000008 */
.L_x_2889:
[----:B------:R-:W-:Y:S05]  /*a960*/  BSYNC B0 ;  /* 0x0000000000007941 */ /* 0x000fea0003800000 */
.L_x_2888:
[----:B------:R0:W-:Y:S01]  /*a970*/  STG.E.U8 desc[UR36][R16.64], R8 ;  /* 0x0000000810007986 */ /* 0x0001e2000c101124 */
[----:B------:R-:W-:Y:S05]  /*a980*/  BRA `(.L_x_2865) ;  /* 0x0000000000b87947 */ /* 0x000fea0003800000 */
.L_x_2882:
        /* <DEDUP_REMOVED lines=22> */
.L_x_2864:
        /* <DEDUP_REMOVED lines=16> */
.L_x_2893:
[----:B------:R-:W-:Y:S05]  /*abf0*/  BRA `(.L_x_2865) ;  /* 0x00000000001c7947 */ /* 0x000fea0003800000 */
.L_x_2892:
[----:B------:R-:W-:-:S06]  /*ac00*/  HADD2.F32 R3, -RZ, R3.H0_H0 ;  /* 0x20000003ff037230 */ /* 0x000fcc0000004100 */
[----:B------:R-:W0:Y:S02]  /*ac10*/  F2I.U64.TRUNC R2, R3 ;  /* 0x0000000300027311 */ /* 0x000e24000020d800 */
[----:B0-----:R0:W-:Y:S01]  /*ac20*/  STG.E.64 desc[UR36][R16.64], R2 ;  /* 0x0000000210007986 */ /* 0x0011e2000c101b24 */
[----:B------:R-:W-:Y:S05]  /*ac30*/  BRA `(.L_x_2865) ;  /* 0x00000000000c7947 */ /* 0x000fea0003800000 */
.L_x_2891:
[----:B------:R-:W-:-:S06]  /*ac40*/  HADD2.F32 R3, -RZ, R3.H0_H0 ;  /* 0x20000003ff037230 */ /* 0x000fcc0000004100 */
[----:B------:R-:W0:Y:S02]  /*ac50*/  F2I.FTZ.U32.TRUNC.NTZ R3, R3 ;  /* 0x0000000300037305 */ /* 0x000e24000021f000 */
[----:B0-----:R0:W-:Y:S02]  /*ac60*/  STG.E desc[UR36][R16.64], R3 ;  /* 0x0000000310007986 */ /* 0x0011e4000c101924 */
.L_x_2865:
[----:B------:R-:W-:-:S07]  /*ac70*/  VIADD R19, R19, 0x80 ;  /* 0x0000008013137836 */ /* 0x000fce0000000000 */
.L_x_2820:
[----:B------:R-:W-:Y:S05]  /*ac80*/  BSYNC B6 ;  /* 0x0000000000067941 */ /* 0x000fea0003800000 */
.L_x_2819:
[----:B------:R-:W-:Y:S02]  /*ac90*/  ULDC UR4, c[0x0][0x210] ;  /* 0x0000840000047ab9 */ /* 0x000fe40000000800 */
[----:B------:R-:W-:-:S13]  /*aca0*/  ISETP.GE.AND P0, PT, R19, UR4, PT ;  /* 0x0000000413007c0c */ /* 0x000fda000bf06270 */
[----:B------:R-:W-:Y:S05]  /*acb0*/  @P0 EXIT ;  /* 0x000000000000094d */ /* 0x000fea0003800000 */
        /* <DEDUP_REMOVED lines=303> */
.L_x_2894:
        /* <DEDUP_REMOVED lines=23> */
.L_x_2898:
[----:B------:R0:W2:Y:S02]  /*c120*/  LDG.E.U8 R2, desc[UR36][R2.64] ;  /* 0x0000002402027981 */ /* 0x0000a4000c1e1100 */
[----:B0-----:R-:W-:Y:S02]  /*c130*/  PRMT R3, RZ, 0x7610, R3 ;  /* 0x00007610ff037816 */ /* 0x001fe40000000003 */
[----:B--2---:R-:W-:-:S04]  /*c140*/  I2FP.F32.U32 R0, R2 ;  /* 0x0000000200007245 */ /* 0x004fc80000201000 */
[----:B------:R-:W-:Y:S01]  /*c150*/  F2FP.F16.F32.PACK_AB R0, RZ, R0 ;  /* 0x00000000ff00723e */ /* 0x000fe200000000ff */
[----:B------:R-:W-:Y:S06]  /*c160*/  BRA `(.L_x_2900) ;  /* 0x0000000c00e87947 */ /* 0x000fec0003800000 */
.L_x_2897:
        /* <DEDUP_REMOVED lines=11> */
.L_x_2902:
[----:B------:R0:W2:Y:S02]  /*c220*/  LDG.E R2, desc[UR36][R2.64] ;  /* 0x0000002402027981 */ /* 0x0000a4000c1e1900 */
[----:B0-----:R-:W-:Y:S02]  /*c230*/  PRMT R3, RZ, 0x7610, R3 ;  /* 0x00007610ff037816 */ /* 0x001fe40000000003 */
[----:B--2---:R-:W-:-:S04]  /*c240*/  I2FP.F32.S32 R0, R2 ;  /* 0x0000000200007245 */ /* 0x004fc80000201400 */
[----:B------:R-:W-:Y:S01]  /*c250*/  F2FP.F16.F32.PACK_AB R0, RZ, R0 ;  /* 0x00000000ff00723e */ /* 0x000fe200000000ff */
[----:B------:R-:W-:Y:S06]  /*c260*/  BRA `(.L_x_2900) ;  /* 0x0000000c00a87947 */ /* 0x000fec0003800000 */
.L_x_2901:
[----:B------:R0:W2:Y:S02]  /*c270*/  LDG.E.U16 R2, desc[UR36][R2.64] ;  /* 0x0000002402027981 */ /* 0x0000a4000c1e1500 */
[----:B0-----:R-:W-:Y:S01]  /*c280*/  PRMT R3, RZ, 0x7610, R3 ;  /* 0x00007610ff037816 */ /* 0x001fe20000000003 */
[----:B--2---:R-:W0:Y:S02]  /*c290*/  I2F.S16 R0, R2 ;  /* 0x0000000200007306 */ /* 0x004e240000101400 */
[----:B0-----:R-:W-:Y:S01]  /*c2a0*/  F2FP.F16.F32.PACK_AB R0, RZ, R0 ;  /* 0x00000000ff00723e */ /* 0x001fe200000000ff */
[----:B------:R-:W-:Y:S06]  /*c2b0*/  BRA `(.L_x_2900) ;  /* 0x0000000c00947947 */ /* 0x000fec0003800000 */
.L_x_2896:
        /* <DEDUP_REMOVED lines=10> */
.L_x_2904:
[----:B------:R0:W2:Y:S02]  /*c360*/  LDG.E.U16 R0, desc[UR36][R2.64] ;  /* 0x0000002402007981 */ /* 0x0000a4000c1e1500 */
[----:B0-----:R-:W-:Y:S01]  /*c370*/  PRMT R3, RZ, 0x7610, R3 ;  /* 0x00007610ff037816 */ /* 0x001fe20000000003 */
[----:B--2---:R-:W-:-:S05]  /*c380*/  HADD2.F32 R0, -RZ, R0.H0_H0 ;  /* 0x20000000ff007230 */ /* 0x004fca0000004100 */
[----:B------:R-:W-:Y:S01]  /*c390*/  F2FP.F16.F32.PACK_AB R0, RZ, R0 ;  /* 0x00000000ff00723e */ /* 0x000fe200000000ff */
[----:B------:R-:W-:Y:S06]  /*c3a0*/  BRA `(.L_x_2900) ;  /* 0x0000000c00587947 */ /* 0x000fec0003800000 */
.L_x_2903:
        /* <DEDUP_REMOVED lines=10> */
.L_x_2906:
[----:B------:R-:W2:Y:S02]  /*c450*/  LDG.E R3, desc[UR36][R2.64] ;  /* 0x0000002402037981 */ /* 0x000ea4000c1e1900 */
[C---:B--2---:R-:W-:Y:S02]  /*c460*/  PRMT R0, R3.reuse, 0x7610, R0 ;  /* 0x0000761003007816 */ /* 0x044fe40000000000 */
[----:B------:R-:W-:Y:S01]  /*c470*/  PRMT R3, R3, 0x7632, R3 ;  /* 0x0000763203037816 */ /* 0x000fe20000000003 */
[----:B------:R-:W-:Y:S06]  /*c480*/  BRA `(.L_x_2900) ;  /* 0x0000000c00207947 */ /* 0x000fec0003800000 */
.L_x_2905:
        /* <DEDUP_REMOVED lines=9> */
.L_x_2895:
        /* <DEDUP_REMOVED lines=14> */
.L_x_2909:
        /* <DEDUP_REMOVED lines=12> */
.L_x_2908:
        /* <DEDUP_REMOVED lines=28> */
.L_x_2911:
        /* <DEDUP_REMOVED lines=15> */
.L_x_2910:
[----:B------:R0:W2:Y:S02]  /*c970*/  LDG.E.U16 R0, desc[UR36][R2.64] ;  /* 0x0000002402007981 */ /* 0x0000a4000c1e1500 */
[----:B0-----:R-:W-:Y:S01]  /*c980*/  PRMT R3, RZ, 0x7610, R3 ;  /* 0x00007610ff037816 */ /* 0x001fe20000000003 */
[----:B--2---:R-:W-:-:S05]  /*c990*/  IMAD.U32 R0, R0, 0x10000, RZ ;  /* 0x0001000000007824 */ /* 0x004fca00078e00ff */
[----:B------:R-:W-:Y:S01]  /*c9a0*/  F2FP.F16.F32.PACK_AB R0, RZ, R0 ;  /* 0x00000000ff00723e */ /* 0x000fe200000000ff */
[----:B------:R-:W-:Y:S06]  /*c9b0*/  BRA `(.L_x_2900) ;  /* 0x0000000400d47947 */ /* 0x000fec0003800000 */
.L_x_2907:
        /* <DEDUP_REMOVED lines=13> */
.L_x_2914:
        /* <DEDUP_REMOVED lines=21> */
.L_x_2918:
[----:B------:R-:W-:Y:S05]  /*cbe0*/  BSYNC B1 ;  /* 0x0000000000017941 */ /* 0x000fea0003800000 */
.L_x_2917:
[----:B------:R-:W-:Y:S01]  /*cbf0*/  LEA R3, R0, 0x3b800000, 0x17 ;  /* 0x3b80000000037811 */ /* 0x000fe200078eb8ff */
[----:B------:R-:W-:-:S05]  /*cc00*/  IMAD.SHL.U32 R0, R2, 0x100000, RZ ;  /* 0x0010000002007824 */ /* 0x000fca00078e00ff */
[----:B------:R-:W-:-:S07]  /*cc10*/  LOP3.LUT R0, R3, R0, R4, 0xfe, !PT ;  /* 0x0000000003007212 */ /* 0x000fce00078efe04 */
.L_x_2916:
[----:B------:R-:W-:Y:S05]  /*cc20*/  BSYNC B0 ;  /* 0x0000000000007941 */ /* 0x000fea0003800000 */
.L_x_2915:
[----:B------:R-:W-:Y:S02]  /*cc30*/  F2FP.F16.F32.PACK_AB R0, RZ, R0 ;  /* 0x00000000ff00723e */ /* 0x000fe400000000ff */
[----:B------:R-:W-:Y:S01]  /*cc40*/  PRMT R3, RZ, 0x7610, R3 ;  /* 0x00007610ff037816 */ /* 0x000fe20000000003 */
[----:B------:R-:W-:Y:S06]  /*cc50*/  BRA `(.L_x_2900) ;  /* 0x00000004002c7947 */ /* 0x000fec0003800000 */
.L_x_2913:
        /* <DEDUP_REMOVED lines=21> */
.L_x_2922:
[----:B------:R-:W-:Y:S05]  /*cdb0*/  BSYNC B1 ;  /* 0x0000000000017941 */ /* 0x000fea0003800000 */
.L_x_2921:
[----:B------:R-:W-:Y:S01]  /*cdc0*/  LEA R3, R0, 0x37800000, 0x17 ;  /* 0x3780000000037811 */ /* 0x000fe200078eb8ff */
[----:B------:R-:W-:-:S05]  /*cdd0*/  IMAD.SHL.U32 R0, R2, 0x200000, RZ ;  /* 0x0020000002007824 */ /* 0x000fca00078e00ff */
[----:B------:R-:W-:-:S07]  /*cde0*/  LOP3.LUT R0, R3, R0, R4, 0xfe, !PT ;  /* 0x0000000003007212 */ /* 0x000fce00078efe04 */
.L_x_2920:
[----:B------:R-:W-:Y:S05]  /*cdf0*/  BSYNC B0 ;  /* 0x0000000000007941 */ /* 0x000fea0003800000 */
.L_x_2919:
[----:B------:R-:W-:Y:S02]  /*ce00*/  F2FP.F16.F32.PACK_AB R0, RZ, R0 ;  /* 0x00000000ff00723e */ /* 0x000fe400000000ff */
[----:B------:R-:W-:Y:S01]  /*ce10*/  PRMT R3, RZ, 0x7610, R3 ;  /* 0x00007610ff037816 */ /* 0x000fe20000000003 */
[----:B------:R-:W-:Y:S06]  /*ce20*/  BRA `(.L_x_2900) ;  /* 0x0000000000b87947 */ /* 0x000fec0003800000 */
.L_x_2912:
        /* <DEDUP_REMOVED lines=14> */
.L_x_2926:
[----:B------:R-:W-:Y:S05]  /*cf10*/  BSYNC B0 ;  /* 0x0000000000007941 */ /* 0x000fea0003800000 */
.L_x_2925:
[----:B------:R-:W-:Y:S02]  /*cf20*/  PRMT R3, RZ, 0x7610, R3 ;  /* 0x00007610ff037816 */ /* 0x000fe40000000003 */
[----:B------:R-:W-:Y:S01]  /*cf30*/  F2FP.F16.F32.PACK_AB R0, RZ, R0 ;  /* 0x00000000ff00723e */ /* 0x000fe200000000ff */
[----:B------:R-:W-:Y:S06]  /*cf40*/  BRA `(.L_x_2900) ;  /* 0x0000000000707947 */ /* 0x000fec0003800000 */
.L_x_2899:
        /* <DEDUP_REMOVED lines=16> */
.L_x_2927:
[----:B------:R-:W-:Y:S02]  /*d050*/  PRMT R3, RZ, 0x7610, R3 ;  /* 0x00007610ff037816 */ /* 0x000fe40000000003 */
[----:B------:R-:W-:Y:S01]  /*d060*/  PRMT R0, RZ, 0x7610, R0 ;  /* 0x00007610ff007816 */ /* 0x000fe20000000000 */
[----:B------:R-:W-:Y:S06]  /*d070*/  BRA `(.L_x_2900) ;  /* 0x0000000000247947 */ /* 0x000fec0003800000 */
.L_x_2924:
[----:B------:R-:W2:Y:S02]  /*d080*/  LDG.E.64 R2, desc[UR36][R2.64] ;  /* 0x0000002402027981 */ /* 0x000ea4000c1e1b00 */
[----:B--2---:R0:W1:Y:S02]  /*d090*/  I2F.U64 R0, R2 ;  /* 0x0000000200007312 */ /* 0x0040640000301000 */
[----:B0-----:R-:W-:Y:S02]  /*d0a0*/  PRMT R3, RZ, 0x7610, R3 ;  /* 0x00007610ff037816 */ /* 0x001fe40000000003 */
[----:B-1----:R-:W-:Y:S01]  /*d0b0*/  F2FP.F16.F32.PACK_AB R0, RZ, R0 ;  /* 0x00000000ff00723e */ /* 0x002fe200000000ff */
[----:B------:R-:W-:Y:S06]  /*d0c0*/  BRA `(.L_x_2900) ;  /* 0x0000000000107947 */ /* 0x000fec0003800000 */
.L_x_2923:
[----:B------:R0:W2:Y:S02]  /*d0d0*/  LDG.E R2, desc[UR36][R2.64] ;  /* 0x0000002402027981 */ /* 0x0000a4000c1e1900 */
[----:B0-----:R-:W-:Y:S02]  /*d0e0*/  PRMT R3, RZ, 0x7610, R3 ;  /* 0x00007610ff037816 */ /* 0x001fe40000000003 */
[----:B--2---:R-:W-:-:S04]  /*d0f0*/  I2FP.F32.U32 R0, R2 ;  /* 0x0000000200007245 */ /* 0x004fc80000201000 */
[----:B------:R-:W-:-:S07]  /*d100*/  F2FP.F16.F32.PACK_AB R0, RZ, R0 ;  /* 0x00000000ff00723e */ /* 0x000fce00000000ff */
.L_x_2900:
        /* <DEDUP_REMOVED lines=53> */
.L_x_2931:
        /* <DEDUP_REMOVED lines=12> */
.L_x_2930:
[----:B------:R-:W-:-:S04]  /*d520*/  FADD.FTZ R0, R3, -R3 ;  /* 0x8000000303007221 */ /* 0x000fc80000010000 */
[----:B------:R-:W-:Y:S01]  /*d530*/  IMAD.MOV.U32 R2, RZ, RZ, R0 ;  /* 0x000000ffff027224 */ /* 0x000fe200078e0000 */
[----:B------:R-:W-:Y:S06]  /*d540*/  BRA `(.L_x_2932) ;  /* 0x0000000000307947 */ /* 0x000fec0003800000 */
.L_x_2929:
        /* <DEDUP_REMOVED lines=12> */
.L_x_2932:
[----:B------:R-:W-:Y:S05]  /*d610*/  BSYNC B0 ;  /* 0x0000000000007941 */ /* 0x000fea0003800000 */
.L_x_2928:
        /* <DEDUP_REMOVED lines=18> */
.L_x_2936:
[----:B------:R-:W-:-:S06]  /*d740*/  HADD2.F32 R3, -RZ, R3.H0_H0 ;  /* 0x20000003ff037230 */ /* 0x000fcc0000004100 */
[----:B------:R-:W0:Y:S02]  /*d750*/  F2I.S64.TRUNC R2, R3 ;  /* 0x0000000300027311 */ /* 0x000e24000020d900 */
[----:B0-----:R-:W-:Y:S01]  /*d760*/  STG.E.U8 desc[UR36][R16.64], R2 ;  /* 0x0000000210007986 */ /* 0x001fe2000c101124 */
[----:B------:R-:W-:Y:S05]  /*d770*/  EXIT ;  /* 0x000000000000794d */ /* 0x000fea0003800000 */
.L_x_2935:
        /* <DEDUP_REMOVED lines=10> */
.L_x_2939:
[----:B------:R-:W-:-:S06]  /*d820*/  HADD2.F32 R3, -RZ, R3.H0_H0 ;  /* 0x20000003ff037230 */ /* 0x000fcc0000004100 */
[----:B------:R-:W0:Y:S02]  /*d830*/  F2I.FTZ.TRUNC.NTZ R3, R3 ;  /* 0x0000000300037305 */ /* 0x000e24000021f100 */
[----:B0-----:R-:W-:Y:S01]  /*d840*/  STG.E desc[UR36][R16.64], R3 ;  /* 0x0000000310007986 */ /* 0x001fe2000c101924 */
[----:B------:R-:W-:Y:S05]  /*d850*/  EXIT ;  /* 0x000000000000794d */ /* 0x000fea0003800000 */
.L_x_2938:
[----:B------:R-:W-:-:S06]  /*d860*/  HADD2.F32 R3, -RZ, R3.H0_H0 ;  /* 0x20000003ff037230 */ /* 0x000fcc0000004100 */
[----:B------:R-:W0:Y:S02]  /*d870*/  F2I.FTZ.TRUNC.NTZ R3, R3 ;  /* 0x0000000300037305 */ /* 0x000e24000021f100 */
[----:B0-----:R-:W-:Y:S01]  /*d880*/  STG.E.U16 desc[UR36][R16.64], R3 ;  /* 0x0000000310007986 */ /* 0x001fe2000c101524 */
[----:B------:R-:W-:Y:S05]  /*d890*/  EXIT ;  /* 0x000000000000794d */ /* 0x000fea0003800000 */
.L_x_2934:
        /* <DEDUP_REMOVED lines=9> */
.L_x_2941:
[----:B------:R-:W-:Y:S01]  /*d930*/  STG.E.U16 desc[UR36][R16.64], R3 ;  /* 0x0000000310007986 */ /* 0x000fe2000c101524 */
[----:B------:R-:W-:Y:S05]  /*d940*/  EXIT ;  /* 0x000000000000794d */ /* 0x000fea0003800000 */
.L_x_2940:
        /* <DEDUP_REMOVED lines=8> */
[----:B------:R-:W-:Y:S01]  /*d9d0*/  STG.E.64 desc[UR36][R16.64], R4 ;  /* 0x0000000410007986 */ /* 0x000fe2000c101b24 */
[----:B------:R-:W-:Y:S05]  /*d9e0*/  EXIT ;  /* 0x000000000000794d */ /* 0x000fea0003800000 */
.L_x_2943:
[----:B------:R-:W-:Y:S01]  /*d9f0*/  STG.E desc[UR36][R16.64], R3 ;  /* 0x0000000310007986 */ /* 0x000fe2000c101924 */
[----:B------:R-:W-:Y:S05]  /*da00*/  EXIT ;  /* 0x000000000000794d */ /* 0x000fea0003800000 */
.L_x_2942:
[----:B------:R-:W-:-:S05]  /*da10*/  HADD2.F32 R2, -RZ, R3.H0_H0 ;  /* 0x20000003ff027230 */ /* 0x000fca0000004100 */
[----:B------:R-:W-:-:S06]  /*da20*/  FMUL.FTZ R2, R2, 1 ;  /* 0x3f80000002027820 */ /* 0x000fcc0000410000 */
[----:B------:R-:W0:Y:S02]  /*da30*/  F2F.F64.F32 R2, R2 ;  /* 0x0000000200027310 */ /* 0x000e240000201800 */
[----:B0-----:R-:W-:Y:S01]  /*da40*/  STG.E.64 desc[UR36][R16.64], R2 ;  /* 0x0000000210007986 */ /* 0x001fe2000c101b24 */
[----:B------:R-:W-:Y:S05]  /*da50*/  EXIT ;  /* 0x000000000000794d */ /* 0x000fea0003800000 */
.L_x_2933:
        /* <DEDUP_REMOVED lines=15> */
[----:B------:R-:W-:Y:S01]  /*db50*/  STG.E.U8 desc[UR36][R16.64], R3 ;  /* 0x0000000310007986 */ /* 0x000fe2000c101124 */
[----:B------:R-:W-:Y:S05]  /*db60*/  EXIT ;  /* 0x000000000000794d */ /* 0x000fea0003800000 */
.L_x_2946:
[--C-:B------:R-:W-:Y:S02]  /*db70*/  HADD2.F32 R6, -RZ, R3.reuse.H1_H1 ;  /* 0x30000003ff067230 */ /* 0x100fe40000004100 */
[----:B------:R-:W-:-:S03]  /*db80*/  HADD2.F32 R3, -RZ, R3.H0_H0 ;  /* 0x20000003ff037230 */ /* 0x000fc60000004100 */
[----:B------:R-:W-:Y:S02]  /*db90*/  FMUL.FTZ R6, R6, 1 ;  /* 0x3f80000006067820 */ /* 0x000fe40000410000 */
[----:B------:R-:W-:-:S04]  /*dba0*/  FMUL.FTZ R3, R3, 1 ;  /* 0x3f80000003037820 */ /* 0x000fc80000410000 */
[----:B------:R-:W-:Y:S08]  /*dbb0*/  F2F.F64.F32 R6, R6 ;  /* 0x0000000600067310 */ /* 0x000ff00000201800 */
[----:B------:R-:W0:Y:S02]  /*dbc0*/  F2F.F64.F32 R4, R3 ;  /* 0x0000000300047310 */ /* 0x000e240000201800 */
[----:B0-----:R-:W-:Y:S01]  /*dbd0*/  STG.E.128 desc[UR36][R16.64], R4 ;  /* 0x0000000410007986 */ /* 0x001fe2000c101d24 */
[----:B------:R-:W-:Y:S05]  /*dbe0*/  EXIT ;  /* 0x000000000000794d */ /* 0x000fea0003800000 */
.L_x_2945:
        /* <DEDUP_REMOVED lines=21> */
.L_x_2950:
[----:B------:R-:W-:Y:S05]  /*dd40*/  BSYNC B0 ;  /* 0x0000000000007941 */ /* 0x000fea0003800000 */
.L_x_2949:
[----:B------:R-:W-:-:S05]  /*dd50*/  LOP3.LUT R3, R0, R3, RZ, 0xfc, !PT ;  /* 0x0000000300037212 */ /* 0x000fca00078efcff */
[----:B------:R-:W-:Y:S01]  /*dd60*/  STG.E.U8 desc[UR36][R16.64], R3 ;  /* 0x0000000310007986 */ /* 0x000fe2000c101124 */
[----:B------:R-:W-:Y:S05]  /*dd70*/  EXIT ;  /* 0x000000000000794d */ /* 0x000fea0003800000 */
.L_x_2948:
        /* <DEDUP_REMOVED lines=13> */
.L_x_2952:
[----:B------:R-:W-:Y:S01]  /*de50*/  IMAD.MOV.U32 R0, RZ, RZ, 0x7f ;  /* 0x0000007fff007424 */ /* 0x000fe200078e00ff */
[----:B------:R-:W-:-:S04]  /*de60*/  ISETP.GT.U32.AND P0, PT, R2, 0x7f800000, PT ;  /* 0x7f8000000200780c */ /* 0x000fc80003f04070 */
[----:B------:R-:W-:-:S09]  /*de70*/  SEL R0, R0, 0x7c, P0 ;  /* 0x0000007c00007807 */ /* 0x000fd20000000000 */
.L_x_2953:
[----:B------:R-:W-:Y:S05]  /*de80*/  BSYNC B0 ;  /* 0x0000000000007941 */ /* 0x000fea0003800000 */
.L_x_2951:
[----:B------:R-:W-:-:S04]  /*de90*/  LOP3.LUT R2, R3, 0x80000000, RZ, 0xc0, !PT ;  /* 0x8000000003027812 */ /* 0x000fc800078ec0ff */
[----:B------:R-:W-:-:S04]  /*dea0*/  SHF.R.U32.HI R3, RZ, 0x18, R2 ;  /* 0x00000018ff037819 */ /* 0x000fc80000011602 */
[----:B------:R-:W-:-:S05]  /*deb0*/  LOP3.LUT R3, R0, R3, RZ, 0xfc, !PT ;  /* 0x0000000300037212 */ /* 0x000fca00078efcff */
[----:B------:R-:W-:Y:S01]  /*dec0*/  STG.E.U8 desc[UR36][R16.64], R3 ;  /* 0x0000000310007986 */ /* 0x000fe2000c101124 */
[----:B------:R-:W-:Y:S05]  /*ded0*/  EXIT ;  /* 0x000000000000794d */ /* 0x000fea0003800000 */
.L_x_2947:
[----:B------:R-:W-:-:S05]  /*dee0*/  HADD2.F32 R0, -RZ, R3.H0_H0 ;  /* 0x20000003ff007230 */ /* 0x000fca0000004100 */
[----:B------:R-:W-:-:S05]  /*def0*/  F2FP.BF16.F32.PACK_AB R0, RZ, R0 ;  /* 0x00000000ff00723e */ /* 0x000fca00000010ff */
[----:B------:R-:W-:Y:S01]  /*df00*/  STG.E.U16 desc[UR36][R16.64], R0 ;  /* 0x0000000010007986 */ /* 0x000fe2000c101524 */
[----:B------:R-:W-:Y:S05]  /*df10*/  EXIT ;  /* 0x000000000000794d */ /* 0x000fea0003800000 */
.L_x_2944:
        /* <DEDUP_REMOVED lines=12> */
.L_x_2956:
        /* <DEDUP_REMOVED lines=17> */
.L_x_2959:
[----:B------:R-:W-:-:S04]  /*e0f0*/  LOP3.LUT R2, R3, 0x80000000, RZ, 0xc0, !PT ;  /* 0x8000000003027812 */ /* 0x000fc800078ec0ff */
[----:B------:R-:W-:-:S04]  /*e100*/  SHF.R.U32.HI R3, RZ, 0x18, R2 ;  /* 0x00000018ff037819 */ /* 0x000fc80000011602 */
[----:B------:R-:W-:-:S04]  /*e110*/  LOP3.LUT R0, R0, R3, RZ, 0xfc, !PT ;  /* 0x0000000300007212 */ /* 0x000fc800078efcff */
[----:B------:R-:W-:-:S07]  /*e120*/  PRMT R8, R0, 0x7610, R8 ;  /* 0x0000761000087816 */ /* 0x000fce0000000008 */
.L_x_2958:
[----:B------:R-:W-:Y:S05]  /*e130*/  BSYNC B0 ;  /* 0x0000000000007941 */ /* 0x000fea0003800000 */
.L_x_2957:
[----:B------:R-:W-:Y:S01]  /*e140*/  STG.E.U8 desc[UR36][R16.64], R8 ;  /* 0x0000000810007986 */ /* 0x000fe2000c101124 */
[----:B------:R-:W-:Y:S05]  /*e150*/  EXIT ;  /* 0x000000000000794d */ /* 0x000fea0003800000 */
.L_x_2955:
        /* <DEDUP_REMOVED lines=17> */
.L_x_2962:
[----:B------:R-:W-:-:S04]  /*e270*/  LOP3.LUT R2, R3, 0x80000000, RZ, 0xc0, !PT ;  /* 0x8000000003027812 */ /* 0x000fc800078ec0ff */
[----:B------:R-:W-:-:S04]  /*e280*/  SHF.R.U32.HI R3, RZ, 0x18, R2 ;  /* 0x00000018ff037819 */ /* 0x000fc80000011602 */
[----:B------:R-:W-:-:S04]  /*e290*/  LOP3.LUT R0, R0, R3, RZ, 0xfc, !PT ;  /* 0x0000000300007212 */ /* 0x000fc800078efcff */
[----:B------:R-:W-:-:S07]  /*e2a0*/  PRMT R8, R0, 0x7610, R8 ;  /* 0x0000761000087816 */ /* 0x000fce0000000008 */
.L_x_2961:
[----:B------:R-:W-:Y:S05]  /*e2b0*/  BSYNC B0 ;  /* 0x0000000000007941 */ /* 0x000fea0003800000 */
.L_x_2960:
[----:B------:R-:W-:Y:S01]  /*e2c0*/  STG.E.U8 desc[UR36][R16.64], R8 ;  /* 0x0000000810007986 */ /* 0x000fe2000c101124 */
[----:B------:R-:W-:Y:S05]  /*e2d0*/  EXIT ;  /* 0x000000000000794d */ /* 0x000fea0003800000 */
.L_x_2954:
        /* <DEDUP_REMOVED lines=22> */
.L_x_2937:
        /* <DEDUP_REMOVED lines=16> */
.L_x_2965:
[----:B------:R-:W-:Y:S05]  /*e540*/  EXIT ;  /* 0x000000000000794d */ /* 0x000fea0003800000 */
.L_x_2964:
[----:B------:R-:W-:-:S06]  /*e550*/  HADD2.F32 R3, -RZ, R3.H0_H0 ;  /* 0x20000003ff037230 */ /* 0x000fcc0000004100 */
[----:B------:R-:W0:Y:S02]  /*e560*/  F2I.U64.TRUNC R2, R3 ;  /* 0x0000000300027311 */ /* 0x000e24000020d800 */
[----:B0-----:R-:W-:Y:S01]  /*e570*/  STG.E.64 desc[UR36][R16.64], R2 ;  /* 0x0000000210007986 */ /* 0x001fe2000c101b24 */
[----:B------:R-:W-:Y:S05]  /*e580*/  EXIT ;  /* 0x000000000000794d */ /* 0x000fea0003800000 */
.L_x_2963:
[----:B------:R-:W-:-:S06]  /*e590*/  HADD2.F32 R3, -RZ, R3.H0_H0 ;  /* 0x20000003ff037230 */ /* 0x000fcc0000004100 */
[----:B------:R-:W0:Y:S02]  /*e5a0*/  F2I.FTZ.U32.TRUNC.NTZ R3, R3 ;  /* 0x0000000300037305 */ /* 0x000e24000021f000 */
[----:B0-----:R-:W-:Y:S01]  /*e5b0*/  STG.E desc[UR36][R16.64], R3 ;  /* 0x0000000310007986 */ /* 0x001fe2000c101924 */
[----:B------:R-:W-:Y:S05]  /*e5c0*/  EXIT ;  /* 0x000000000000794d */ /* 0x000fea0003800000 */
.L_x_2966:
        /* <DEDUP_REMOVED lines=11> */
.L_x_7550:


//--------------------- .text._ZN2at6native27unrolled_elementwise_kernelIZZZNS0_15tan_kernel_cudaERNS_18TensorIteratorBaseEENKUlvE_clEvENKUlvE1_clEvEUlN3c107complexINS6_4HalfEEEE_St5arrayIPcLm2EELi4E23TrivialOffsetCalculatorILi1EjESF_NS0_6memory12LoadWithCastILi1EEENSG_13StoreWithCastILi1EEEEEviT_T0_T2_T3_T4_T5_ --------------------------
	.section	.text._ZN2at6native27unrolled_elementwise_kernelIZZZNS0_15tan_kernel_cudaERNS_18TensorIteratorBaseEENKUlvE_clEvENKUlvE1_clEvEUlN3c107complexINS6_4HalfEEEE_St5arrayIPcLm2EELi4E23TrivialOffsetCalculatorILi1EjESF_NS0_6memory12LoadWithCastILi1EEENSG_13StoreWithCastILi1EEEEEviT_T0_T2_T3_T4_T5_,"ax",@progbits
	.align	128
        .global         _ZN2at6native27unrolled_elementwise_kernelIZZZNS0_15tan_kernel_cudaERNS_18TensorIteratorBaseEENKUlvE_clEvENKUlvE1_clEvEUlN3c107complexINS6_4HalfEEEE_St5arrayIPcLm2EELi4E23TrivialOffsetCalculatorILi1EjESF_NS0_6memory12LoadWithCastILi1EEENSG_13StoreWithCastILi1EEEEEviT_T0_T2_T3_T4_T5_
        .type           _ZN2at6native27unrolled_elementwise_kernelIZZZNS0_15tan_kernel_cudaERNS_18TensorIteratorBaseEENKUlvE_clEvENKUlvE1_clEvEUlN3c107complexINS6_4HalfEEEE_St5arrayIPcLm2EELi4E23TrivialOffsetCalculatorILi1EjESF_NS0_6memory12LoadWithCastILi1EEENSG_13StoreWithCastILi1EEEEEviT_T0_T2_T3_T4_T5_,@function
        .size           _ZN2at6native27unrolled_elementwise_kernelIZZZNS0_15tan_kernel_cudaERNS_18TensorIteratorBaseEENKUlvE_clEvENKUlvE1_clEvEUlN3c107complexINS6_4HalfEEEE_St5arrayIPcLm2EELi4E23TrivialOffsetCalculatorILi1EjESF_NS0_6memory12LoadWithCastILi1EEENSG_13StoreWithCastILi1EEEEEviT_T0_T2_T3_T4_T5_,(.L_x_7551 - _ZN2at6native27unrolled_elementwise_kernelIZZZNS0_15tan_kernel_cudaERNS_18TensorIteratorBaseEENKUlvE_clEvENKUlvE1_clEvEUlN3c107complexINS6_4HalfEEEE_St5arrayIPcLm2EELi4E23TrivialOffsetCalculatorILi1EjESF_NS0_6memory12LoadWithCastILi1EEENSG_13StoreWithCastILi1EEEEEviT_T0_T2_T3_T4_T5_)
        .other          _ZN2at6native27unrolled_elementwise_kernelIZZZNS0_15tan_kernel_cudaERNS_18TensorIteratorBaseEENKUlvE_clEvENKUlvE1_clEvEUlN3c107complexINS6_4HalfEEEE_St5arrayIPcLm2EELi4E23TrivialOffsetCalculatorILi1EjESF_NS0_6memory12LoadWithCastILi1EEENSG_13StoreWithCastILi1EEEEEviT_T0_T2_T3_T4_T5_,@"STO_CUDA_ENTRY STV_DEFAULT"
_ZN2at6native27unrolled_elementwise_kernelIZZZNS0_15tan_kernel_cudaERNS_18TensorIteratorBaseEENKUlvE_clEvENKUlvE1_clEvEUlN3c107complexINS6_4HalfEEEE_St5arrayIPcLm2EELi4E23TrivialOffsetCalculatorILi1EjESF_NS0_6memory12LoadWithCastILi1EEENSG_13StoreWithCastILi1EEEEEviT_T0_T2_T3_T4_T5_:
.text._ZN2at6native27unrolled_elementwise_kernelIZZZNS0_15tan_kernel_cudaERNS_18TensorIteratorBaseEENKUlvE_clEvENKUlvE1_clEvEUlN3c107complexINS6_4HalfEEEE_St5arrayIPcLm2EELi4E23TrivialOffsetCalculatorILi1EjESF_NS0_6memory12LoadWithCastILi1EEENSG_13StoreWithCastILi1EEEEEviT_T0_T2_T3_T4_T5_:
        /* <DEDUP_REMOVED lines=9> */
[----:B------:R-:W-:Y:S01]  /*0090*/  PRMT R23, RZ, 0x7610, R23 ;  /* 0x00007610ff177816 */ /* 0x000fe20000000017 */
[----:B-1----:R-:W-:-:S05]  /*00a0*/  IMAD R22, R16, -0x200, R3 ;  /* 0xfffffe0010167824 */ /* 0x002fca00078e0203 */
[----:B--2---:R-:W-:-:S13]  /*00b0*/  ISETP.GE.AND P0, PT, R17, R22, PT ;  /* 0x000000161100720c */ /* 0x004fda0003f06270 */
[----:B0--3--:R-:W-:Y:S05]  /*00c0*/  @P0 BRA `(.L_x_2968) ;  /* 0x00000010005c0947 */ /* 0x009fea0003800000 */
[----:B------:R-:W0:Y:S01]  /*00d0*/  LDC.64 R2, c[0x0][0x220] ;  /* 0x00008800ff027b82 */ /* 0x000e220000000a00 */
        /* <DEDUP_REMOVED lines=17> */
[----:B------:R-:W2:Y:S01]  /*01f0*/  LDG.E.S8 R2, desc[UR36][R2.64] ;  /* 0x0000002402027981 */ /* 0x000ea2000c1e1300 */
[----:B------:R-:W-:Y:S01]  /*0200*/  PRMT R19, RZ, 0x7610, R19 ;  /* 0x00007610ff137816 */ /* 0x000fe20000000013 */
[----:B--2---:R-:W0:Y:S02]  /*0210*/  I2F.S16 R23, R2 ;  /* 0x0000000200177306 */ /* 0x004e240000101400 */
[----:B0-----:R-:W-:Y:S01]  /*0220*/  F2FP.F16.F32.PACK_AB R23, RZ, R23 ;  /* 0x00000017ff17723e */ /* 0x001fe200000000ff */
[----:B------:R-:W-:Y:S06]  /*0230*/  BRA `(.L_x_2974) ;  /* 0x0000000c00fc7947 */ /* 0x000fec0003800000 */
.L_x_2972:
[----:B------:R-:W2:Y:S01]  /*0240*/  LDG.E.U8 R2, desc[UR36][R2.64] ;  /* 0x0000002402027981 */ /* 0x000ea2000c1e1100 */
[----:B------:R-:W-:Y:S02]  /*0250*/  PRMT R19, RZ, 0x7610, R19 ;  /* 0x00007610ff137816 */ /* 0x000fe40000000013 */
[----:B--2---:R-:W-:-:S04]  /*0260*/  I2FP.F32.U32 R23, R2 ;  /* 0x0000000200177245 */ /* 0x004fc80000201000 */
[----:B------:R-:W-:Y:S01]  /*0270*/  F2FP.F16.F32.PACK_AB R23, RZ, R23 ;  /* 0x00000017ff17723e */ /* 0x000fe200000000ff */
[----:B------:R-:W-:Y:S06]  /*0280*/  BRA `(.L_x_2974) ;  /* 0x0000000c00e87947 */ /* 0x000fec0003800000 */
.L_x_2971:
[----:B------:R-:W-:-:S13]  /*0290*/  ISETP.NE.AND P0, PT, R0, 0x2, PT ;  /* 0x000000020000780c */ /* 0x000fda0003f05270 */
[----:B------:R-:W-:Y:S05]  /*02a0*/  @!P0 BRA `(.L_x_2975) ;  /* 0x0000000000388947 */ /* 0x000fea0003800000 */
[----:B------:R-:W-:-:S13]  /*02b0*/  ISETP.NE.AND P0, PT, R0, 0x3, PT ;  /* 0x000000030000780c */ /* 0x000fda0003f05270 */
[----:B------:R-:W-:Y:S05]  /*02c0*/  @!P0 BRA `(.L_x_2976) ;  /* 0x00000000001c8947 */ /* 0x000fea0003800000 */
[----:B------:R-:W-:-:S13]  /*02d0*/  ISETP.NE.AND P0, PT, R0, 0x4, PT ;  /* 0x000000040000780c */ /* 0x000fda0003f05270 */
[----:B------:R-:W-:Y:S05]  /*02e0*/  @P0 BRA `(.L_x_2973) ;  /* 0x0000000c00600947 */ /* 0x000fea0003800000 */
[----:B------:R-:W2:Y:S01]  /*02f0*/  LDG.E.64 R2, desc[UR36][R2.64] ;  /* 0x0000002402027981 */ /* 0x000ea2000c1e1b00 */
[----:B------:R-:W-:Y:S01]  /*0300*/  PRMT R19, RZ, 0x7610, R19 ;  /* 0x00007610ff137816 */ /* 0x000fe20000000013 */
[----:B--2---:R-:W0:Y:S02]  /*0310*/  I2F.S64 R23, R2 ;  /* 0x0000000200177312 */ /* 0x004e240000301400 */
[----:B0-----:R-:W-:Y:S01]  /*0320*/  F2FP.F16.F32.PACK_AB R23, RZ, R23 ;  /* 0x00000017ff17723e */ /* 0x001fe200000000ff */
[----:B------:R-:W-:Y:S06]  /*0330*/  BRA `(.L_x_2974) ;  /* 0x0000000c00bc7947 */ /* 0x000fec0003800000 */
.L_x_2976:
[----:B------:R-:W2:Y:S01]  /*0340*/  LDG.E R2, desc[UR36][R2.64] ;  /* 0x0000002402027981 */ /* 0x000ea2000c1e1900 */
[----:B------:R-:W-:Y:S02]  /*0350*/  PRMT R19, RZ, 0x7610, R19 ;  /* 0x00007610ff137816 */ /* 0x000fe40000000013 */
[----:B--2---:R-:W-:-:S04]  /*0360*/  I2FP.F32.S32 R23, R2 ;  /* 0x0000000200177245 */ /* 0x004fc80000201400 */
[----:B------:R-:W-:Y:S01]  /*0370*/  F2FP.F16.F32.PACK_AB R23, RZ, R23 ;  /* 0x00000017ff17723e */ /* 0x000fe200000000ff */
[----:B------:R-:W-:Y:S06]  /*0380*/  BRA `(.L_x_2974) ;  /* 0x0000000c00a87947 */ /* 0x000fec0003800000 */
.L_x_2975:
[----:B------:R-:W2:Y:S01]  /*0390*/  LDG.E.U16 R2, desc[UR36][R2.64] ;  /* 0x0000002402027981 */ /* 0x000ea2000c1e1500 */
[----:B------:R-:W-:Y:S01]  /*03a0*/  PRMT R19, RZ, 0x7610, R19 ;  /* 0x00007610ff137816 */ /* 0x000fe20000000013 */
[----:B--2---:R-:W0:Y:S02]  /*03b0*/  I2F.S16 R23, R2 ;  /* 0x0000000200177306 */ /* 0x004e240000101400 */
[----:B0-----:R-:W-:Y:S01]  /*03c0*/  F2FP.F16.F32.PACK_AB R23, RZ, R23 ;  /* 0x00000017ff17723e */ /* 0x001fe200000000ff */
[----:B------:R-:W-:Y:S06]  /*03d0*/  BRA `(.L_x_2974) ;  /* 0x0000000c00947947 */ /* 0x000fec0003800000 */
.L_x_2970:
[----:B------:R-:W-:-:S13]  /*03e0*/  ISETP.GT.AND P0, PT, R0, 0x6, PT ;  /* 0x000000060000780c */ /* 0x000fda0003f04270 */
[----:B------:R-:W-:Y:S05]  /*03f0*/  @P0 BRA `(.L_x_2977) ;  /* 0x0000000000340947 */ /* 0x000fea0003800000 */
[----:B------:R-:W-:-:S13]  /*0400*/  ISETP.NE.AND P0, PT, R0, 0x5, PT ;  /* 0x000000050000780c */ /* 0x000fda0003f05270 */
[----:B------:R-:W-:Y:S05]  /*0410*/  @!P0 BRA `(.L_x_2978) ;  /* 0x0000000000188947 */ /* 0x000fea0003800000 */
[----:B------:R-:W-:-:S13]  /*0420*/  ISETP.NE.AND P0, PT, R0, 0x6, PT ;  /* 0x000000060000780c */ /* 0x000fda0003f05270 */
[----:B------:R-:W-:Y:S05]  /*0430*/  @P0 BRA `(.L_x_2973) ;  /* 0x0000000c000c0947 */ /* 0x000fea0003800000 */
[----:B------:R-:W2:Y:S01]  /*0440*/  LDG.E R23, desc[UR36][R2.64] ;  /* 0x0000002402177981 */ /* 0x000ea2000c1e1900 */
[----:B------:R-:W-:Y:S02]  /*0450*/  PRMT R19, RZ, 0x7610, R19 ;  /* 0x00007610ff137816 */ /* 0x000fe40000000013 */
[----:B--2---:R-:W-:Y:S01]  /*0460*/  F2FP.F16.F32.PACK_AB R23, RZ, R23 ;  /* 0x00000017ff17723e */ /* 0x004fe200000000ff */
[----:B------:R-:W-:Y:S06]  /*0470*/  BRA `(.L_x_2974) ;  /* 0x0000000c006c7947 */ /* 0x000fec0003800000 */
.L_x_2978:
[----:B------:R-:W2:Y:S01]  /*0480*/  LDG.E.U16 R23, desc[UR36][R2.64] ;  /* 0x0000002402177981 */ /* 0x000ea2000c1e1500 */
[----:B------:R-:W-:Y:S01]  /*0490*/  PRMT R19, RZ, 0x7610, R19 ;  /* 0x00007610ff137816 */ /* 0x000fe20000000013 */
[----:B--2---:R-:W-:-:S05]  /*04a0*/  HADD2.F32 R23, -RZ, R23.H0_H0 ;  /* 0x20000017ff177230 */ /* 0x004fca0000004100 */
[----:B------:R-:W-:Y:S01]  /*04b0*/  F2FP.F16.F32.PACK_AB R23, RZ, R23 ;  /* 0x00000017ff17723e */ /* 0x000fe200000000ff */
[----:B------:R-:W-:Y:S06]  /*04c0*/  BRA `(.L_x_2974) ;  /* 0x0000000c00587947 */ /* 0x000fec0003800000 */
.L_x_2977:
        /* <DEDUP_REMOVED lines=10> */
.L_x_2980:
[----:B------:R-:W2:Y:S02]  /*0570*/  LDG.E R2, desc[UR36][R2.64] ;  /* 0x0000002402027981 */ /* 0x000ea4000c1e1900 */
[C---:B--2---:R-:W-:Y:S02]  /*0580*/  PRMT R23, R2.reuse, 0x7610, R23 ;  /* 0x0000761002177816 */ /* 0x044fe40000000017 */
[----:B------:R-:W-:Y:S01]  /*0590*/  PRMT R19, R2, 0x7632, R19 ;  /* 0x0000763202137816 */ /* 0x000fe20000000013 */
[----:B------:R-:W-:Y:S06]  /*05a0*/  BRA `(.L_x_2974) ;  /* 0x0000000c00207947 */ /* 0x000fec0003800000 */
.L_x_2979:
[----:B------:R-:W2:Y:S01]  /*05b0*/  LDG.E.64 R2, desc[UR36][R2.64] ;  /* 0x0000002402027981 */ /* 0x000ea2000c1e1b00 */
[----:B------:R-:W-:Y:S01]  /*05c0*/  UMOV UR4, 0xf0000000 ;  /* 0xf000000000047882 */ /* 0x000fe20000000000 */
[----:B------:R-:W-:Y:S01]  /*05d0*/  UMOV UR5, 0x380fffff ;  /* 0x380fffff00057882 */ /* 0x000fe20000000000 */
[----:B------:R-:W-:Y:S01]  /*05e0*/  PRMT R19, RZ, 0x7610, R19 ;  /* 0x00007610ff137816 */ /* 0x000fe20000000013 */
[----:B--2---:R-:W0:Y:S01]  /*05f0*/  F2F.F32.F64 R23, R2 ;  /* 0x0000000200177310 */ /* 0x004e220000301000 */
[----:B------:R-:W-:-:S14]  /*0600*/  DSETP.GEU.AND P0, PT, |R2|, UR4, PT ;  /* 0x0000000402007e2a */ /* 0x000fdc000bf0e200 */
[----:B0-----:R-:W-:-:S05]  /*0610*/  @!P0 FMUL R23, R23, 1.175494350822287508e-38 ;  /* 0x0080000017178820 */ /* 0x001fca0000400000 */
[----:B------:R-:W-:Y:S01]  /*0620*/  F2FP.F16.F32.PACK_AB R23, RZ, R23 ;  /* 0x00000017ff17723e */ /* 0x000fe200000000ff */
[----:B------:R-:W-:Y:S06]  /*0630*/  BRA `(.L_x_2974) ;  /* 0x0000000800fc7947 */ /* 0x000fec0003800000 */
.L_x_2969:
        /* <DEDUP_REMOVED lines=9> */
[----:B------:R-:W-:Y:S02]  /*06d0*/  PRMT R19, RZ, 0x7610, R19 ;  /* 0x00007610ff137816 */ /* 0x000fe40000000013 */
[----:B--2---:R-:W-:-:S04]  /*06e0*/  ISETP.NE.AND P0, PT, R2, RZ, PT ;  /* 0x000000ff0200720c */ /* 0x004fc80003f05270 */
[----:B------:R-:W-:-:S04]  /*06f0*/  FSEL R23, RZ, 1, !P0 ;  /* 0x3f800000ff177808 */ /* 0x000fc80004000000 */
[----:B------:R-:W-:Y:S01]  /*0700*/  F2FP.F16.F32.PACK_AB R23, RZ, R23 ;  /* 0x00000017ff17723e */ /* 0x000fe200000000ff */
[----:B------:R-:W-:Y:S06]  /*0710*/  BRA `(.L_x_2974) ;  /* 0x0000000800c47947 */ /* 0x000fec0003800000 */
.L_x_2983:
        /* <DEDUP_REMOVED lines=12> */
.L_x_2982:
[----:B------:R-:W-:-:S13]  /*07e0*/  ISETP.NE.AND P0, PT, R0, 0xf, PT ;  /* 0x0000000f0000780c */ /* 0x000fda0003f05270 */
[----:B------:R-:W-:Y:S05]  /*07f0*/  @!P0 BRA `(.L_x_2984) ;  /* 0x0000000000a48947 */ /* 0x000fea0003800000 */
[----:B------:R-:W-:-:S13]  /*0800*/  ISETP.NE.AND P0, PT, R0, 0x17, PT ;  /* 0x000000170000780c */ /* 0x000fda0003f05270 */
[----:B------:R-:W-:Y:S05]  /*0810*/  @!P0 BRA `(.L_x_2985) ;  /* 0x0000000000608947 */ /* 0x000fea0003800000 */
[----:B------:R-:W-:-:S13]  /*0820*/  ISETP.NE.AND P0, PT, R0, 0x18, PT ;  /* 0x000000180000780c */ /* 0x000fda0003f05270 */
[----:B------:R-:W-:Y:S05]  /*0830*/  @P0 BRA `(.L_x_2973) ;  /* 0x00000008000c0947 */ /* 0x000fea0003800000 */
[----:B------:R-:W2:Y:S01]  /*0840*/  LDG.E.U8 R0, desc[UR36][R2.64] ;  /* 0x0000002402007981 */ /* 0x000ea2000c1e1100 */
[----:B------:R-:W-:Y:S01]  /*0850*/  IMAD.MOV.U32 R8, RZ, RZ, -0x800000 ;  /* 0xff800000ff087424 */ /* 0x000fe200078e00ff */
[----:B------:R-:W-:Y:S01]  /*0860*/  PRMT R19, RZ, 0x7610, R19 ;  /* 0x00007610ff137816 */ /* 0x000fe20000000013 */
        /* <DEDUP_REMOVED lines=19> */
.L_x_2985:
[----:B------:R-:W2:Y:S01]  /*09a0*/  LDG.E.U8 R2, desc[UR36][R2.64] ;  /* 0x0000002402027981 */ /* 0x000ea2000c1e1100 */
[----:B------:R-:W-:Y:S01]  /*09b0*/  PRMT R19, RZ, 0x7610, R19 ;  /* 0x00007610ff137816 */ /* 0x000fe20000000013 */
        /* <DEDUP_REMOVED lines=13> */
.L_x_2984:
[----:B------:R-:W2:Y:S01]  /*0a90*/  LDG.E.U16 R23, desc[UR36][R2.64] ;  /* 0x0000002402177981 */ /* 0x000ea2000c1e1500 */
[----:B------:R-:W-:Y:S01]  /*0aa0*/  PRMT R19, RZ, 0x7610, R19 ;  /* 0x00007610ff137816 */ /* 0x000fe20000000013 */
[----:B--2---:R-:W-:-:S05]  /*0ab0*/  IMAD.U32 R23, R23, 0x10000, RZ ;  /* 0x0001000017177824 */ /* 0x004fca00078e00ff */
[----:B------:R-:W-:Y:S01]  /*0ac0*/  F2FP.F16.F32.PACK_AB R23, RZ, R23 ;  /* 0x00000017ff17723e */ /* 0x000fe200000000ff */
[----:B------:R-:W-:Y:S06]  /*0ad0*/  BRA `(.L_x_2974) ;  /* 0x0000000400d47947 */ /* 0x000fec0003800000 */
.L_x_2981:
        /* <DEDUP_REMOVED lines=8> */
[----:B------:R-:W2:Y:S01]  /*0b60*/  LDG.E.U16 R23, desc[UR36][R2.64] ;  /* 0x0000002402177981 */ /* 0x000ea2000c1e1500 */
[----:B------:R-:W-:Y:S02]  /*0b70*/  PRMT R19, RZ, 0x7610, R19 ;  /* 0x00007610ff137816 */ /* 0x000fe40000000013 */
[----:B--2---:R-:W-:-:S04]  /*0b80*/  I2FP.F32.U32 R23, R23 ;  /* 0x0000001700177245 */ /* 0x004fc80000201000 */
[----:B------:R-:W-:Y:S01]  /*0b90*/  F2FP.F16.F32.PACK_AB R23, RZ, R23 ;  /* 0x00000017ff17723e */ /* 0x000fe200000000ff */
[----:B------:R-:W-:Y:S06]  /*0ba0*/  BRA `(.L_x_2974) ;  /* 0x0000000400a07947 */ /* 0x000fec0003800000 */
.L_x_2988:
        /* <DEDUP_REMOVED lines=21> */
.L_x_2992:
[----:B------:R-:W-:Y:S05]  /*0d00*/  BSYNC B1 ;  /* 0x0000000000017941 */ /* 0x000fea0003800000 */
.L_x_2991:
[----:B------:R-:W-:Y:S01]  /*0d10*/  IMAD.SHL.U32 R2, R2, 0x100000, RZ ;  /* 0x0010000002027824 */ /* 0x000fe200078e00ff */
[----:B------:R-:W-:-:S04]  /*0d20*/  LEA R0, R0, 0x3b800000, 0x17 ;  /* 0x3b80000000007811 */ /* 0x000fc800078eb8ff */
[----:B------:R-:W-:-:S07]  /*0d30*/  LOP3.LUT R23, R0, R2, R23, 0xfe, !PT ;  /* 0x0000000200177212 */ /* 0x000fce00078efe17 */
.L_x_2990:
[----:B------:R-:W-:Y:S05]  /*0d40*/  BSYNC B0 ;  /* 0x0000000000007941 */ /* 0x000fea0003800000 */
.L_x_2989:
[----:B------:R-:W-:Y:S02]  /*0d50*/  F2FP.F16.F32.PACK_AB R23, RZ, R23 ;  /* 0x00000017ff17723e */ /* 0x000fe400000000ff */
[----:B------:R-:W-:Y:S01]  /*0d60*/  PRMT R19, RZ, 0x7610, R19 ;  /* 0x00007610ff137816 */ /* 0x000fe20000000013 */
[----:B------:R-:W-:Y:S06]  /*0d70*/  BRA `(.L_x_2974) ;  /* 0x00000004002c7947 */ /* 0x000fec0003800000 */
.L_x_2987:
        /* <DEDUP_REMOVED lines=21> */
.L_x_2996:
[----:B------:R-:W-:Y:S05]  /*0ed0*/  BSYNC B1 ;  /* 0x0000000000017941 */ /* 0x000fea0003800000 */
.L_x_2995:
[----:B------:R-:W-:Y:S01]  /*0ee0*/  IMAD.SHL.U32 R2, R2, 0x200000, RZ ;  /* 0x0020000002027824 */ /* 0x000fe200078e00ff */
[----:B------:R-:W-:-:S04]  /*0ef0*/  LEA R0, R0, 0x37800000, 0x17 ;  /* 0x3780000000007811 */ /* 0x000fc800078eb8ff */
[----:B------:R-:W-:-:S07]  /*0f00*/  LOP3.LUT R23, R0, R2, R23, 0xfe, !PT ;  /* 0x0000000200177212 */ /* 0x000fce00078efe17 */
.L_x_2994:
[----:B------:R-:W-:Y:S05]  /*0f10*/  BSYNC B0 ;  /* 0x0000000000007941 */ /* 0x000fea0003800000 */
.L_x_2993:
[----:B------:R-:W-:Y:S02]  /*0f20*/  F2FP.F16.F32.PACK_AB R23, RZ, R23 ;  /* 0x00000017ff17723e */ /* 0x000fe400000000ff */
[----:B------:R-:W-:Y:S01]  /*0f30*/  PRMT R19, RZ, 0x7610, R19 ;  /* 0x00007610ff137816 */ /* 0x000fe20000000013 */
[----:B------:R-:W-:Y:S06]  /*0f40*/  BRA `(.L_x_2974) ;  /* 0x0000000000b87947 */ /* 0x000fec0003800000 */
.L_x_2986:
        /* <DEDUP_REMOVED lines=14> */
.L_x_3000:
[----:B------:R-:W-:Y:S05]  /*1030*/  BSYNC B0 ;  /* 0x0000000000007941 */ /* 0x000fea0003800000 */
.L_x_2999:
[----:B------:R-:W-:Y:S02]  /*1040*/  PRMT R19, RZ, 0x7610, R19 ;  /* 0x00007610ff137816 */ /* 0x000fe40000000013 */
[----:B------:R-:W-:Y:S01]  /*1050*/  F2FP.F16.F32.PACK_AB R23, RZ, R23 ;  /* 0x00000017ff17723e */ /* 0x000fe200000000ff */
[----:B------:R-:W-:Y:S06]  /*1060*/  BRA `(.L_x_2974) ;  /* 0x0000000000707947 */ /* 0x000fec0003800000 */
.L_x_2973:
        /* <DEDUP_REMOVED lines=16> */
.L_x_3001:
[----:B------:R-:W-:Y:S02]  /*1170*/  PRMT R19, RZ, 0x7610, R19 ;  /* 0x00007610ff137816 */ /* 0x000fe40000000013 */
[----:B------:R-:W-:Y:S01]  /*1180*/  PRMT R23, RZ, 0x7610, R23 ;  /* 0x00007610ff177816 */ /* 0x000fe20000000017 */
[----:B------:R-:W-:Y:S06]  /*1190*/  BRA `(.L_x_2974) ;  /* 0x0000000000247947 */ /* 0x000fec0003800000 */
.L_x_2998:
[----:B------:R-:W2:Y:S01]  /*11a0*/  LDG.E.64 R2, desc[UR36][R2.64] ;  /* 0x0000002402027981 */ /* 0x000ea2000c1e1b00 */
[----:B------:R-:W-:Y:S01]  /*11b0*/  PRMT R19, RZ, 0x7610, R19 ;  /* 0x00007610ff137816 */ /* 0x000fe20000000013 */
[----:B--2---:R-:W0:Y:S02]  /*11c0*/  I2F.U64 R23, R2 ;  /* 0x0000000200177312 */ /* 0x004e240000301000 */
[----:B0-----:R-:W-:Y:S01]  /*11d0*/  F2FP.F16.F32.PACK_AB R23, RZ, R23 ;  /* 0x00000017ff17723e */ /* 0x001fe200000000ff */
[----:B------:R-:W-:Y:S06]  /*11e0*/  BRA `(.L_x_2974) ;  /* 0x0000000000107947 */ /* 0x000fec0003800000 */
.L_x_2997:
[----:B------:R-:W2:Y:S01]  /*11f0*/  LDG.E R2, desc[UR36][R2.64] ;  /* 0x0000002402027981 */ /* 0x000ea2000c1e1900 */
[----:B------:R-:W-:Y:S02]  /*1200*/  PRMT R19, RZ, 0x7610, R19 ;  /* 0x00007610ff137816 */ /* 0x000fe40000000013 */
[----:B--2---:R-:W-:-:S04]  /*1210*/  I2FP.F32.U32 R23, R2 ;  /* 0x0000000200177245 */ /* 0x004fc80000201000 */
[----:B------:R-:W-:-:S07]  /*1220*/  F2FP.F16.F32.PACK_AB R23, RZ, R23 ;  /* 0x00000017ff17723e */ /* 0x000fce00000000ff */
.L_x_2974:
[----:B------:R-:W-:-:S07]  /*1230*/  VIADD R17, R17, 0x80 ;  /* 0x0000008011117836 */ /* 0x000fce0000000000 */
.L_x_2968:
[----:B------:R-:W-:Y:S05]  /*1240*/  BSYNC B6 ;  /* 0x0000000000067941 */ /* 0x000fea0003800000 */
.L_x_2967:
[----:B------:R-:W-:Y:S01]  /*1250*/  ISETP.GE.AND P0, PT, R17, R22, PT ;  /* 0x000000161100720c */ /* 0x000fe20003f06270 */
[----:B------:R-:W-:Y:S01]  /*1260*/  BSSY B6, `(.L_x_3002) ;  /* 0x000011b000067945 */ /* 0x000fe20003800000 */
[----:B------:R-:W-:-:S11]  /*1270*/  PRMT R24, RZ, 0x7610, R24 ;  /* 0x00007610ff187816 */ /* 0x000fd60000000018 */
[----:B------:R-:W-:Y:S05]  /*1280*/  @P0 BRA `(.L_x_3003) ;  /* 0x0000001000600947 */ /* 0x000fea0003800000 */
        /* <DEDUP_REMOVED lines=23> */
.L_x_3007:
[----:B------:R-:W2:Y:S01]  /*1400*/  LDG.E.U8 R2, desc[UR36][R2.64] ;  /* 0x0000002402027981 */ /* 0x000ea2000c1e1100 */
[----:B------:R-:W-:Y:S02]  /*1410*/  PRMT R25, RZ, 0x7610, R25 ;  /* 0x00007610ff197816 */ /* 0x000fe40000000019 */
[----:B--2---:R-:W-:-:S04]  /*1420*/  I2FP.F32.U32 R24, R2 ;  /* 0x0000000200187245 */ /* 0x004fc80000201000 */
[----:B------:R-:W-:Y:S01]  /*1430*/  F2FP.F16.F32.PACK_AB R24, RZ, R24 ;  /* 0x00000018ff18723e */ /* 0x000fe200000000ff */
[----:B------:R-:W-:Y:S06]  /*1440*/  BRA `(.L_x_3009) ;  /* 0x0000000c00ec7947 */ /* 0x000fec0003800000 */
.L_x_3006:
        /* <DEDUP_REMOVED lines=11> */
.L_x_3011:
[----:B------:R-:W2:Y:S01]  /*1500*/  LDG.E R2, desc[UR36][R2.64] ;  /* 0x0000002402027981 */ /* 0x000ea2000c1e1900 */
[----:B------:R-:W-:Y:S02]  /*1510*/  PRMT R25, RZ, 0x7610, R25 ;  /* 0x00007610ff197816 */ /* 0x000fe40000000019 */
[----:B--2---:R-:W-:-:S04]  /*1520*/  I2FP.F32.S32 R24, R2 ;  /* 0x0000000200187245 */ /* 0x004fc80000201400 */
[----:B------:R-:W-:Y:S01]  /*1530*/  F2FP.F16.F32.PACK_AB R24, RZ, R24 ;  /* 0x00000018ff18723e */ /* 0x000fe200000000ff */
[----:B------:R-:W-:Y:S06]  /*1540*/  BRA `(.L_x_3009) ;  /* 0x0000000c00ac7947 */ /* 0x000fec0003800000 */
.L_x_3010:
[----:B------:R-:W2:Y:S01]  /*1550*/  LDG.E.U16 R2, desc[UR36][R2.64] ;  /* 0x0000002402027981 */ /* 0x000ea2000c1e1500 */
[----:B------:R-:W-:Y:S01]  /*1560*/  PRMT R25, RZ, 0x7610, R25 ;  /* 0x00007610ff197816 */ /* 0x000fe20000000019 */
[----:B--2---:R-:W0:Y:S02]  /*1570*/  I2F.S16 R24, R2 ;  /* 0x0000000200187306 */ /* 0x004e240000101400 */
[----:B0-----:R-:W-:Y:S01]  /*1580*/  F2FP.F16.F32.PACK_AB R24, RZ, R24 ;  /* 0x00000018ff18723e */ /* 0x001fe200000000ff */
[----:B------:R-:W-:Y:S06]  /*1590*/  BRA `(.L_x_3009) ;  /* 0x0000000c00987947 */ /* 0x000fec0003800000 */
.L_x_3005:
        /* <DEDUP_REMOVED lines=10> */
.L_x_3013:
[----:B------:R-:W2:Y:S01]  /*1640*/  LDG.E.U16 R24, desc[UR36][R2.64] ;  /* 0x0000002402187981 */ /* 0x000ea2000c1e1500 */
[----:B------:R-:W-:Y:S01]  /*1650*/  PRMT R25, RZ, 0x7610, R25 ;  /* 0x00007610ff197816 */ /* 0x000fe20000000019 */
[----:B--2---:R-:W-:-:S05]  /*1660*/  HADD2.F32 R24, -RZ, R24.H0_H0 ;  /* 0x20000018ff187230 */ /* 0x004fca0000004100 */
[----:B------:R-:W-:Y:S01]  /*1670*/  F2FP.F16.F32.PACK_AB R24, RZ, R24 ;  /* 0x00000018ff18723e */ /* 0x000fe200000000ff */
[----:B------:R-:W-:Y:S06]  /*1680*/  BRA `(.L_x_3009) ;  /* 0x0000000c005c7947 */ /* 0x000fec0003800000 */
.L_x_3012:
        /* <DEDUP_REMOVED lines=10> */
.L_x_3015:
[----:B------:R-:W2:Y:S02]  /*1730*/  LDG.E R2, desc[UR36][R2.64] ;  /* 0x0000002402027981 */ /* 0x000ea4000c1e1900 */
[C---:B--2---:R-:W-:Y:S02]  /*1740*/  PRMT R24, R2.reuse, 0x7610, R24 ;  /* 0x0000761002187816 */ /* 0x044fe40000000018 */
[----:B------:R-:W-:Y:S01]  /*1750*/  PRMT R25, R2, 0x7632, R25 ;  /* 0x0000763202197816 */ /* 0x000fe20000000019 */
[----:B------:R-:W-:Y:S06]  /*1760*/  BRA `(.L_x_3009) ;  /* 0x0000000c00247947 */ /* 0x000fec0003800000 */
.L_x_3014:
        /* <DEDUP_REMOVED lines=9> */
.L_x_3004:
        /* <DEDUP_REMOVED lines=14> */
.L_x_3018:
        /* <DEDUP_REMOVED lines=12> */
.L_x_3017:
        /* <DEDUP_REMOVED lines=28> */
.L_x_3020:
[----:B------:R-:W2:Y:S01]  /*1b60*/  LDG.E.U8 R3, desc[UR36][R2.64] ;  /* 0x0000002402037981 */ /* 0x000ea2000c1e1100 */
[----:B------:R-:W-:Y:S01]  /*1b70*/  PRMT R25, RZ, 0x7610, R25 ;  /* 0x00007610ff197816 */ /* 0x000fe20000000019 */
        /* <DEDUP_REMOVED lines=14> */
.L_x_3019:
[----:B------:R-:W2:Y:S01]  /*1c60*/  LDG.E.U16 R24, desc[UR36][R2.64] ;  /* 0x0000002402187981 */ /* 0x000ea2000c1e1500 */
[----:B------:R-:W-:Y:S01]  /*1c70*/  PRMT R25, RZ, 0x7610, R25 ;  /* 0x00007610ff197816 */ /* 0x000fe20000000019 */
[----:B--2---:R-:W-:-:S05]  /*1c80*/  IMAD.U32 R24, R24, 0x10000, RZ ;  /* 0x0001000018187824 */ /* 0x004fca00078e00ff */
[----:B------:R-:W-:Y:S01]  /*1c90*/  F2FP.F16.F32.PACK_AB R24, RZ, R24 ;  /* 0x00000018ff18723e */ /* 0x000fe200000000ff */
[----:B------:R-:W-:Y:S06]  /*1ca0*/  BRA `(.L_x_3009) ;  /* 0x0000000400d47947 */ /* 0x000fec0003800000 */
.L_x_3016:
        /* <DEDUP_REMOVED lines=13> */
.L_x_3023:
        /* <DEDUP_REMOVED lines=21> */
.L_x_3027:
[----:B------:R-:W-:Y:S05]  /*1ed0*/  BSYNC B1 ;  /* 0x0000000000017941 */ /* 0x000fea0003800000 */
.L_x_3026:
[----:B------:R-:W-:Y:S01]  /*1ee0*/  IMAD.SHL.U32 R2, R2, 0x100000, RZ ;  /* 0x0010000002027824 */ /* 0x000fe200078e00ff */
[----:B------:R-:W-:-:S04]  /*1ef0*/  LEA R3, R0, 0x3b800000, 0x17 ;  /* 0x3b80000000037811 */ /* 0x000fc800078eb8ff */
[----:B------:R-:W-:-:S07]  /*1f00*/  LOP3.LUT R24, R3, R2, R24, 0xfe, !PT ;  /* 0x0000000203187212 */ /* 0x000fce00078efe18 */
.L_x_3025:
[----:B------:R-:W-:Y:S05]  /*1f10*/  BSYNC B0 ;  /* 0x0000000000007941 */ /* 0x000fea0003800000 */
.L_x_3024:
[----:B------:R-:W-:Y:S02]  /*1f20*/  F2FP.F16.F32.PACK_AB R24, RZ, R24 ;  /* 0x00000018ff18723e */ /* 0x000fe400000000ff */
[----:B------:R-:W-:Y:S01]  /*1f30*/  PRMT R25, RZ, 0x7610, R25 ;  /* 0x00007610ff197816 */ /* 0x000fe20000000019 */
[----:B------:R-:W-:Y:S06]  /*1f40*/  BRA `(.L_x_3009) ;  /* 0x00000004002c7947 */ /* 0x000fec0003800000 */
.L_x_3022:
        /* <DEDUP_REMOVED lines=21> */
.L_x_3031:
[----:B------:R-:W-:Y:S05]  /*20a0*/  BSYNC B1 ;  /* 0x0000000000017941 */ /* 0x000fea0003800000 */
.L_x_3030:
[----:B------:R-:W-:Y:S01]  /*20b0*/  IMAD.SHL.U32 R2, R2, 0x200000, RZ ;  /* 0x0020000002027824 */ /* 0x000fe200078e00ff */
[----:B------:R-:W-:-:S04]  /*20c0*/  LEA R3, R0, 0x37800000, 0x17 ;  /* 0x3780000000037811 */ /* 0x000fc800078eb8ff */
[----:B------:R-:W-:-:S07]  /*20d0*/  LOP3.LUT R24, R3, R2, R24, 0xfe, !PT ;  /* 0x0000000203187212 */ /* 0x000fce00078efe18 */
.L_x_3029:
[----:B------:R-:W-:Y:S05]  /*20e0*/  BSYNC B0 ;  /* 0x0000000000007941 */ /* 0x000fea0003800000 */
.L_x_3028:
[----:B------:R-:W-:Y:S02]  /*20f0*/  F2FP.F16.F32.PACK_AB R24, RZ, R24 ;  /* 0x00000018ff18723e */ /* 0x000fe400000000ff */
[----:B------:R-:W-:Y:S01]  /*2100*/  PRMT R25, RZ, 0x7610, R25 ;  /* 0x00007610ff197816 */ /* 0x000fe20000000019 */
[----:B------:R-:W-:Y:S06]  /*2110*/  BRA `(.L_x_3009) ;  /* 0x0000000000b87947 */ /* 0x000fec0003800000 */
.L_x_3021:
        /* <DEDUP_REMOVED lines=14> */
.L_x_3035:
[----:B------:R-:W-:Y:S05]  /*2200*/  BSYNC B0 ;  /* 0x0000000000007941 */ /* 0x000fea0003800000 */
.L_x_3034:
[----:B------:R-:W-:Y:S02]  /*2210*/  PRMT R25, RZ, 0x7610, R25 ;  /* 0x00007610ff197816 */ /* 0x000fe40000000019 */
[----:B------:R-:W-:Y:S01]  /*2220*/  F2FP.F16.F32.PACK_AB R24, RZ, R24 ;  /* 0x00000018ff18723e */ /* 0x000fe200000000ff */
[----:B------:R-:W-:Y:S06]  /*2230*/  BRA `(.L_x_3009) ;  /* 0x0000000000707947 */ /* 0x000fec0003800000 */
.L_x_3008:
        /* <DEDUP_REMOVED lines=16> */
.L_x_3036:
[----:B------:R-:W-:Y:S02]  /*2340*/  PRMT R25, RZ, 0x7610, R25 ;  /* 0x00007610ff197816 */ /* 0x000fe40000000019 */
[----:B------:R-:W-:Y:S01]  /*2350*/  PRMT R24, RZ, 0x7610, R24 ;  /* 0x00007610ff187816 */ /* 0x000fe20000000018 */
[----:B------:R-:W-:Y:S06]  /*2360*/  BRA `(.L_x_3009) ;  /* 0x0000000000247947 */ /* 0x000fec0003800000 */
.L_x_3033:
[----:B------:R-:W2:Y:S01]  /*2370*/  LDG.E.64 R2, desc[UR36][R2.64] ;  /* 0x0000002402027981 */ /* 0x000ea2000c1e1b00 */
[----:B------:R-:W-:Y:S01]  /*2380*/  PRMT R25, RZ, 0x7610, R25 ;  /* 0x00007610ff197816 */ /* 0x000fe20000000019 */
[----:B--2---:R-:W0:Y:S02]  /*2390*/  I2F.U64 R24, R2 ;  /* 0x0000000200187312 */ /* 0x004e240000301000 */
[----:B0-----:R-:W-:Y:S01]  /*23a0*/  F2FP.F16.F32.PACK_AB R24, RZ, R24 ;  /* 0x00000018ff18723e */ /* 0x001fe200000000ff */
[----:B------:R-:W-:Y:S06]  /*23b0*/  BRA `(.L_x_3009) ;  /* 0x0000000000107947 */ /* 0x000fec0003800000 */
.L_x_3032:
[----:B------:R-:W2:Y:S01]  /*23c0*/  LDG.E R2, desc[UR36][R2.64] ;  /* 0x0000002402027981 */ /* 0x000ea2000c1e1900 */
[----:B------:R-:W-:Y:S02]  /*23d0*/  PRMT R25, RZ, 0x7610, R25 ;  /* 0x00007610ff197816 */ /* 0x000fe40000000019 */
[----:B--2---:R-:W-:-:S04]  /*23e0*/  I2FP.F32.U32 R24, R2 ;  /* 0x0000000200187245 */ /* 0x004fc80000201000 */
[----:B------:R-:W-:-:S07]  /*23f0*/  F2FP.F16.F32.PACK_AB R24, RZ, R24 ;  /* 0x00000018ff18723e */ /* 0x000fce00000000ff */
.L_x_3009:
[----:B------:R-:W-:-:S07]  /*2400*/  VIADD R17, R17, 0x80 ;  /* 0x0000008011117836 */ /* 0x000fce0000000000 */
.L_x_3003:
[----:B------:R-:W-:Y:S05]  /*2410*/  BSYNC B6 ;  /* 0x0000000000067941 */ /* 0x000fea0003800000 */
.L_x_3002:
[----:B------:R-:W-:Y:S01]  /*2420*/  ISETP.GE.AND P0, PT, R17, R22, PT ;  /* 0x000000161100720c */ /* 0x000fe20003f06270 */
[----:B------:R-:W-:Y:S01]  /*2430*/  BSSY B6, `(.L_x_3037) ;  /* 0x000011c000067945 */ /* 0x000fe20003800000 */
[----:B------:R-:W-:Y:S02]  /*2440*/  PRMT R28, RZ, 0x7610, R28 ;  /* 0x00007610ff1c7816 */ /* 0x000fe4000000001c */
[----:B------:R-:W-:Y:S02]  /*2450*/  PRMT R27, RZ, 0x7610, R27 ;  /* 0x00007610ff1b7816 */ /* 0x000fe4000000001b */
[----:B------:R-:W-:-:S07]  /*2460*/  PRMT R26, RZ, 0x7610, R26 ;  /* 0x00007610ff1a7816 */ /* 0x000fce000000001a */
        /* <DEDUP_REMOVED lines=24> */
.L_x_3042:
[----:B------:R-:W2:Y:S01]  /*25f0*/  LDG.E.U8 R2, desc[UR36][R2.64] ;  /* 0x0000002402027981 */ /* 0x000ea2000c1e1100 */
[----:B------:R-:W-:Y:S02]  /*2600*/  PRMT R27, RZ, 0x7610, R27 ;  /* 0x00007610ff1b7816 */ /* 0x000fe4000000001b */
[----:B--2---:R-:W-:-:S04]  /*2610*/  I2FP.F32.U32 R26, R2 ;  /* 0x00000002001a7245 */ /* 0x004fc80000201000 */
[----:B------:R-:W-:Y:S01]  /*2620*/  F2FP.F16.F32.PACK_AB R26, RZ, R26 ;  /* 0x0000001aff1a723e */ /* 0x000fe200000000ff */
[----:B------:R-:W-:Y:S06]  /*2630*/  BRA `(.L_x_3044) ;  /* 0x0000000c00e87947 */ /* 0x000fec0003800000 */
.L_x_3041:
        /* <DEDUP_REMOVED lines=11> */
.L_x_3046:
[----:B------:R-:W2:Y:S01]  /*26f0*/  LDG.E R2, desc[UR36][R2.64] ;  /* 0x0000002402027981 */ /* 0x000ea2000c1e1900 */
[----:B------:R-:W-:Y:S02]  /*2700*/  PRMT R27, RZ, 0x7610, R27 ;  /* 0x00007610ff1b7816 */ /* 0x000fe4000000001b */
[----:B--2---:R-:W-:-:S04]  /*2710*/  I2FP.F32.S32 R26, R2 ;  /* 0x00000002001a7245 */ /* 0x004fc80000201400 */
[----:B------:R-:W-:Y:S01]  /*2720*/  F2FP.F16.F32.PACK_AB R26, RZ, R26 ;  /* 0x0000001aff1a723e */ /* 0x000fe200000000ff */
[----:B------:R-:W-:Y:S06]  /*2730*/  BRA `(.L_x_3044) ;  /* 0x0000000c00a87947 */ /* 0x000fec0003800000 */
.L_x_3045:
[----:B------:R-:W2:Y:S01]  /*2740*/  LDG.E.U16 R2, desc[UR36][R2.64] ;  /* 0x0000002402027981 */ /* 0x000ea2000c1e1500 */
[----:B------:R-:W-:Y:S01]  /*2750*/  PRMT R27, RZ, 0x7610, R27 ;  /* 0x00007610ff1b7816 */ /* 0x000fe2000000001b */
[----:B--2---:R-:W0:Y:S02]  /*2760*/  I2F.S16 R26, R2 ;  /* 0x00000002001a7306 */ /* 0x004e240000101400 */
[----:B0-----:R-:W-:Y:S01]  /*2770*/  F2FP.F16.F32.PACK_AB R26, RZ, R26 ;  /* 0x0000001aff1a723e */ /* 0x001fe200000000ff */
[----:B------:R-:W-:Y:S06]  /*2780*/  BRA `(.L_x_3044) ;  /* 0x0000000c00947947 */ /* 0x000fec0003800000 */
.L_x_3040:
        /* <DEDUP_REMOVED lines=10> */
.L_x_3048:
[----:B------:R-:W2:Y:S01]  /*2830*/  LDG.E.U16 R26, desc[UR36][R2.64] ;  /* 0x00000024021a7981 */ /* 0x000ea2000c1e1500 */
[----:B------:R-:W-:Y:S01]  /*2840*/  PRMT R27, RZ, 0x7610, R27 ;  /* 0x00007610ff1b7816 */ /* 0x000fe2000000001b */
[----:B--2---:R-:W-:-:S05]  /*2850*/  HADD2.F32 R26, -RZ, R26.H0_H0 ;  /* 0x2000001aff1a7230 */ /* 0x004fca0000004100 */
[----:B------:R-:W-:Y:S01]  /*2860*/  F2FP.F16.F32.PACK_AB R26, RZ, R26 ;  /* 0x0000001aff1a723e */ /* 0x000fe200000000ff */
[----:B------:R-:W-:Y:S06]  /*2870*/  BRA `(.L_x_3044) ;  /* 0x0000000c00587947 */ /* 0x000fec0003800000 */
.L_x_3047:
        /* <DEDUP_REMOVED lines=10> */
.L_x_3050:
[----:B------:R-:W2:Y:S02]  /*2920*/  LDG.E R2, desc[UR36][R2.64] ;  /* 0x0000002402027981 */ /* 0x000ea4000c1e1900 */
[C---:B--2---:R-:W-:Y:S02]  /*2930*/  PRMT R26, R2.reuse, 0x7610, R26 ;  /* 0x00007610021a7816 */ /* 0x044fe4000000001a */
[----:B------:R-:W-:Y:S01]  /*2940*/  PRMT R27, R2, 0x7632, R27 ;  /* 0x00007632021b7816 */ /* 0x000fe2000000001b */
[----:B------:R-:W-:Y:S06]  /*2950*/  BRA `(.L_x_3044) ;  /* 0x0000000c00207947 */ /* 0x000fec0003800000 */
.L_x_3049:
        /* <DEDUP_REMOVED lines=9> */
.L_x_3039:
        /* <DEDUP_REMOVED lines=14> */
.L_x_3053:
        /* <DEDUP_REMOVED lines=12> */
.L_x_3052:
        /* <DEDUP_REMOVED lines=28> */
.L_x_3055:
        /* <DEDUP_REMOVED lines=15> */
.L_x_3054:
[----:B------:R-:W2:Y:S01]  /*2e40*/  LDG.E.U16 R26, desc[UR36][R2.64] ;  /* 0x00000024021a7981 */ /* 0x000ea2000c1e1500 */
[----:B------:R-:W-:Y:S01]  /*2e50*/  PRMT R27, RZ, 0x7610, R27 ;  /* 0x00007610ff1b7816 */ /* 0x000fe2000000001b */
[----:B--2---:R-:W-:-:S05]  /*2e60*/  IMAD.U32 R26, R26, 0x10000, RZ ;  /* 0x000100001a1a7824 */ /* 0x004fca00078e00ff */
[----:B------:R-:W-:Y:S01]  /*2e70*/  F2FP.F16.F32.PACK_AB R26, RZ, R26 ;  /* 0x0000001aff1a723e */ /* 0x000fe200000000ff */
[----:B------:R-:W-:Y:S06]  /*2e80*/  BRA `(.L_x_3044) ;  /* 0x0000000400d47947 */ /* 0x000fec0003800000 */
.L_x_3051:
        /* <DEDUP_REMOVED lines=13> */
.L_x_3058:
        /* <DEDUP_REMOVED lines=21> */
.L_x_3062:
[----:B------:R-:W-:Y:S05]  /*30b0*/  BSYNC B1 ;  /* 0x0000000000017941 */ /* 0x000fea0003800000 */
.L_x_3061:
[----:B------:R-:W-:Y:S01]  /*30c0*/  IMAD.SHL.U32 R2, R2, 0x100000, RZ ;  /* 0x0010000002027824 */ /* 0x000fe200078e00ff */
[----:B------:R-:W-:-:S04]  /*30d0*/  LEA R3, R0, 0x3b800000, 0x17 ;  /* 0x3b80000000037811 */ /* 0x000fc800078eb8ff */
[----:B------:R-:W-:-:S07]  /*30e0*/  LOP3.LUT R26, R3, R2, R26, 0xfe, !PT ;  /* 0x00000002031a7212 */ /* 0x000fce00078efe1a */
.L_x_3060:
[----:B------:R-:W-:Y:S05]  /*30f0*/  BSYNC B0 ;  /* 0x0000000000007941 */ /* 0x000fea0003800000 */
.L_x_3059:
[----:B------:R-:W-:Y:S02]  /*3100*/  F2FP.F16.F32.PACK_AB R26, RZ, R26 ;  /* 0x0000001aff1a723e */ /* 0x000fe400000000ff */
[----:B------:R-:W-:Y:S01]  /*3110*/  PRMT R27, RZ, 0x7610, R27 ;  /* 0x00007610ff1b7816 */ /* 0x000fe2000000001b */
[----:B------:R-:W-:Y:S06]  /*3120*/  BRA `(.L_x_3044) ;  /* 0x00000004002c7947 */ /* 0x000fec0003800000 */
.L_x_3057:
        /* <DEDUP_REMOVED lines=21> */
.L_x_3066:
[----:B------:R-:W-:Y:S05]  /*3280*/  BSYNC B1 ;  /* 0x0000000000017941 */ /* 0x000fea0003800000 */
.L_x_3065:
[----:B------:R-:W-:Y:S01]  /*3290*/  IMAD.SHL.U32 R2, R2, 0x200000, RZ ;  /* 0x0020000002027824 */ /* 0x000fe200078e00ff */
[----:B------:R-:W-:-:S04]  /*32a0*/  LEA R3, R0, 0x37800000, 0x17 ;  /* 0x3780000000037811 */ /* 0x000fc800078eb8ff */
[----:B------:R-:W-:-:S07]  /*32b0*/  LOP3.LUT R26, R3, R2, R26, 0xfe, !PT ;  /* 0x00000002031a7212 */ /* 0x000fce00078efe1a */
.L_x_3064:
[----:B------:R-:W-:Y:S05]  /*32c0*/  BSYNC B0 ;  /* 0x0000000000007941 */ /* 0x000fea0003800000 */
.L_x_3063:
[----:B------:R-:W-:Y:S02]  /*32d0*/  F2FP.F16.F32.PACK_AB R26, RZ, R26 ;  /* 0x0000001aff1a723e */ /* 0x000fe400000000ff */
[----:B------:R-:W-:Y:S01]  /*32e0*/  PRMT R27, RZ, 0x7610, R27 ;  /* 0x00007610ff1b7816 */ /* 0x000fe2000000001b */
[----:B------:R-:W-:Y:S06]  /*32f0*/  BRA `(.L_x_3044) ;  /* 0x0000000000b87947 */ /* 0x000fec0003800000 */
.L_x_3056:
        /* <DEDUP_REMOVED lines=14> */
.L_x_3070:
[----:B------:R-:W-:Y:S05]  /*33e0*/  BSYNC B0 ;  /* 0x0000000000007941 */ /* 0x000fea0003800000 */
.L_x_3069:
[----:B------:R-:W-:Y:S02]  /*33f0*/  PRMT R27, RZ, 0x7610, R27 ;  /* 0x00007610ff1b7816 */ /* 0x000fe4000000001b */
[----:B------:R-:W-:Y:S01]  /*3400*/  F2FP.F16.F32.PACK_AB R26, RZ, R26 ;  /* 0x0000001aff1a723e */ /* 0x000fe200000000ff */
[----:B------:R-:W-:Y:S06]  /*3410*/  BRA `(.L_x_3044) ;  /* 0x0000000000707947 */ /* 0x000fec0003800000 */
.L_x_3043:
        /* <DEDUP_REMOVED lines=16> */
.L_x_3071:
[----:B------:R-:W-:Y:S02]  /*3520*/  PRMT R27, RZ, 0x7610, R27 ;  /* 0x00007610ff1b7816 */ /* 0x000fe4000000001b */
[----:B------:R-:W-:Y:S01]  /*3530*/  PRMT R26, RZ, 0x7610, R26 ;  /* 0x00007610ff1a7816 */ /* 0x000fe2000000001a */
[----:B------:R-:W-:Y:S06]  /*3540*/  BRA `(.L_x_3044) ;  /* 0x0000000000247947 */ /* 0x000fec0003800000 */
.L_x_3068:
[----:B------:R-:W2:Y:S01]  /*3550*/  LDG.E.64 R2, desc[UR36][R2.64] ;  /* 0x0000002402027981 */ /* 0x000ea2000c1e1b00 */
[----:B------:R-:W-:Y:S01]  /*3560*/  PRMT R27, RZ, 0x7610, R27 ;  /* 0x00007610ff1b7816 */ /* 0x000fe2000000001b */
[----:B--2---:R-:W0:Y:S02]  /*3570*/  I2F.U64 R26, R2 ;  /* 0x00000002001a7312 */ /* 0x004e240000301000 */
[----:B0-----:R-:W-:Y:S01]  /*3580*/  F2FP.F16.F32.PACK_AB R26, RZ, R26 ;  /* 0x0000001aff1a723e */ /* 0x001fe200000000ff */
[----:B------:R-:W-:Y:S06]  /*3590*/  BRA `(.L_x_3044) ;  /* 0x0000000000107947 */ /* 0x000fec0003800000 */
.L_x_3067:
[----:B------:R-:W2:Y:S01]  /*35a0*/  LDG.E R2, desc[UR36][R2.64] ;  /* 0x0000002402027981 */ /* 0x000ea2000c1e1900 */
[----:B------:R-:W-:Y:S02]  /*35b0*/  PRMT R27, RZ, 0x7610, R27 ;  /* 0x00007610ff1b7816 */ /* 0x000fe4000000001b */
[----:B--2---:R-:W-:-:S04]  /*35c0*/  I2FP.F32.U32 R26, R2 ;  /* 0x00000002001a7245 */ /* 0x004fc80000201000 */
[----:B------:R-:W-:-:S07]  /*35d0*/  F2FP.F16.F32.PACK_AB R26, RZ, R26 ;  /* 0x0000001aff1a723e */ /* 0x000fce00000000ff */
.L_x_3044:
[----:B------:R-:W-:-:S07]  /*35e0*/  VIADD R17, R17, 0x80 ;  /* 0x0000008011117836 */ /* 0x000fce0000000000 */
.L_x_3038:
[----:B------:R-:W-:Y:S05]  /*35f0*/  BSYNC B6 ;  /* 0x0000000000067941 */ /* 0x000fea0003800000 */
.L_x_3037:
[----:B------:R-:W-:Y:S01]  /*3600*/  ISETP.GE.AND P0, PT, R17, R22, PT ;  /* 0x000000161100720c */ /* 0x000fe20003f06270 */
[----:B------:R-:W-:Y:S01]  /*3610*/  BSSY B6, `(.L_x_3072) ;  /* 0x0000118000067945 */ /* 0x000fe20003800000 */
[----:B------:R-:W-:-:S11]  /*3620*/  PRMT R0, RZ, 0x7610, R0 ;  /* 0x00007610ff007816 */ /* 0x000fd60000000000 */
[----:B------:R-:W-:Y:S05]  /*3630*/  @P0 BRA `(.L_x_3073) ;  /* 0x0000001000540947 */ /* 0x000fea0003800000 */
        /* <DEDUP_REMOVED lines=22> */
.L_x_3077:
[----:B------:R-:W2:Y:S01]  /*37a0*/  LDG.E.U8 R2, desc[UR36][R2.64] ;  /* 0x0000002402027981 */ /* 0x000ea2000c1e1100 */
[----:B------:R-:W-:Y:S02]  /*37b0*/  PRMT R28, RZ, 0x7610, R28 ;  /* 0x00007610ff1c7816 */ /* 0x000fe4000000001c */
[----:B--2---:R-:W-:-:S04]  /*37c0*/  I2FP.F32.U32 R0, R2 ;  /* 0x0000000200007245 */ /* 0x004fc80000201000 */
[----:B------:R-:W-:Y:S01]  /*37d0*/  F2FP.F16.F32.PACK_AB R0, RZ, R0 ;  /* 0x00000000ff00723e */ /* 0x000fe200000000ff */
[----:B------:R-:W-:Y:S06]  /*37e0*/  BRA `(.L_x_3073) ;  /* 0x0000000c00e87947 */ /* 0x000fec0003800000 */
.L_x_3076:
        /* <DEDUP_REMOVED lines=11> */
.L_x_3080:
[----:B------:R-:W2:Y:S01]  /*38a0*/  LDG.E R2, desc[UR36][R2.64] ;  /* 0x0000002402027981 */ /* 0x000ea2000c1e1900 */
[----:B------:R-:W-:Y:S02]  /*38b0*/  PRMT R28, RZ, 0x7610, R28 ;  /* 0x00007610ff1c7816 */ /* 0x000fe4000000001c */
[----:B--2---:R-:W-:-:S04]  /*38c0*/  I2FP.F32.S32 R0, R2 ;  /* 0x0000000200007245 */ /* 0x004fc80000201400 */
[----:B------:R-:W-:Y:S01]  /*38d0*/  F2FP.F16.F32.PACK_AB R0, RZ, R0 ;  /* 0x00000000ff00723e */ /* 0x000fe200000000ff */
[----:B------:R-:W-:Y:S06]  /*38e0*/  BRA `(.L_x_3073) ;  /* 0x0000000c00a87947 */ /* 0x000fec0003800000 */
.L_x_3079:
[----:B------:R-:W2:Y:S01]  /*38f0*/  LDG.E.U16 R2, desc[UR36][R2.64] ;  /* 0x0000002402027981 */ /* 0x000ea2000c1e1500 */
[----:B------:R-:W-:Y:S01]  /*3900*/  PRMT R28, RZ, 0x7610, R28 ;  /* 0x00007610ff1c7816 */ /* 0x000fe2000000001c */
[----:B--2---:R-:W0:Y:S02]  /*3910*/  I2F.S16 R0, R2 ;  /* 0x0000000200007306 */ /* 0x004e240000101400 */
[----:B0-----:R-:W-:Y:S01]  /*3920*/  F2FP.F16.F32.PACK_AB R0, RZ, R0 ;  /* 0x00000000ff00723e */ /* 0x001fe200000000ff */
[----:B------:R-:W-:Y:S06]  /*3930*/  BRA `(.L_x_3073) ;  /* 0x0000000c00947947 */ /* 0x000fec0003800000 */
.L_x_3075:
        /* <DEDUP_REMOVED lines=10> */
.L_x_3082:
[----:B------:R-:W2:Y:S01]  /*39e0*/  LDG.E.U16 R0, desc[UR36][R2.64] ;  /* 0x0000002402007981 */ /* 0x000ea2000c1e1500 */
[----:B------:R-:W-:Y:S01]  /*39f0*/  PRMT R28, RZ, 0x7610, R28 ;  /* 0x00007610ff1c7816 */ /* 0x000fe2000000001c */
[----:B--2---:R-:W-:-:S05]  /*3a00*/  HADD2.F32 R0, -RZ, R0.H0_H0 ;  /* 0x20000000ff007230 */ /* 0x004fca0000004100 */
[----:B------:R-:W-:Y:S01]  /*3a10*/  F2FP.F16.F32.PACK_AB R0, RZ, R0 ;  /* 0x00000000ff00723e */ /* 0x000fe200000000ff */
[----:B------:R-:W-:Y:S06]  /*3a20*/  BRA `(.L_x_3073) ;  /* 0x0000000c00587947 */ /* 0x000fec0003800000 */
.L_x_3081:
        /* <DEDUP_REMOVED lines=10> */
.L_x_3084:
[----:B------:R-:W2:Y:S02]  /*3ad0*/  LDG.E R2, desc[UR36][R2.64] ;  /* 0x0000002402027981 */ /* 0x000ea4000c1e1900 */
[C---:B--2---:R-:W-:Y:S02]  /*3ae0*/  PRMT R0, R2.reuse, 0x7610, R0 ;  /* 0x0000761002007816 */ /* 0x044fe40000000000 */
[----:B------:R-:W-:Y:S01]  /*3af0*/  PRMT R28, R2, 0x7632, R28 ;  /* 0x00007632021c7816 */ /* 0x000fe2000000001c */
[----:B------:R-:W-:Y:S06]  /*3b00*/  BRA `(.L_x_3073) ;  /* 0x0000000c00207947 */ /* 0x000fec0003800000 */
.L_x_3083:
        /* <DEDUP_REMOVED lines=9> */
.L_x_3074:
        /* <DEDUP_REMOVED lines=14> */
.L_x_3087:
        /* <DEDUP_REMOVED lines=12> */
.L_x_3086:
        /* <DEDUP_REMOVED lines=28> */
.L_x_3089:
        /* <DEDUP_REMOVED lines=15> */
.L_x_3088:
[----:B------:R-:W2:Y:S01]  /*3ff0*/  LDG.E.U16 R0, desc[UR36][R2.64] ;  /* 0x0000002402007981 */ /* 0x000ea2000c1e1500 */
[----:B------:R-:W-:Y:S01]  /*4000*/  PRMT R28, RZ, 0x7610, R28 ;  /* 0x00007610ff1c7816 */ /* 0x000fe2000000001c */
[----:B--2---:R-:W-:-:S05]  /*4010*/  IMAD.U32 R0, R0, 0x10000, RZ ;  /* 0x0001000000007824 */ /* 0x004fca00078e00ff */
[----:B------:R-:W-:Y:S01]  /*4020*/  F2FP.F16.F32.PACK_AB R0, RZ, R0 ;  /* 0x00000000ff00723e */ /* 0x000fe200000000ff */
[----:B------:R-:W-:Y:S06]  /*4030*/  BRA `(.L_x_3073) ;  /* 0x0000000400d47947 */ /* 0x000fec0003800000 */
.L_x_3085:
        /* <DEDUP_REMOVED lines=13> */
.L_x_3092:
        /* <DEDUP_REMOVED lines=21> */
.L_x_3096:
[----:B------:R-:W-:Y:S05]  /*4260*/  BSYNC B1 ;  /* 0x0000000000017941 */ /* 0x000fea0003800000 */
.L_x_3095:
[----:B------:R-:W-:Y:S01]  /*4270*/  LEA R3, R0, 0x3b800000, 0x17 ;  /* 0x3b80000000037811 */ /* 0x000fe200078eb8ff */
[----:B------:R-:W-:-:S05]  /*4280*/  IMAD.SHL.U32 R0, R2, 0x100000, RZ ;  /* 0x0010000002007824 */ /* 0x000fca00078e00ff */
[----:B------:R-:W-:-:S07]  /*4290*/  LOP3.LUT R0, R3, R0, R4, 0xfe, !PT ;  /* 0x0000000003007212 */ /* 0x000fce00078efe04 */
.L_x_3094:
[----:B------:R-:W-:Y:S05]  /*42a0*/  BSYNC B0 ;  /* 0x0000000000007941 */ /* 0x000fea0003800000 */
.L_x_3093:
[----:B------:R-:W-:Y:S02]  /*42b0*/  F2FP.F16.F32.PACK_AB R0, RZ, R0 ;  /* 0x00000000ff00723e */ /* 0x000fe400000000ff */
[----:B------:R-:W-:Y:S01]  /*42c0*/  PRMT R28, RZ, 0x7610, R28 ;  /* 0x00007610ff1c7816 */ /* 0x000fe2000000001c */
[----:B------:R-:W-:Y:S06]  /*42d0*/  BRA `(.L_x_3073) ;  /* 0x00000004002c7947 */ /* 0x000fec0003800000 */
.L_x_3091:
        /* <DEDUP_REMOVED lines=21> */
.L_x_3100:
[----:B------:R-:W-:Y:S05]  /*4430*/  BSYNC B1 ;  /* 0x0000000000017941 */ /* 0x000fea0003800000 */
.L_x_3099:
[----:B------:R-:W-:Y:S01]  /*4440*/  LEA R3, R0, 0x37800000, 0x17 ;  /* 0x3780000000037811 */ /* 0x000fe200078eb8ff */
[----:B------:R-:W-:-:S05]  /*4450*/  IMAD.SHL.U32 R0, R2, 0x200000, RZ ;  /* 0x0020000002007824 */ /* 0x000fca00078e00ff */
[----:B------:R-:W-:-:S07]  /*4460*/  LOP3.LUT R0, R3, R0, R4, 0xfe, !PT ;  /* 0x0000000003007212 */ /* 0x000fce00078efe04 */
.L_x_3098:
[----:B------:R-:W-:Y:S05]  /*4470*/  BSYNC B0 ;  /* 0x0000000000007941 */ /* 0x000fea0003800000 */
.L_x_3097:
[----:B------:R-:W-:Y:S02]  /*4480*/  F2FP.F16.F32.PACK_AB R0, RZ, R0 ;  /* 0x00000000ff00723e */ /* 0x000fe400000000ff */
[----:B------:R-:W-:Y:S01]  /*4490*/  PRMT R28, RZ, 0x7610, R28 ;  /* 0x00007610ff1c7816 */ /* 0x000fe2000000001c */
[----:B------:R-:W-:Y:S06]  /*44a0*/  BRA `(.L_x_3073) ;  /* 0x0000000000b87947 */ /* 0x000fec0003800000 */
.L_x_3090:
        /* <DEDUP_REMOVED lines=14> */
.L_x_3104:
[----:B------:R-:W-:Y:S05]  /*4590*/  BSYNC B0 ;  /* 0x0000000000007941 */ /* 0x000fea0003800000 */
.L_x_3103:
[----:B------:R-:W-:Y:S02]  /*45a0*/  PRMT R28, RZ, 0x7610, R28 ;  /* 0x00007610ff1c7816 */ /* 0x000fe4000000001c */
[----:B------:R-:W-:Y:S01]  /*45b0*/  F2FP.F16.F32.PACK_AB R0, RZ, R0 ;  /* 0x00000000ff00723e */ /* 0x000fe200000000ff */
[----:B------:R-:W-:Y:S06]  /*45c0*/  BRA `(.L_x_3073) ;  /* 0x0000000000707947 */ /* 0x000fec0003800000 */
.L_x_3078:
        /* <DEDUP_REMOVED lines=16> */
.L_x_3105:
[----:B------:R-:W-:Y:S02]  /*46d0*/  PRMT R28, RZ, 0x7610, R28 ;  /* 0x00007610ff1c7816 */ /* 0x000fe4000000001c */
[----:B------:R-:W-:Y:S01]  /*46e0*/  PRMT R0, RZ, 0x7610, R0 ;  /* 0x00007610ff007816 */ /* 0x000fe20000000000 */
[----:B------:R-:W-:Y:S06]  /*46f0*/  BRA `(.L_x_3073) ;  /* 0x0000000000247947 */ /* 0x000fec0003800000 */
.L_x_3102:
[----:B------:R-:W2:Y:S01]  /*4700*/  LDG.E.64 R2, desc[UR36][R2.64] ;  /* 0x0000002402027981 */ /* 0x000ea2000c1e1b00 */
[----:B------:R-:W-:Y:S01]  /*4710*/  PRMT R28, RZ, 0x7610, R28 ;  /* 0x00007610ff1c7816 */ /* 0x000fe2000000001c */
[----:B--2---:R-:W0:Y:S02]  /*4720*/  I2F.U64 R0, R2 ;  /* 0x0000000200007312 */ /* 0x004e240000301000 */
[----:B0-----:R-:W-:Y:S01]  /*4730*/  F2FP.F16.F32.PACK_AB R0, RZ, R0 ;  /* 0x00000000ff00723e */ /* 0x001fe200000000ff */
[----:B------:R-:W-:Y:S06]  /*4740*/  BRA `(.L_x_3073) ;  /* 0x0000000000107947 */ /* 0x000fec0003800000 */
.L_x_3101:
[----:B------:R-:W2:Y:S01]  /*4750*/  LDG.E R2, desc[UR36][R2.64] ;  /* 0x0000002402027981 */ /* 0x000ea2000c1e1900 */
[----:B------:R-:W-:Y:S02]  /*4760*/  PRMT R28, RZ, 0x7610, R28 ;  /* 0x00007610ff1c7816 */ /* 0x000fe4000000001c */
[----:B--2---:R-:W-:-:S04]  /*4770*/  I2FP.F32.U32 R0, R2 ;  /* 0x0000000200007245 */ /* 0x004fc80000201000 */
[----:B------:R-:W-:-:S07]  /*4780*/  F2FP.F16.F32.PACK_AB R0, RZ, R0 ;  /* 0x00000000ff00723e */ /* 0x000fce00000000ff */
.L_x_3073:
[----:B------:R-:W-:Y:S05]  /*4790*/  BSYNC B6 ;  /* 0x0000000000067941 */ /* 0x000fea0003800000 */
.L_x_3072:
[----:B------:R-:W0:Y:S01]  /*47a0*/  S2R R17, SR_TID.X ;  /* 0x0000000000117919 */ /* 0x000e220000002100 */
[----:B------:R-:W-:Y:S01]  /*47b0*/  BSSY B0, `(.L_x_3106) ;  /* 0x0000055000007945 */ /* 0x000fe20003800000 */
[----:B0-----:R-:W-:-:S13]  /*47c0*/  ISETP.GE.AND P0, PT, R17, R22, PT ;  /* 0x000000161100720c */ /* 0x001fda0003f06270 */
[----:B------:R-:W-:Y:S05]  /*47d0*/  @P0 BRA `(.L_x_3107) ;  /* 0x0000000400480947 */ /* 0x000fea0003800000 */
[----:B------:R-:W-:Y:S01]  /*47e0*/  HADD2.F32 R19, -RZ, R19.H0_H0 ;  /* 0x20000013ff137230 */ /* 0x000fe20000004100 */
[----:B------:R-:W-:Y:S01]  /*47f0*/  BSSY B1, `(.L_x_3108) ;  /* 0x000004e000017945 */ /* 0x000fe20003800000 */
[----:B------:R-:W-:-:S03]  /*4800*/  HADD2.F32 R23, -RZ, R23.H0_H0 ;  /* 0x20000017ff177230 */ /* 0x000fc60000004100 */
[----:B------:R-:W-:-:S05]  /*4810*/  FADD.FTZ R2, -R19, -RZ ;  /* 0x800000ff13027221 */ /* 0x000fca0000010100 */
        /* <DEDUP_REMOVED lines=14> */
[----:B------:R-:W-:-:S04]  /*4900*/  FFMA.FTZ R8, R19, R8, 0.0083333496004343032837 ;  /* 0x3c08889a13087423 */ /* 0x000fc80000010008 */
        /* <DEDUP_REMOVED lines=9> */
[----:B------:R-:W-:-:S03]  /*49a0*/  FADD.FTZ R5, R5, 12583037 ;  /* 0x4b40007d05057421 */ /* 0x000fc60000010000 */
[----:B------:R-:W-:Y:S01]  /*49b0*/  FMUL.FTZ R6, R4, 1.4426950216293334961 ;  /* 0x3fb8aa3b04067820 */ /* 0x000fe20000410000 */
[----:B------:R-:W-:Y:S01]  /*49c0*/  IMAD.SHL.U32 R5, R5, 0x800000, RZ ;  /* 0x0080000005057824 */ /* 0x000fe200078e00ff */
[----:B------:R-:W0:Y:S08]  /*49d0*/  MUFU.COS R4, R23 ;  /* 0x0000001700047308 */ /* 0x000e300000000000 */
[----:B------:R-:W1:Y:S08]  /*49e0*/  MUFU.EX2 R6, R6 ;  /* 0x0000000600067308 */ /* 0x000e700000000800 */
[----:B0-----:R-:W0:Y:S01]  /*49f0*/  MUFU.RCP R4, R4 ;  /* 0x0000000400047308 */ /* 0x001e220000001000 */
[----:B-1----:R-:W-:-:S07]  /*4a00*/  FMUL.FTZ R5, R5, R6 ;  /* 0x0000000605057220 */ /* 0x002fce0000410000 */
[----:B------:R-:W1:Y:S01]  /*4a10*/  MUFU.RCP R7, R5 ;  /* 0x0000000500077308 */ /* 0x000e620000001000 */
[----:B0-----:R-:W-:Y:S01]  /*4a20*/  FMUL.FTZ R3, R3, R4 ;  /* 0x0000000403037220 */ /* 0x001fe20000410000 */
[----:B-1----:R-:W-:-:S04]  /*4a30*/  FMUL.FTZ R6, R7, -0.125 ;  /* 0xbe00000007067820 */ /* 0x002fc80000410000 */
        /* <DEDUP_REMOVED lines=14> */
.L_x_3111:
        /* <DEDUP_REMOVED lines=12> */
.L_x_3110:
[----:B------:R-:W-:-:S04]  /*4be0*/  FADD.FTZ R2, R23, -R23 ;  /* 0x8000001717027221 */ /* 0x000fc80000010000 */
[----:B------:R-:W-:Y:S01]  /*4bf0*/  IMAD.MOV.U32 R4, RZ, RZ, R2 ;  /* 0x000000ffff047224 */ /* 0x000fe200078e0002 */
[----:B------:R-:W-:Y:S06]  /*4c00*/  BRA `(.L_x_3112) ;  /* 0x0000000000307947 */ /* 0x000fec0003800000 */
.L_x_3109:
[----:B------:R-:W-:-:S13]  /*4c10*/  LOP3.LUT P1, RZ, R2, 0x7fffff, RZ, 0xc0, !PT ;  /* 0x007fffff02ff7812 */ /* 0x000fda000782c0ff */
[C---:B------:R-:W-:Y:S01]  /*4c20*/  @P1 FMUL.FTZ R4, R23.reuse, R2 ;  /* 0x0000000217041220 */ /* 0x040fe20000410000 */
[----:B------:R-:W-:-:S04]  /*4c30*/  @P1 FSETP.NEU.FTZ.AND P2, PT, R23, RZ, PT ;  /* 0x000000ff1700120b */ /* 0x000fc80003f5d000 */
[----:B------:R-:W-:Y:S01]  /*4c40*/  @P1 FSEL R4, R23, R4, !P2 ;  /* 0x0000000417041208 */ /* 0x000fe20005000000 */
[----:B------:R-:W-:Y:S08]  /*4c50*/  @P1 BRA `(.L_x_3112) ;  /* 0x00000000001c1947 */ /* 0x000ff00003800000 */
[----:B------:R-:W-:Y:S01]  /*4c60*/  FSETP.NEU.FTZ.AND P1, PT, |R23|, +INF , PT ;  /* 0x7f8000001700780b */ /* 0x000fe20003f3d200 */
[----:B------:R-:W-:-:S12]  /*4c70*/  VIADD R2, R2, 0xc0000000 ;  /* 0xc000000002027836 */ /* 0x000fd80000000000 */
[----:B------:R-:W-:-:S04]  /*4c80*/  @P1 FMUL.RZ R3, R23, 0.15915493667125701904 ;  /* 0x3e22f98317031820 */ /* 0x000fc8000040c000 */
[----:B------:R-:W-:Y:S08]  /*4c90*/  @P1 MUFU.SIN R4, R3 ;  /* 0x0000000300041308 */ /* 0x000ff00000000400 */
[----:B------:R-:W0:Y:S02]  /*4ca0*/  @P1 MUFU.COS R5, R3 ;  /* 0x0000000300051308 */ /* 0x000e240000000000 */
[----:B0-----:R-:W-:-:S05]  /*4cb0*/  @P1 FMUL.FTZ R23, R4, R5 ;  /* 0x0000000504171220 */ /* 0x001fca0000410000 */
[----:B------:R-:W-:-:S07]  /*4cc0*/  LOP3.LUT R4, RZ, 0x80000000, R23, 0xb8, !PT ;  /* 0x80000000ff047812 */ /* 0x000fce00078eb817 */
.L_x_3112:
[----:B------:R-:W-:Y:S05]  /*4cd0*/  BSYNC B1 ;  /* 0x0000000000017941 */ /* 0x000fea0003800000 */
.L_x_3108:
[----:B------:R-:W-:-:S05]  /*4ce0*/  FADD.FTZ R3, -R2, -RZ ;  /* 0x800000ff02037221 */ /* 0x000fca0000010100 */
[----:B------:R-:W-:-:S07]  /*4cf0*/  F2FP.F16.F32.PACK_AB R4, R3, R4 ;  /* 0x000000040304723e */ /* 0x000fce00000000ff */
.L_x_3107:
[----:B------:R-:W-:Y:S05]  /*4d00*/  BSYNC B0 ;  /* 0x0000000000007941 */ /* 0x000fea0003800000 */
.L_x_3106:
[----:B------:R-:W-:Y:S01]  /*4d10*/  VIADD R19, R17, 0x80 ;  /* 0x0000008011137836 */ /* 0x000fe20000000000 */
[----:B------:R-:W-:Y:S04]  /*4d20*/  BSSY B0, `(.L_x_3113) ;  /* 0x0000055000007945 */ /* 0x000fe80003800000 */
[----:B------:R-:W-:-:S13]  /*4d30*/  ISETP.GE.AND P1, PT, R19, R22, PT ;  /* 0x000000161300720c */ /* 0x000fda0003f26270 */
        /* <DEDUP_REMOVED lines=20> */
[----:B------:R-:W-:Y:S03]  /*4e80*/  MUFU.SIN R3, R11 ;  /* 0x0000000b00037308 */ /* 0x000fe60000000400 */
[----:B------:R-:W-:-:S04]  /*4e90*/  FFMA.FTZ R8, R25, R8, 0.16666667163372039795 ;  /* 0x3e2aaaab19087423 */ /* 0x000fc80000010008 */
[----:B------:R-:W-:Y:S01]  /*4ea0*/  FMUL.FTZ R25, R25, R8 ;  /* 0x0000000819197220 */ /* 0x000fe20000410000 */
[----:B0-----:R-:W-:Y:S02]  /*4eb0*/  FSETP.GT.FTZ.AND P1, PT, |R5|, 126, PT ;  /* 0x42fc00000500780b */ /* 0x001fe40003f34200 */
[----:B------:R-:W-:-:S04]  /*4ec0*/  LOP3.LUT R6, R6, 0x80000000, R5, 0xb8, !PT ;  /* 0x8000000006067812 */ /* 0x000fc800078eb805 */
[----:B------:R-:W-:Y:S02]  /*4ed0*/  FSEL R7, R6, R5, P1 ;  /* 0x0000000506077208 */ /* 0x000fe40000800000 */
[----:B------:R-:W0:Y:S01]  /*4ee0*/  MUFU.COS R5, R11 ;  /* 0x0000000b00057308 */ /* 0x000e220000000000 */
[----:B------:R-:W-:Y:S02]  /*4ef0*/  FSETP.GE.FTZ.AND P1, PT, |R2|, 1, PT ;  /* 0x3f8000000200780b */ /* 0x000fe40003f36200 */
[----:B------:R-:W-:-:S04]  /*4f00*/  FFMA.FTZ R6, R7, -0.69314718246459960938, |R2| ;  /* 0xbf31721807067823 */ /* 0x000fc80000010402 */
[C---:B------:R-:W-:Y:S01]  /*4f10*/  FFMA.FTZ R6, R7.reuse, 1.9046542121259335545e-09, R6 ;  /* 0x3102e30807067823 */ /* 0x040fe20000010006 */
[----:B------:R-:W-:-:S03]  /*4f20*/  FADD.FTZ R7, R7, 12583037 ;  /* 0x4b40007d07077421 */ /* 0x000fc60000010000 */
[----:B------:R-:W-:Y:S01]  /*4f30*/  FMUL.FTZ R6, R6, 1.4426950216293334961 ;  /* 0x3fb8aa3b06067820 */ /* 0x000fe20000410000 */
[----:B------:R-:W-:-:S05]  /*4f40*/  IMAD.SHL.U32 R7, R7, 0x800000, RZ ;  /* 0x0080000007077824 */ /* 0x000fca00078e00ff */
        /* <DEDUP_REMOVED lines=20> */
.L_x_3118:
        /* <DEDUP_REMOVED lines=12> */
.L_x_3117:
[----:B------:R-:W-:-:S04]  /*5150*/  FADD.FTZ R2, R3, -R3 ;  /* 0x8000000303027221 */ /* 0x000fc80000010000 */
[----:B------:R-:W-:Y:S01]  /*5160*/  IMAD.MOV.U32 R25, RZ, RZ, R2 ;  /* 0x000000ffff197224 */ /* 0x000fe200078e0002 */
[----:B------:R-:W-:Y:S06]  /*5170*/  BRA `(.L_x_3119) ;  /* 0x0000000000307947 */ /* 0x000fec0003800000 */
.L_x_3116:
        /* <DEDUP_REMOVED lines=12> */
.L_x_3119:
[----:B------:R-:W-:Y:S05]  /*5240*/  BSYNC B1 ;  /* 0x0000000000017941 */ /* 0x000fea0003800000 */
.L_x_3115:
[----:B------:R-:W-:-:S05]  /*5250*/  FADD.FTZ R2, -R2, -RZ ;  /* 0x800000ff02027221 */ /* 0x000fca0000010100 */
[----:B------:R-:W-:-:S07]  /*5260*/  F2FP.F16.F32.PACK_AB R25, R2, R25 ;  /* 0x000000190219723e */ /* 0x000fce00000000ff */
.L_x_3114:
[----:B------:R-:W-:Y:S05]  /*5270*/  BSYNC B0 ;  /* 0x0000000000007941 */ /* 0x000fea0003800000 */
.L_x_3113:
        /* <DEDUP_REMOVED lines=56> */
.L_x_3125:
        /* <DEDUP_REMOVED lines=12> */
.L_x_3124:
[----:B------:R-:W-:-:S04]  /*56c0*/  FADD.FTZ R2, R3, -R3 ;  /* 0x8000000303027221 */ /* 0x000fc80000010000 */
[----:B------:R-:W-:Y:S01]  /*56d0*/  IMAD.MOV.U32 R23, RZ, RZ, R2 ;  /* 0x000000ffff177224 */ /* 0x000fe200078e0002 */
[----:B------:R-:W-:Y:S06]  /*56e0*/  BRA `(.L_x_3126) ;  /* 0x0000000000307947 */ /* 0x000fec0003800000 */
.L_x_3123:
        /* <DEDUP_REMOVED lines=12> */
.L_x_3126:
[----:B------:R-:W-:Y:S05]  /*57b0*/  BSYNC B1 ;  /* 0x0000000000017941 */ /* 0x000fea0003800000 */
.L_x_3122:
[----:B------:R-:W-:-:S05]  /*57c0*/  FADD.FTZ R2, -R2, -RZ ;  /* 0x800000ff02027221 */ /* 0x000fca0000010100 */
[----:B------:R-:W-:-:S07]  /*57d0*/  F2FP.F16.F32.PACK_AB R23, R2, R23 ;  /* 0x000000170217723e */ /* 0x000fce00000000ff */
.L_x_3121:
[----:B------:R-:W-:Y:S05]  /*57e0*/  BSYNC B0 ;  /* 0x0000000000007941 */ /* 0x000fea0003800000 */
.L_x_3120:
[----:B------:R-:W-:Y:S01]  /*57f0*/  VIADD R3, R17, 0x180 ;  /* 0x0000018011037836 */ /* 0x000fe20000000000 */
[----:B------:R-:W-:Y:S04]  /*5800*/  BSSY B0, `(.L_x_3127) ;  /* 0x0000056000007945 */ /* 0x000fe80003800000 */
[----:B------:R-:W-:-:S13]  /*5810*/  ISETP.GE.AND P1, PT, R3, R22, PT ;  /* 0x000000160300720c */ /* 0x000fda0003f26270 */
[----:B------:R-:W-:Y:S05]  /*5820*/  @P1 BRA `(.L_x_3128) ;  /* 0x00000004004c1947 */ /* 0x000fea0003800000 */
        /* <DEDUP_REMOVED lines=53> */
.L_x_3132:
[----:B------:R-:W-:Y:S01]  /*5b80*/  FMUL.RZ R5, R3, 0.15915493667125701904 ;  /* 0x3e22f98303057820 */ /* 0x000fe2000040c000 */
[----:B------:R-:W-:Y:S01]  /*5b90*/  FMUL.FTZ R2, |R0|, -1.4426950216293334961 ;  /* 0xbfb8aa3b00027820 */ /* 0x000fe20000410200 */
[----:B------:R-:W-:Y:S02]  /*5ba0*/  IMAD.MOV.U32 R7, RZ, RZ, 0x3f800000 ;  /* 0x3f800000ff077424 */ /* 0x000fe400078e00ff */
[----:B------:R-:W0:Y:S03]  /*5bb0*/  MUFU.SIN R3, R5 ;  /* 0x0000000500037308 */ /* 0x000e260000000400 */
[----:B------:R-:W-:-:S05]  /*5bc0*/  LOP3.LUT R0, R7, 0x80000000, R0, 0xb8, !PT ;  /* 0x8000000007007812 */ /* 0x000fca00078eb800 */
[----:B------:R-:W1:Y:S08]  /*5bd0*/  MUFU.COS R6, R5 ;  /* 0x0000000500067308 */ /* 0x000e700000000000 */
[----:B------:R-:W2:Y:S01]  /*5be0*/  MUFU.EX2 R2, R2 ;  /* 0x0000000200027308 */ /* 0x000ea20000000800 */
[----:B0-----:R-:W-:-:S04]  /*5bf0*/  FMUL.FTZ R3, R3, 4 ;  /* 0x4080000003037820 */ /* 0x001fc80000410000 */
[----:B-1----:R-:W-:-:S04]  /*5c00*/  FMUL.FTZ R3, R3, R6 ;  /* 0x0000000603037220 */ /* 0x002fc80000410000 */
[----:B--2---:R-:W-:-:S04]  /*5c10*/  FMUL.FTZ R3, R2, R3 ;  /* 0x0000000302037220 */ /* 0x004fc80000410000 */
[----:B------:R-:W-:Y:S01]  /*5c20*/  FMUL.FTZ R24, R2, R3 ;  /* 0x0000000302187220 */ /* 0x000fe20000410000 */
[----:B------:R-:W-:Y:S06]  /*5c30*/  BRA `(.L_x_3133) ;  /* 0x00000000003c7947 */ /* 0x000fec0003800000 */
.L_x_3131:
[----:B------:R-:W-:-:S04]  /*5c40*/  FADD.FTZ R0, R3, -R3 ;  /* 0x8000000303007221 */ /* 0x000fc80000010000 */
[----:B------:R-:W-:Y:S01]  /*5c50*/  IMAD.MOV.U32 R24, RZ, RZ, R0 ;  /* 0x000000ffff187224 */ /* 0x000fe200078e0000 */
[----:B------:R-:W-:Y:S06]  /*5c60*/  BRA `(.L_x_3133) ;  /* 0x0000000000307947 */ /* 0x000fec0003800000 */
.L_x_3130:
        /* <DEDUP_REMOVED lines=12> */
.L_x_3133:
[----:B------:R-:W-:Y:S05]  /*5d30*/  BSYNC B1 ;  /* 0x0000000000017941 */ /* 0x000fea0003800000 */
.L_x_3129:
[----:B------:R-:W-:-:S05]  /*5d40*/  FADD.FTZ R3, -R0, -RZ ;  /* 0x800000ff00037221 */ /* 0x000fca0000010100 */
[----:B------:R-:W-:-:S07]  /*5d50*/  F2FP.F16.F32.PACK_AB R24, R3, R24 ;  /* 0x000000180318723e */ /* 0x000fce00000000ff */
.L_x_3128:
[----:B------:R-:W-:Y:S05]  /*5d60*/  BSYNC B0 ;  /* 0x0000000000007941 */ /* 0x000fea0003800000 */
.L_x_3127:
[----:B------:R-:W0:Y:S01]  /*5d70*/  LDC.U8 R18, c[0x0][0x234] ;  /* 0x00008d00ff127b82 */ /* 0x000e220000000000 */
[----:B------:R-:W-:Y:S04]  /*5d80*/  BSSY B6, `(.L_x_3134) ;  /* 0x0000114000067945 */ /* 0x000fe80003800000 */
        /* <DEDUP_REMOVED lines=23> */
.L_x_3139:
[----:B------:R-:W-:Y:S02]  /*5f00*/  HADD2.F32 R5, -RZ, R4.H0_H0 ;  /* 0x20000004ff057230 */ /* 0x000fe40000004100 */
[----:B------:R-:W-:-:S04]  /*5f10*/  IMAD.MOV.U32 R17, RZ, RZ, R19 ;  /* 0x000000ffff117224 */ /* 0x000fc800078e0013 */
[----:B------:R-:W0:Y:S02]  /*5f20*/  F2I.S64.TRUNC R4, R5 ;  /* 0x0000000500047311 */ /* 0x000e24000020d900 */
[----:B0-----:R0:W-:Y:S01]  /*5f30*/  STG.E.U8 desc[UR36][R2.64], R4 ;  /* 0x0000000402007986 */ /* 0x0011e2000c101124 */
[----:B------:R-:W-:Y:S05]  /*5f40*/  BRA `(.L_x_3135) ;  /* 0x0000000c00dc7947 */ /* 0x000fea0003800000 */
.L_x_3138:
        /* <DEDUP_REMOVED lines=11> */
.L_x_3142:
[----:B------:R-:W-:Y:S02]  /*6000*/  HADD2.F32 R4, -RZ, R4.H0_H0 ;  /* 0x20000004ff047230 */ /* 0x000fe40000004100 */
[----:B------:R-:W-:Y:S02]  /*6010*/  IMAD.MOV.U32 R17, RZ, RZ, R19 ;  /* 0x000000ffff117224 */ /* 0x000fe400078e0013 */
[----:B------:R-:W0:Y:S02]  /*6020*/  F2I.FTZ.TRUNC.NTZ R5, R4 ;  /* 0x0000000400057305 */ /* 0x000e24000021f100 */
[----:B0-----:R0:W-:Y:S01]  /*6030*/  STG.E desc[UR36][R2.64], R5 ;  /* 0x0000000502007986 */ /* 0x0011e2000c101924 */
[----:B------:R-:W-:Y:S05]  /*6040*/  BRA `(.L_x_3135) ;  /* 0x0000000c009c7947 */ /* 0x000fea0003800000 */
.L_x_3141:
[----:B------:R-:W-:Y:S02]  /*6050*/  HADD2.F32 R4, -RZ, R4.H0_H0 ;  /* 0x20000004ff047230 */ /* 0x000fe40000004100 */
[----:B------:R-:W-:Y:S02]  /*6060*/  IMAD.MOV.U32 R17, RZ, RZ, R19 ;  /* 0x000000ffff117224 */ /* 0x000fe400078e0013 */
[----:B------:R-:W0:Y:S02]  /*6070*/  F2I.FTZ.TRUNC.NTZ R5, R4 ;  /* 0x0000000400057305 */ /* 0x000e24000021f100 */
[----:B0-----:R0:W-:Y:S01]  /*6080*/  STG.E.U16 desc[UR36][R2.64], R5 ;  /* 0x0000000502007986 */ /* 0x0011e2000c101524 */
[----:B------:R-:W-:Y:S05]  /*6090*/  BRA `(.L_x_3135) ;  /* 0x0000000c00887947 */ /* 0x000fea0003800000 */
.L_x_3137:
        /* <DEDUP_REMOVED lines=10> */
.L_x_3144:
[----:B------:R0:W-:Y:S01]  /*6140*/  STG.E.U16 desc[UR36][R2.64], R4 ;  /* 0x0000000402007986 */ /* 0x0001e2000c101524 */
[----:B------:R-:W-:Y:S01]  /*6150*/  IMAD.MOV.U32 R17, RZ, RZ, R19 ;  /* 0x000000ffff117224 */ /* 0x000fe200078e0013 */
[----:B------:R-:W-:Y:S06]  /*6160*/  BRA `(.L_x_3135) ;  /* 0x0000000c00547947 */ /* 0x000fec0003800000 */
.L_x_3143:
[----:B------:R-:W-:-:S13]  /*6170*/  ISETP.NE.AND P0, PT, R0, 0x7, PT ;  /* 0x000000070000780c */ /* 0x000fda0003f05270 */
[----:B------:R-:W-:Y:S05]  /*6180*/  @!P0 BRA `(.L_x_3145) ;  /* 0x0000000000308947 */ /* 0x000fea0003800000 */
[----:B------:R-:W-:-:S13]  /*6190*/  ISETP.NE.AND P0, PT, R0, 0x8, PT ;  /* 0x000000080000780c */ /* 0x000fda0003f05270 */
[----:B------:R-:W-:Y:S05]  /*61a0*/  @!P0 BRA `(.L_x_3146) ;  /* 0x00000000001c8947 */ /* 0x000fea0003800000 */
[----:B------:R-:W-:-:S13]  /*61b0*/  ISETP.NE.AND P0, PT, R0, 0x9, PT ;  /* 0x000000090000780c */ /* 0x000fda0003f05270 */
[----:B------:R-:W-:Y:S05]  /*61c0*/  @P0 BRA `(.L_x_3140) ;  /* 0x0000000800d00947 */ /* 0x000fea0003800000 */
[--C-:B------:R-:W-:Y:S02]  /*61d0*/  HADD2.F32 R5, -RZ, R4.reuse.H1_H1 ;  /* 0x30000004ff057230 */ /* 0x100fe40000004100 */
[----:B------:R-:W-:Y:S02]  /*61e0*/  HADD2.F32 R4, -RZ, R4.H0_H0 ;  /* 0x20000004ff047230 */ /* 0x000fe40000004100 */
[----:B------:R-:W-:-:S03]  /*61f0*/  IMAD.MOV.U32 R17, RZ, RZ, R19 ;  /* 0x000000ffff117224 */ /* 0x000fc600078e0013 */
[----:B------:R0:W-:Y:S01]  /*6200*/  STG.E.64 desc[UR36][R2.64], R4 ;  /* 0x0000000402007986 */ /* 0x0001e2000c101b24 */
[----:B------:R-:W-:Y:S05]  /*6210*/  BRA `(.L_x_3135) ;  /* 0x0000000c00287947 */ /* 0x000fea0003800000 */
.L_x_3146:
[----:B------:R0:W-:Y:S01]  /*6220*/  STG.E desc[UR36][R2.64], R4 ;  /* 0x0000000402007986 */ /* 0x0001e2000c101924 */
[----:B------:R-:W-:Y:S01]  /*6230*/  IMAD.MOV.U32 R17, RZ, RZ, R19 ;  /* 0x000000ffff117224 */ /* 0x000fe200078e0013 */
[----:B------:R-:W-:Y:S06]  /*6240*/  BRA `(.L_x_3135) ;  /* 0x0000000c001c7947 */ /* 0x000fec0003800000 */
.L_x_3145:
[----:B------:R-:W-:Y:S02]  /*6250*/  HADD2.F32 R4, -RZ, R4.H0_H0 ;  /* 0x20000004ff047230 */ /* 0x000fe40000004100 */
[----:B------:R-:W-:-:S03]  /*6260*/  IMAD.MOV.U32 R17, RZ, RZ, R19 ;  /* 0x000000ffff117224 */ /* 0x000fc600078e0013 */
[----:B------:R-:W-:-:S06]  /*6270*/  FMUL.FTZ R4, R4, 1 ;  /* 0x3f80000004047820 */ /* 0x000fcc0000410000 */
[----:B------:R-:W0:Y:S02]  /*6280*/  F2F.F64.F32 R4, R4 ;  /* 0x0000000400047310 */ /* 0x000e240000201800 */
[----:B0-----:R0:W-:Y:S01]  /*6290*/  STG.E.64 desc[UR36][R2.64], R4 ;  /* 0x0000000402007986 */ /* 0x0011e2000c101b24 */
[----:B------:R-:W-:Y:S05]  /*62a0*/  BRA `(.L_x_3135) ;  /* 0x0000000c00047947 */ /* 0x000fea0003800000 */
.L_x_3136:
        /* <DEDUP_REMOVED lines=9> */
[----:B------:R-:W-:Y:S02]  /*6340*/  IMAD.MOV.U32 R5, RZ, RZ, 0x1 ;  /* 0x00000001ff057424 */ /* 0x000fe400078e00ff */
[----:B------:R-:W-:Y:S01]  /*6350*/  IMAD.MOV.U32 R17, RZ, RZ, R19 ;  /* 0x000000ffff117224 */ /* 0x000fe200078e0013 */
[----:B------:R-:W-:-:S13]  /*6360*/  FSETP.NEU.FTZ.AND P0, PT, R0, RZ, PT ;  /* 0x000000ff0000720b */ /* 0x000fda0003f1d000 */
[----:B------:R-:W-:-:S05]  /*6370*/  @!P0 HADD2.F32 R4, -RZ, R4.H1_H1 ;  /* 0x30000004ff048230 */ /* 0x000fca0000004100 */
[----:B------:R-:W-:-:S04]  /*6380*/  @!P0 FSETP.NEU.FTZ.AND P1, PT, R4, RZ, PT ;  /* 0x000000ff0400820b */ /* 0x000fc80003f3d000 */
[----:B------:R-:W-:-:S05]  /*6390*/  @!P0 SEL R5, RZ, 0x1, !P1 ;  /* 0x00000001ff058807 */ /* 0x000fca0004800000 */
[----:B------:R0:W-:Y:S01]  /*63a0*/  STG.E.U8 desc[UR36][R2.64], R5 ;  /* 0x0000000502007986 */ /* 0x0001e2000c101124 */
[----:B------:R-:W-:Y:S05]  /*63b0*/  BRA `(.L_x_3135) ;  /* 0x0000000800c07947 */ /* 0x000fea0003800000 */
.L_x_3149:
[--C-:B------:R-:W-:Y:S02]  /*63c0*/  HADD2.F32 R6, -RZ, R4.reuse.H1_H1 ;  /* 0x30000004ff067230 */ /* 0x100fe40000004100 */
[----:B------:R-:W-:Y:S02]  /*63d0*/  HADD2.F32 R4, -RZ, R4.H0_H0 ;  /* 0x20000004ff047230 */ /* 0x000fe40000004100 */
[----:B------:R-:W-:Y:S02]  /*63e0*/  IMAD.MOV.U32 R17, RZ, RZ, R19 ;  /* 0x000000ffff117224 */ /* 0x000fe400078e0013 */
[----:B------:R-:W-:Y:S01]  /*63f0*/  FMUL.FTZ R6, R6, 1 ;  /* 0x3f80000006067820 */ /* 0x000fe20000410000 */
[----:B------:R-:W-:-:S05]  /*6400*/  FMUL.FTZ R4, R4, 1 ;  /* 0x3f80000004047820 */ /* 0x000fca0000410000 */
[----:B------:R-:W-:Y:S08]  /*6410*/  F2F.F64.F32 R6, R6 ;  /* 0x0000000600067310 */ /* 0x000ff00000201800 */
[----:B------:R-:W0:Y:S02]  /*6420*/  F2F.F64.F32 R4, R4 ;  /* 0x0000000400047310 */ /* 0x000e240000201800 */
[----:B0-----:R0:W-:Y:S01]  /*6430*/  STG.E.128 desc[UR36][R2.64], R4 ;  /* 0x0000000402007986 */ /* 0x0011e2000c101d24 */
[----:B------:R-:W-:Y:S05]  /*6440*/  BRA `(.L_x_3135) ;  /* 0x00000008009c7947 */ /* 0x000fea0003800000 */
.L_x_3148:
        /* <DEDUP_REMOVED lines=21> */
.L_x_3153:
[----:B------:R-:W-:Y:S05]  /*65a0*/  BSYNC B0 ;  /* 0x0000000000007941 */ /* 0x000fea0003800000 */
.L_x_3152:
[----:B------:R-:W-:Y:S01]  /*65b0*/  LOP3.LUT R5, R0, R5, RZ, 0xfc, !PT ;  /* 0x0000000500057212 */ /* 0x000fe200078efcff */
[----:B------:R-:W-:-:S04]  /*65c0*/  IMAD.MOV.U32 R17, RZ, RZ, R19 ;  /* 0x000000ffff117224 */ /* 0x000fc800078e0013 */
[----:B------:R0:W-:Y:S01]  /*65d0*/  STG.E.U8 desc[UR36][R2.64], R5 ;  /* 0x0000000502007986 */ /* 0x0001e2000c101124 */
[----:B------:R-:W-:Y:S05]  /*65e0*/  BRA `(.L_x_3135) ;  /* 0x0000000800347947 */ /* 0x000fea0003800000 */
.L_x_3151:
        /* <DEDUP_REMOVED lines=13> */
.L_x_3155:
[----:B------:R-:W-:Y:S01]  /*66c0*/  IMAD.MOV.U32 R0, RZ, RZ, 0x7f ;  /* 0x0000007fff007424 */ /* 0x000fe200078e00ff */
[----:B------:R-:W-:-:S04]  /*66d0*/  ISETP.GT.U32.AND P0, PT, R4, 0x7f800000, PT ;  /* 0x7f8000000400780c */ /* 0x000fc80003f04070 */
[----:B------:R-:W-:-:S09]  /*66e0*/  SEL R0, R0, 0x7c, P0 ;  /* 0x0000007c00007807 */ /* 0x000fd20000000000 */
.L_x_3156:
[----:B------:R-:W-:Y:S05]  /*66f0*/  BSYNC B0 ;  /* 0x0000000000007941 */ /* 0x000fea0003800000 */
.L_x_3154:
[----:B------:R-:W-:Y:S01]  /*6700*/  LOP3.LUT R4, R5, 0x80000000, RZ, 0xc0, !PT ;  /* 0x8000000005047812 */ /* 0x000fe200078ec0ff */
[----:B------:R-:W-:-:S03]  /*6710*/  IMAD.MOV.U32 R17, RZ, RZ, R19 ;  /* 0x000000ffff117224 */ /* 0x000fc600078e0013 */
[----:B------:R-:W-:-:S04]  /*6720*/  SHF.R.U32.HI R5, RZ, 0x18, R4 ;  /* 0x00000018ff057819 */ /* 0x000fc80000011604 */
[----:B------:R-:W-:-:S05]  /*6730*/  LOP3.LUT R5, R0, R5, RZ, 0xfc, !PT ;  /* 0x0000000500057212 */ /* 0x000fca00078efcff */
[----:B------:R0:W-:Y:S01]  /*6740*/  STG.E.U8 desc[UR36][R2.64], R5 ;  /* 0x0000000502007986 */ /* 0x0001e2000c101124 */
[----:B------:R-:W-:Y:S05]  /*6750*/  BRA `(.L_x_3135) ;  /* 0x0000000400d87947 */ /* 0x000fea0003800000 */
.L_x_3150:
[----:B------:R-:W-:Y:S02]  /*6760*/  HADD2.F32 R0, -RZ, R4.H0_H0 ;  /* 0x20000004ff007230 */ /* 0x000fe40000004100 */
[----:B------:R-:W-:-:S03]  /*6770*/  IMAD.MOV.U32 R17, RZ, RZ, R19 ;  /* 0x000000ffff117224 */ /* 0x000fc600078e0013 */
[----:B------:R-:W-:-:S05]  /*6780*/  F2FP.BF16.F32.PACK_AB R0, RZ, R0 ;  /* 0x00000000ff00723e */ /* 0x000fca00000010ff */
[----:B------:R0:W-:Y:S01]  /*6790*/  STG.E.U16 desc[UR36][R2.64], R0 ;  /* 0x0000000002007986 */ /* 0x0001e2000c101524 */
[----:B------:R-:W-:Y:S05]  /*67a0*/  BRA `(.L_x_3135) ;  /* 0x0000000400c47947 */ /* 0x000fea0003800000 */
.L_x_3147:
        /* <DEDUP_REMOVED lines=13> */
.L_x_3159:
        /* <DEDUP_REMOVED lines=17> */
.L_x_3162:
[----:B------:R-:W-:-:S04]  /*6990*/  LOP3.LUT R0, R7, 0x80000000, RZ, 0xc0, !PT ;  /* 0x8000000007007812 */ /* 0x000fc800078ec0ff */
[----:B------:R-:W-:-:S04]  /*69a0*/  SHF.R.U32.HI R5, RZ, 0x18, R0 ;  /* 0x00000018ff057819 */ /* 0x000fc80000011600 */
[----:B------:R-:W-:-:S04]  /*69b0*/  LOP3.LUT R4, R4, R5, RZ, 0xfc, !PT ;  /* 0x0000000504047212 */ /* 0x000fc800078efcff */
[----:B------:R-:W-:-:S07]  /*69c0*/  PRMT R0, R4, 0x7610, R0 ;  /* 0x0000761004007816 */ /* 0x000fce0000000000 */
.L_x_3161:
[----:B------:R-:W-:Y:S05]  /*69d0*/  BSYNC B0 ;  /* 0x0000000000007941 */ /* 0x000fea0003800000 */
.L_x_3160:
[----:B------:R4:W-:Y:S01]  /*69e0*/  STG.E.U8 desc[UR36][R2.64], R0 ;  /* 0x0000000002007986 */ /* 0x0009e2000c101124 */
[----:B------:R-:W-:Y:S01]  /*69f0*/  IMAD.MOV.U32 R17, RZ, RZ, R19 ;  /* 0x000000ffff117224 */ /* 0x000fe200078e0013 */
[----:B------:R-:W-:Y:S06]  /*6a00*/  BRA `(.L_x_3135) ;  /* 0x00000004002c7947 */ /* 0x000fec0003800000 */
.L_x_3158:
        /* <DEDUP_REMOVED lines=17> */
.L_x_3165:
[----:B------:R-:W-:-:S04]  /*6b20*/  LOP3.LUT R0, R7, 0x80000000, RZ, 0xc0, !PT ;  /* 0x8000000007007812 */ /* 0x000fc800078ec0ff */
[----:B------:R-:W-:-:S04]  /*6b30*/  SHF.R.U32.HI R5, RZ, 0x18, R0 ;  /* 0x00000018ff057819 */ /* 0x000fc80000011600 */
[----:B------:R-:W-:-:S04]  /*6b40*/  LOP3.LUT R4, R4, R5, RZ, 0xfc, !PT ;  /* 0x0000000504047212 */ /* 0x000fc800078efcff */
[----:B------:R-:W-:-:S07]  /*6b50*/  PRMT R0, R4, 0x7610, R0 ;  /* 0x0000761004007816 */ /* 0x000fce0000000000 */
.L_x_3164:
[----:B------:R-:W-:Y:S05]  /*6b60*/  BSYNC B0 ;  /* 0x0000000000007941 */ /* 0x000fea0003800000 */
.L_x_3163:
[----:B------:R0:W-:Y:S01]  /*6b70*/  STG.E.U8 desc[UR36][R2.64], R0 ;  /* 0x0000000002007986 */ /* 0x0001e2000c101124 */
[----:B------:R-:W-:Y:S01]  /*6b80*/  IMAD.MOV.U32 R17, RZ, RZ, R19 ;  /* 0x000000ffff117224 */ /* 0x000fe200078e0013 */
[----:B------:R-:W-:Y:S06]  /*6b90*/  BRA `(.L_x_3135) ;  /* 0x0000000000c87947 */ /* 0x000fec0003800000 */
.L_x_3157:
        /* <DEDUP_REMOVED lines=23> */
.L_x_3140:
        /* <DEDUP_REMOVED lines=16> */
.L_x_3168:
[----:B------:R-:W-:Y:S01]  /*6e10*/  IMAD.MOV.U32 R17, RZ, RZ, R19 ;  /* 0x000000ffff117224 */ /* 0x000fe200078e0013 */
[----:B------:R-:W-:Y:S06]  /*6e20*/  BRA `(.L_x_3135) ;  /* 0x0000000000247947 */ /* 0x000fec0003800000 */
.L_x_3167:
[----:B------:R-:W-:Y:S02]  /*6e30*/  HADD2.F32 R4, -RZ, R4.H0_H0 ;  /* 0x20000004ff047230 */ /* 0x000fe40000004100 */
[----:B------:R-:W-:-:S04]  /*6e40*/  IMAD.MOV.U32 R17, RZ, RZ, R19 ;  /* 0x000000ffff117224 */ /* 0x000fc800078e0013 */
[----:B------:R-:W0:Y:S02]  /*6e50*/  F2I.U64.TRUNC R4, R4 ;  /* 0x0000000400047311 */ /* 0x000e24000020d800 */
[----:B0-----:R3:W-:Y:S01]  /*6e60*/  STG.E.64 desc[UR36][R2.64], R4 ;  /* 0x0000000402007986 */ /* 0x0017e2000c101b24 */
[----:B------:R-:W-:Y:S05]  /*6e70*/  BRA `(.L_x_3135) ;  /* 0x0000000000107947 */ /* 0x000fea0003800000 */
.L_x_3166:
[----:B------:R-:W-:Y:S02]  /*6e80*/  HADD2.F32 R4, -RZ, R4.H0_H0 ;  /* 0x20000004ff047230 */ /* 0x000fe40000004100 */
[----:B------:R-:W-:Y:S02]  /*6e90*/  IMAD.MOV.U32 R17, RZ, RZ, R19 ;  /* 0x000000ffff117224 */ /* 0x000fe400078e0013 */
[----:B------:R-:W0:Y:S02]  /*6ea0*/  F2I.FTZ.U32.TRUNC.NTZ R5, R4 ;  /* 0x0000000400057305 */ /* 0x000e24000021f000 */
[----:B0-----:R1:W-:Y:S03]  /*6eb0*/  STG.E desc[UR36][R2.64], R5 ;  /* 0x0000000502007986 */ /* 0x0013e6000c101924 */
.L_x_3135:
[----:B------:R-:W-:Y:S05]  /*6ec0*/  BSYNC B6 ;  /* 0x0000000000067941 */ /* 0x000fea0003800000 */
.L_x_3134:
        /* <DEDUP_REMOVED lines=25> */
.L_x_3174:
[----:B------:R-:W-:-:S06]  /*7060*/  HADD2.F32 R5, -RZ, R25.H0_H0 ;  /* 0x20000019ff057230 */ /* 0x000fcc0000004100 */
[----:B------:R-:W0:Y:S02]  /*7070*/  F2I.S64.TRUNC R4, R5 ;  /* 0x0000000500047311 */ /* 0x000e24000020d900 */
[----:B0-----:R0:W-:Y:S01]  /*7080*/  STG.E.U8 desc[UR36][R2.64], R4 ;  /* 0x0000000402007986 */ /* 0x0011e2000c101124 */
[----:B------:R-:W-:Y:S05]  /*7090*/  BRA `(.L_x_3176) ;  /* 0x0000000c008c7947 */ /* 0x000fea0003800000 */
.L_x_3173:
        /* <DEDUP_REMOVED lines=10> */
.L_x_3178:
[----:B------:R-:W-:-:S06]  /*7140*/  HADD2.F32 R25, -RZ, R25.H0_H0 ;  /* 0x20000019ff197230 */ /* 0x000fcc0000004100 */
[----:B------:R-:W0:Y:S02]  /*7150*/  F2I.FTZ.TRUNC.NTZ R25, R25 ;  /* 0x0000001900197305 */ /* 0x000e24000021f100 */
[----:B0-----:R0:W-:Y:S01]  /*7160*/  STG.E desc[UR36][R2.64], R25 ;  /* 0x0000001902007986 */ /* 0x0011e2000c101924 */
[----:B------:R-:W-:Y:S05]  /*7170*/  BRA `(.L_x_3176) ;  /* 0x0000000c00547947 */ /* 0x000fea0003800000 */
.L_x_3177:
[----:B------:R-:W-:-:S06]  /*7180*/  HADD2.F32 R25, -RZ, R25.H0_H0 ;  /* 0x20000019ff197230 */ /* 0x000fcc0000004100 */
[----:B------:R-:W0:Y:S02]  /*7190*/  F2I.FTZ.TRUNC.NTZ R25, R25 ;  /* 0x0000001900197305 */ /* 0x000e24000021f100 */
[----:B0-----:R0:W-:Y:S01]  /*71a0*/  STG.E.U16 desc[UR36][R2.64], R25 ;  /* 0x0000001902007986 */ /* 0x0011e2000c101524 */
[----:B------:R-:W-:Y:S05]  /*71b0*/  BRA `(.L_x_3176) ;  /* 0x0000000c00447947 */ /* 0x000fea0003800000 */
.L_x_3172:
        /* <DEDUP_REMOVED lines=9> */
.L_x_3180:
[----:B------:R0:W-:Y:S01]  /*7250*/  STG.E.U16 desc[UR36][R2.64], R25 ;  /* 0x0000001902007986 */ /* 0x0001e2000c101524 */
[----:B------:R-:W-:Y:S05]  /*7260*/  BRA `(.L_x_3176) ;  /* 0x0000000c00187947 */ /* 0x000fea0003800000 */
.L_x_3179:
        /* <DEDUP_REMOVED lines=10> */
.L_x_3182:
[----:B------:R0:W-:Y:S01]  /*7310*/  STG.E desc[UR36][R2.64], R25 ;  /* 0x0000001902007986 */ /* 0x0001e2000c101924 */
[----:B------:R-:W-:Y:S05]  /*7320*/  BRA `(.L_x_3176) ;  /* 0x0000000800e87947 */ /* 0x000fea0003800000 */
.L_x_3181:
[----:B------:R-:W-:-:S05]  /*7330*/  HADD2.F32 R4, -RZ, R25.H0_H0 ;  /* 0x20000019ff047230 */ /* 0x000fca0000004100 */
[----:B------:R-:W-:-:S06]  /*7340*/  FMUL.FTZ R4, R4, 1 ;  /* 0x3f80000004047820 */ /* 0x000fcc0000410000 */
[----:B------:R-:W0:Y:S02]  /*7350*/  F2F.F64.F32 R4, R4 ;  /* 0x0000000400047310 */ /* 0x000e240000201800 */
[----:B0-----:R0:W-:Y:S01]  /*7360*/  STG.E.64 desc[UR36][R2.64], R4 ;  /* 0x0000000402007986 */ /* 0x0011e2000c101b24 */
[----:B------:R-:W-:Y:S05]  /*7370*/  BRA `(.L_x_3176) ;  /* 0x0000000800d47947 */ /* 0x000fea0003800000 */
.L_x_3171:
        /* <DEDUP_REMOVED lines=11> */
[----:B------:R-:W-:-:S05]  /*7430*/  @!P0 HADD2.F32 R25, -RZ, R25.H1_H1 ;  /* 0x30000019ff198230 */ /* 0x000fca0000004100 */
[----:B------:R-:W-:-:S04]  /*7440*/  @!P0 FSETP.NEU.FTZ.AND P1, PT, R25, RZ, PT ;  /* 0x000000ff1900820b */ /* 0x000fc80003f3d000 */
[----:B------:R-:W-:-:S05]  /*7450*/  @!P0 SEL R5, RZ, 0x1, !P1 ;  /* 0x00000001ff058807 */ /* 0x000fca0004800000 */
[----:B------:R0:W-:Y:S01]  /*7460*/  STG.E.U8 desc[UR36][R2.64], R5 ;  /* 0x0000000502007986 */ /* 0x0001e2000c101124 */
[----:B------:R-:W-:Y:S05]  /*7470*/  BRA `(.L_x_3176) ;  /* 0x0000000800947947 */ /* 0x000fea0003800000 */
.L_x_3185:
        /* <DEDUP_REMOVED lines=8> */
.L_x_3184:
        /* <DEDUP_REMOVED lines=21> */
.L_x_3189:
[----:B------:R-:W-:Y:S05]  /*7650*/  BSYNC B0 ;  /* 0x0000000000007941 */ /* 0x000fea0003800000 */
.L_x_3188:
[----:B------:R-:W-:-:S05]  /*7660*/  LOP3.LUT R5, R0, R5, RZ, 0xfc, !PT ;  /* 0x0000000500057212 */ /* 0x000fca00078efcff */
[----:B------:R0:W-:Y:S01]  /*7670*/  STG.E.U8 desc[UR36][R2.64], R5 ;  /* 0x0000000502007986 */ /* 0x0001e2000c101124 */
[----:B------:R-:W-:Y:S05]  /*7680*/  BRA `(.L_x_3176) ;  /* 0x0000000800107947 */ /* 0x000fea0003800000 */
.L_x_3187:
        /* <DEDUP_REMOVED lines=13> */
.L_x_3191:
[----:B------:R-:W-:Y:S01]  /*7760*/  IMAD.MOV.U32 R0, RZ, RZ, 0x7f ;  /* 0x0000007fff007424 */ /* 0x000fe200078e00ff */
[----:B------:R-:W-:-:S04]  /*7770*/  ISETP.GT.U32.AND P0, PT, R4, 0x7f800000, PT ;  /* 0x7f8000000400780c */ /* 0x000fc80003f04070 */
[----:B------:R-:W-:-:S09]  /*7780*/  SEL R0, R0, 0x7c, P0 ;  /* 0x0000007c00007807 */ /* 0x000fd20000000000 */
.L_x_3192:
[----:B------:R-:W-:Y:S05]  /*7790*/  BSYNC B0 ;  /* 0x0000000000007941 */ /* 0x000fea0003800000 */
.L_x_3190:
[----:B------:R-:W-:-:S04]  /*77a0*/  LOP3.LUT R4, R25, 0x80000000, RZ, 0xc0, !PT ;  /* 0x8000000019047812 */ /* 0x000fc800078ec0ff */
[----:B------:R-:W-:-:S04]  /*77b0*/  SHF.R.U32.HI R5, RZ, 0x18, R4 ;  /* 0x00000018ff057819 */ /* 0x000fc80000011604 */
[----:B------:R-:W-:-:S05]  /*77c0*/  LOP3.LUT R5, R0, R5, RZ, 0xfc, !PT ;  /* 0x0000000500057212 */ /* 0x000fca00078efcff */
[----:B------:R0:W-:Y:S01]  /*77d0*/  STG.E.U8 desc[UR36][R2.64], R5 ;  /* 0x0000000502007986 */ /* 0x0001e2000c101124 */
[----:B------:R-:W-:Y:S05]  /*77e0*/  BRA `(.L_x_3176) ;  /* 0x0000000400b87947 */ /* 0x000fea0003800000 */
.L_x_3186:
[----:B------:R-:W-:-:S05]  /*77f0*/  HADD2.F32 R0, -RZ, R25.H0_H0 ;  /* 0x20000019ff007230 */ /* 0x000fca0000004100 */
[----:B------:R-:W-:-:S05]  /*7800*/  F2FP.BF16.F32.PACK_AB R0, RZ, R0 ;  /* 0x00000000ff00723e */ /* 0x000fca00000010ff */
[----:B------:R0:W-:Y:S01]  /*7810*/  STG.E.U16 desc[UR36][R2.64], R0 ;  /* 0x0000000002007986 */ /* 0x0001e2000c101524 */
[----:B------:R-:W-:Y:S05]  /*7820*/  BRA `(.L_x_3176) ;  /* 0x0000000400a87947 */ /* 0x000fea0003800000 */
.L_x_3183:
        /* <DEDUP_REMOVED lines=12> */
.L_x_3195:
        /* <DEDUP_REMOVED lines=17> */
.L_x_3198:
[----:B------:R-:W-:-:S04]  /*7a00*/  LOP3.LUT R0, R25, 0x80000000, RZ, 0xc0, !PT ;  /* 0x8000000019007812 */ /* 0x000fc800078ec0ff */
[----:B------:R-:W-:-:S04]  /*7a10*/  SHF.R.U32.HI R5, RZ, 0x18, R0 ;  /* 0x00000018ff057819 */ /* 0x000fc80000011600 */
[----:B------:R-:W-:-:S04]  /*7a20*/  LOP3.LUT R4, R4, R5, RZ, 0xfc, !PT ;  /* 0x0000000504047212 */ /* 0x000fc800078efcff */
[----:B------:R-:W-:-:S07]  /*7a30*/  PRMT R0, R4, 0x7610, R0 ;  /* 0x0000761004007816 */ /* 0x000fce0000000000 */
.L_x_3197:
[----:B------:R-:W-:Y:S05]  /*7a40*/  BSYNC B0 ;  /* 0x0000000000007941 */ /* 0x000fea0003800000 */
.L_x_3196:
[----:B------:R3:W-:Y:S01]  /*7a50*/  STG.E.U8 desc[UR36][R2.64], R0 ;  /* 0x0000000002007986 */ /* 0x0007e2000c101124 */
[----:B------:R-:W-:Y:S05]  /*7a60*/  BRA `(.L_x_3176) ;  /* 0x0000000400187947 */ /* 0x000fea0003800000 */
.L_x_3194:
        /* <DEDUP_REMOVED lines=17> */
.L_x_3201:
[----:B------:R-:W-:-:S04]  /*7b80*/  LOP3.LUT R0, R25, 0x80000000, RZ, 0xc0, !PT ;  /* 0x8000000019007812 */ /* 0x000fc800078ec0ff */
[----:B------:R-:W-:-:S04]  /*7b90*/  SHF.R.U32.HI R5, RZ, 0x18, R0 ;  /* 0x00000018ff057819 */ /* 0x000fc80000011600 */
[----:B------:R-:W-:-:S04]  /*7ba0*/  LOP3.LUT R4, R4, R5, RZ, 0xfc, !PT ;  /* 0x0000000504047212 */ /* 0x000fc800078efcff */
[----:B------:R-:W-:-:S07]  /*7bb0*/  PRMT R0, R4, 0x7610, R0 ;  /* 0x0000761004007816 */ /* 0x000fce0000000000 */
.L_x_3200:
[----:B------:R-:W-:Y:S05]  /*7bc0*/  BSYNC B0 ;  /* 0x0000000000007941 */ /* 0x000fea0003800000 */
.L_x_3199:
[----:B------:R0:W-:Y:S01]  /*7bd0*/  STG.E.U8 desc[UR36][R2.64], R0 ;  /* 0x0000000002007986 */ /* 0x0001e2000c101124 */
[----:B------:R-:W-:Y:S05]  /*7be0*/  BRA `(.L_x_3176) ;  /* 0x0000000000b87947 */ /* 0x000fea0003800000 */
.L_x_3193:
        /* <DEDUP_REMOVED lines=22> */
.L_x_3175:
        /* <DEDUP_REMOVED lines=16> */
.L_x_3204:
[----:B------:R-:W-:Y:S05]  /*7e50*/  BRA `(.L_x_3176) ;  /* 0x00000000001c7947 */ /* 0x000fea0003800000 */
.L_x_3203:
[----:B------:R-:W-:-:S06]  /*7e60*/  HADD2.F32 R4, -RZ, R25.H0_H0 ;  /* 0x20000019ff047230 */ /* 0x000fcc0000004100 */
[----:B------:R-:W0:Y:S02]  /*7e70*/  F2I.U64.TRUNC R4, R4 ;  /* 0x0000000400047311 */ /* 0x000e24000020d800 */
[----:B0-----:R2:W-:Y:S01]  /*7e80*/  STG.E.64 desc[UR36][R2.64], R4 ;  /* 0x0000000402007986 */ /* 0x0015e2000c101b24 */
[----:B------:R-:W-:Y:S05]  /*7e90*/  BRA `(.L_x_3176) ;  /* 0x00000000000c7947 */ /* 0x000fea0003800000 */
.L_x_3202:
[----:B------:R-:W-:-:S06]  /*7ea0*/  HADD2.F32 R25, -RZ, R25.H0_H0 ;  /* 0x20000019ff197230 */ /* 0x000fcc0000004100 */
[----:B------:R-:W0:Y:S02]  /*7eb0*/  F2I.FTZ.U32.TRUNC.NTZ R25, R25 ;  /* 0x0000001900197305 */ /* 0x000e24000021f000 */
[----:B0-----:R0:W-:Y:S02]  /*7ec0*/  STG.E desc[UR36][R2.64], R25 ;  /* 0x0000001902007986 */ /* 0x0011e4000c101924 */
.L_x_3176:
        /* <DEDUP_REMOVED lines=25> */
.L_x_3208:
[----:B------:R-:W-:-:S06]  /*8060*/  HADD2.F32 R5, -RZ, R23.H0_H0 ;  /* 0x20000017ff057230 */ /* 0x000fcc0000004100 */
[----:B------:R-:W0:Y:S02]  /*8070*/  F2I.S64.TRUNC R4, R5 ;  /* 0x0000000500047311 */ /* 0x000e24000020d900 */
[----:B0-----:R3:W-:Y:S01]  /*8080*/  STG.E.U8 desc[UR36][R2.64], R4 ;  /* 0x0000000402007986 */ /* 0x0017e2000c101124 */
[----:B------:R-:W-:Y:S05]  /*8090*/  BRA `(.L_x_3210) ;  /* 0x0000000c008c7947 */ /* 0x000fea0003800000 */
.L_x_3207:
        /* <DEDUP_REMOVED lines=10> */
.L_x_3212:
[----:B------:R-:W-:-:S06]  /*8140*/  HADD2.F32 R23, -RZ, R23.H0_H0 ;  /* 0x20000017ff177230 */ /* 0x000fcc0000004100 */
[----:B------:R-:W0:Y:S02]  /*8150*/  F2I.FTZ.TRUNC.NTZ R23, R23 ;  /* 0x0000001700177305 */ /* 0x000e24000021f100 */
[----:B0-----:R2:W-:Y:S01]  /*8160*/  STG.E desc[UR36][R2.64], R23 ;  /* 0x0000001702007986 */ /* 0x0015e2000c101924 */
[----:B------:R-:W-:Y:S05]  /*8170*/  BRA `(.L_x_3210) ;  /* 0x0000000c00547947 */ /* 0x000fea0003800000 */
.L_x_3211:
[----:B------:R-:W-:-:S06]  /*8180*/  HADD2.F32 R23, -RZ, R23.H0_H0 ;  /* 0x20000017ff177230 */ /* 0x000fcc0000004100 */
[----:B------:R-:W0:Y:S02]  /*8190*/  F2I.FTZ.TRUNC.NTZ R23, R23 ;  /* 0x0000001700177305 */ /* 0x000e24000021f100 */
[----:B0-----:R0:W-:Y:S01]  /*81a0*/  STG.E.U16 desc[UR36][R2.64], R23 ;  /* 0x0000001702007986 */ /* 0x0011e2000c101524 */
[----:B------:R-:W-:Y:S05]  /*81b0*/  BRA `(.L_x_3210) ;  /* 0x0000000c00447947 */ /* 0x000fea0003800000 */
.L_x_3206:
        /* <DEDUP_REMOVED lines=9> */
.L_x_3214:
[----:B------:R0:W-:Y:S01]  /*8250*/  STG.E.U16 desc[UR36][R2.64], R23 ;  /* 0x0000001702007986 */ /* 0x0001e2000c101524 */
[----:B------:R-:W-:Y:S05]  /*8260*/  BRA `(.L_x_3210) ;  /* 0x0000000c00187947 */ /* 0x000fea0003800000 */
.L_x_3213:
        /* <DEDUP_REMOVED lines=10> */
.L_x_3216:
[----:B------:R0:W-:Y:S01]  /*8310*/  STG.E desc[UR36][R2.64], R23 ;  /* 0x0000001702007986 */ /* 0x0001e2000c101924 */
[----:B------:R-:W-:Y:S05]  /*8320*/  BRA `(.L_x_3210) ;  /* 0x0000000800e87947 */ /* 0x000fea0003800000 */
.L_x_3215:
[----:B------:R-:W-:-:S05]  /*8330*/  HADD2.F32 R4, -RZ, R23.H0_H0 ;  /* 0x20000017ff047230 */ /* 0x000fca0000004100 */
[----:B------:R-:W-:-:S06]  /*8340*/  FMUL.FTZ R4, R4, 1 ;  /* 0x3f80000004047820 */ /* 0x000fcc0000410000 */
[----:B------:R-:W0:Y:S02]  /*8350*/  F2F.F64.F32 R4, R4 ;  /* 0x0000000400047310 */ /* 0x000e240000201800 */
[----:B0-----:R0:W-:Y:S01]  /*8360*/  STG.E.64 desc[UR36][R2.64], R4 ;  /* 0x0000000402007986 */ /* 0x0011e2000c101b24 */
[----:B------:R-:W-:Y:S05]  /*8370*/  BRA `(.L_x_3210) ;  /* 0x0000000800d47947 */ /* 0x000fea0003800000 */
.L_x_3205:
        /* <DEDUP_REMOVED lines=16> */
.L_x_3219:
        /* <DEDUP_REMOVED lines=8> */
.L_x_3218:
        /* <DEDUP_REMOVED lines=21> */
.L_x_3223:
[----:B------:R-:W-:Y:S05]  /*8650*/  BSYNC B0 ;  /* 0x0000000000007941 */ /* 0x000fea0003800000 */
.L_x_3222:
[----:B------:R-:W-:-:S05]  /*8660*/  LOP3.LUT R5, R0, R5, RZ, 0xfc, !PT ;  /* 0x0000000500057212 */ /* 0x000fca00078efcff */
[----:B------:R0:W-:Y:S01]  /*8670*/  STG.E.U8 desc[UR36][R2.64], R5 ;  /* 0x0000000502007986 */ /* 0x0001e2000c101124 */
[----:B------:R-:W-:Y:S05]  /*8680*/  BRA `(.L_x_3210) ;  /* 0x0000000800107947 */ /* 0x000fea0003800000 */
.L_x_3221:
        /* <DEDUP_REMOVED lines=13> */
.L_x_3225:
[----:B------:R-:W-:Y:S01]  /*8760*/  IMAD.MOV.U32 R0, RZ, RZ, 0x7f ;  /* 0x0000007fff007424 */ /* 0x000fe200078e00ff */
[----:B------:R-:W-:-:S04]  /*8770*/  ISETP.GT.U32.AND P0, PT, R4, 0x7f800000, PT ;  /* 0x7f8000000400780c */ /* 0x000fc80003f04070 */
[----:B------:R-:W-:-:S09]  /*8780*/  SEL R0, R0, 0x7c, P0 ;  /* 0x0000007c00007807 */ /* 0x000fd20000000000 */
.L_x_3226:
[----:B------:R-:W-:Y:S05]  /*8790*/  BSYNC B0 ;  /* 0x0000000000007941 */ /* 0x000fea0003800000 */
.L_x_3224:
[----:B------:R-:W-:-:S04]  /*87a0*/  LOP3.LUT R4, R23, 0x80000000, RZ, 0xc0, !PT ;  /* 0x8000000017047812 */ /* 0x000fc800078ec0ff */
[----:B------:R-:W-:-:S04]  /*87b0*/  SHF.R.U32.HI R5, RZ, 0x18, R4 ;  /* 0x00000018ff057819 */ /* 0x000fc80000011604 */
[----:B------:R-:W-:-:S05]  /*87c0*/  LOP3.LUT R5, R0, R5, RZ, 0xfc, !PT ;  /* 0x0000000500057212 */ /* 0x000fca00078efcff */
[----:B------:R0:W-:Y:S01]  /*87d0*/  STG.E.U8 desc[UR36][R2.64], R5 ;  /* 0x0000000502007986 */ /* 0x0001e2000c101124 */
[----:B------:R-:W-:Y:S05]  /*87e0*/  BRA `(.L_x_3210) ;  /* 0x0000000400b87947 */ /* 0x000fea0003800000 */
.L_x_3220:
[----:B------:R-:W-:-:S05]  /*87f0*/  HADD2.F32 R0, -RZ, R23.H0_H0 ;  /* 0x20000017ff007230 */ /* 0x000fca0000004100 */
[----:B------:R-:W-:-:S05]  /*8800*/  F2FP.BF16.F32.PACK_AB R0, RZ, R0 ;  /* 0x00000000ff00723e */ /* 0x000fca00000010ff */
[----:B------:R0:W-:Y:S01]  /*8810*/  STG.E.U16 desc[UR36][R2.64], R0 ;  /* 0x0000000002007986 */ /* 0x0001e2000c101524 */
[----:B------:R-:W-:Y:S05]  /*8820*/  BRA `(.L_x_3210) ;  /* 0x0000000400a87947 */ /* 0x000fea0003800000 */
.L_x_3217:
        /* <DEDUP_REMOVED lines=12> */
.L_x_3229:
        /* <DEDUP_REMOVED lines=17> */
.L_x_3232:
[----:B------:R-:W-:-:S04]  /*8a00*/  LOP3.LUT R0, R23, 0x80000000, RZ, 0xc0, !PT ;  /* 0x8000000017007812 */ /* 0x000fc800078ec0ff */
[----:B------:R-:W-:-:S04]  /*8a10*/  SHF.R.U32.HI R5, RZ, 0x18, R0 ;  /* 0x00000018ff057819 */ /* 0x000fc80000011600 */
[----:B------:R-:W-:-:S04]  /*8a20*/  LOP3.LUT R4, R4, R5, RZ, 0xfc, !PT ;  /* 0x0000000504047212 */ /* 0x000fc800078efcff */
[----:B------:R-:W-:-:S07]  /*8a30*/  PRMT R0, R4, 0x7610, R0 ;  /* 0x0000761004007816 */ /* 0x000fce0000000000 */
.L_x_3231:
[----:B------:R-:W-:Y:S05]  /*8a40*/  BSYNC B0 ;  /* 0x0000000000007941 */ /* 0x000fea0003800000 */
.L_x_3230:
[----:B------:R0:W-:Y:S01]  /*8a50*/  STG.E.U8 desc[UR36][R2.64], R0 ;  /* 0x0000000002007986 */ /* 0x0001e2000c101124 */
[----:B------:R-:W-:Y:S05]  /*8a60*/  BRA `(.L_x_3210) ;  /* 0x0000000400187947 */ /* 0x000fea0003800000 */
.L_x_3228:
        /* <DEDUP_REMOVED lines=17> */
.L_x_3235:
[----:B------:R-:W-:-:S04]  /*8b80*/  LOP3.LUT R0, R23, 0x80000000, RZ, 0xc0, !PT ;  /* 0x8000000017007812 */ /* 0x000fc800078ec0ff */
[----:B------:R-:W-:-:S04]  /*8b90*/  SHF.R.U32.HI R5, RZ, 0x18, R0 ;  /* 0x00000018ff057819 */ /* 0x000fc80000011600 */
[----:B------:R-:W-:-:S04]  /*8ba0*/  LOP3.LUT R4, R4, R5, RZ, 0xfc, !PT ;  /* 0x0000000504047212 */ /* 0x000fc800078efcff */
[----:B------:R-:W-:-:S07]  /*8bb0*/  PRMT R0, R4, 0x7610, R0 ;  /* 0x0000761004007816 */ /* 0x000fce0000000000 */
.L_x_3234:
[----:B------:R-:W-:Y:S05]  /*8bc0*/  BSYNC B0 ;  /* 0x0000000000007941 */ /* 0x000fea0003800000 */
.L_x_3233:
[----:B------:R0:W-:Y:S01]  /*8bd0*/  STG.E.U8 desc[UR36][R2.64], R0 ;  /* 0x0000000002007986 */ /* 0x0001e2000c101124 */
[----:B------:R-:W-:Y:S05]  /*8be0*/  BRA `(.L_x_3210) ;  /* 0x0000000000b87947 */ /* 0x000fea0003800000 */
.L_x_3227:
        /* <DEDUP_REMOVED lines=22> */
.L_x_3209:
        /* <DEDUP_REMOVED lines=16> */
.L_x_3238:
[----:B------:R-:W-:Y:S05]  /*8e50*/  BRA `(.L_x_3210) ;  /* 0x00000000001c7947 */ /* 0x000fea0003800000 */
.L_x_3237:
[----:B------:R-:W-:-:S06]  /*8e60*/  HADD2.F32 R4, -RZ, R23.H0_H0 ;  /* 0x20000017ff047230 */ /* 0x000fcc0000004100 */
[----:B------:R-:W0:Y:S02]  /*8e70*/  F2I.U64.TRUNC R4, R4 ;  /* 0x0000000400047311 */ /* 0x000e24000020d800 */
[----:B0-----:R0:W-:Y:S01]  /*8e80*/  STG.E.64 desc[UR36][R2.64], R4 ;  /* 0x0000000402007986 */ /* 0x0011e2000c101b24 */
[----:B------:R-:W-:Y:S05]  /*8e90*/  BRA `(.L_x_3210) ;  /* 0x00000000000c7947 */ /* 0x000fea0003800000 */
.L_x_3236:
[----:B------:R-:W-:-:S06]  /*8ea0*/  HADD2.F32 R23, -RZ, R23.H0_H0 ;  /* 0x20000017ff177230 */ /* 0x000fcc0000004100 */
[----:B------:R-:W0:Y:S02]  /*8eb0*/  F2I.FTZ.U32.TRUNC.NTZ R23, R23 ;  /* 0x0000001700177305 */ /* 0x000e24000021f000 */
[----:B0-----:R0:W-:Y:S02]  /*8ec0*/  STG.E desc[UR36][R2.64], R23 ;  /* 0x0000001702007986 */ /* 0x0011e4000c101924 */
.L_x_3210:
[----:B------:R-:W-:-:S07]  /*8ed0*/  VIADD R17, R17, 0x80 ;  /* 0x0000008011117836 */ /* 0x000fce0000000000 */
.L_x_3170:
[----:B------:R-:W-:Y:S05]  /*8ee0*/  BSYNC B6 ;  /* 0x0000000000067941 */ /* 0x000fea0003800000 */
.L_x_3169:
        /* <DEDUP_REMOVED lines=23> */
.L_x_3242:
[----:B------:R-:W-:-:S06]  /*9060*/  HADD2.F32 R5, -RZ, R24.H0_H0 ;  /* 0x20000018ff057230 */ /* 0x000fcc0000004100 */
[----:B------:R-:W0:Y:S02]  /*9070*/  F2I.S64.TRUNC R4, R5 ;  /* 0x0000000500047311 */ /* 0x000e24000020d900 */
[----:B0-----:R-:W-:Y:S01]  /*9080*/  STG.E.U8 desc[UR36][R2.64], R4 ;  /* 0x0000000402007986 */ /* 0x001fe2000c101124 */
[----:B------:R-:W-:Y:S05]  /*9090*/  EXIT ;  /* 0x000000000000794d */ /* 0x000fea0003800000 */
.L_x_3241:
        /* <DEDUP_REMOVED lines=10> */
.L_x_3245:
[----:B------:R-:W-:-:S04]  /*9140*/  HADD2.F32 R24, -RZ, R24.H0_H0 ;  /* 0x20000018ff187230 */ /* 0x000fc80000004100 */
[----:B------:R-:W0:Y:S02]  /*9150*/  F2I.FTZ.TRUNC.NTZ R5, R24 ;  /* 0x0000001800057305 */ /* 0x000e24000021f100 */
[----:B0-----:R-:W-:Y:S01]  /*9160*/  STG.E desc[UR36][R2.64], R5 ;  /* 0x0000000502007986 */ /* 0x001fe2000c101924 */
[----:B------:R-:W-:Y:S05]  /*9170*/  EXIT ;  /* 0x000000000000794d */ /* 0x000fea0003800000 */
.L_x_3244:
[----:B------:R-:W-:-:S04]  /*9180*/  HADD2.F32 R24, -RZ, R24.H0_H0 ;  /* 0x20000018ff187230 */ /* 0x000fc80000004100 */
[----:B------:R-:W0:Y:S02]  /*9190*/  F2I.FTZ.TRUNC.NTZ R5, R24 ;  /* 0x0000001800057305 */ /* 0x000e24000021f100 */
[----:B0-----:R-:W-:Y:S01]  /*91a0*/  STG.E.U16 desc[UR36][R2.64], R5 ;  /* 0x0000000502007986 */ /* 0x001fe2000c101524 */
[----:B------:R-:W-:Y:S05]  /*91b0*/  EXIT ;  /* 0x000000000000794d */ /* 0x000fea0003800000 */
.L_x_3240:
        /* <DEDUP_REMOVED lines=9> */
.L_x_3247:
[----:B------:R-:W-:Y:S01]  /*9250*/  STG.E.U16 desc[UR36][R2.64], R24 ;  /* 0x0000001802007986 */ /* 0x000fe2000c101524 */
[----:B------:R-:W-:Y:S05]  /*9260*/  EXIT ;  /* 0x000000000000794d */ /* 0x000fea0003800000 */
.L_x_3246:
        /* <DEDUP_REMOVED lines=10> */
.L_x_3249:
[----:B------:R-:W-:Y:S01]  /*9310*/  STG.E desc[UR36][R2.64], R24 ;  /* 0x0000001802007986 */ /* 0x000fe2000c101924 */
[----:B------:R-:W-:Y:S05]  /*9320*/  EXIT ;  /* 0x000000000000794d */ /* 0x000fea0003800000 */
.L_x_3248:
[----:B------:R-:W-:-:S05]  /*9330*/  HADD2.F32 R4, -RZ, R24.H0_H0 ;  /* 0x20000018ff047230 */ /* 0x000fca0000004100 */
[----:B------:R-:W-:-:S06]  /*9340*/  FMUL.FTZ R4, R4, 1 ;  /* 0x3f80000004047820 */ /* 0x000fcc0000410000 */
[----:B------:R-:W0:Y:S02]  /*9350*/  F2F.F64.F32 R4, R4 ;  /* 0x0000000400047310 */ /* 0x000e240000201800 */
[----:B0-----:R-:W-:Y:S01]  /*9360*/  STG.E.64 desc[UR36][R2.64], R4 ;  /* 0x0000000402007986 */ /* 0x001fe2000c101b24 */
[----:B------:R-:W-:Y:S05]  /*9370*/  EXIT ;  /* 0x000000000000794d */ /* 0x000fea0003800000 */
.L_x_3239:
        /* <DEDUP_REMOVED lines=14> */
[----:B------:R-:W-:Y:S01]  /*9460*/  STG.E.U8 desc[UR36][R2.64], R5 ;  /* 0x0000000502007986 */ /* 0x000fe2000c101124 */
[----:B------:R-:W-:Y:S05]  /*9470*/  EXIT ;  /* 0x000000000000794d */ /* 0x000fea0003800000 */
.L_x_3252:
        /* <DEDUP_REMOVED lines=8> */
.L_x_3251:
        /* <DEDUP_REMOVED lines=21> */
.L_x_3256:
[----:B------:R-:W-:Y:S05]  /*9650*/  BSYNC B0 ;  /* 0x0000000000007941 */ /* 0x000fea0003800000 */
.L_x_3255:
[----:B------:R-:W-:-:S05]  /*9660*/  LOP3.LUT R5, R0, R5, RZ, 0xfc, !PT ;  /* 0x0000000500057212 */ /* 0x000fca00078efcff */
[----:B------:R-:W-:Y:S01]  /*9670*/  STG.E.U8 desc[UR36][R2.64], R5 ;  /* 0x0000000502007986 */ /* 0x000fe2000c101124 */
[----:B------:R-:W-:Y:S05]  /*9680*/  EXIT ;  /* 0x000000000000794d */ /* 0x000fea0003800000 */
.L_x_3254:
        /* <DEDUP_REMOVED lines=13> */
.L_x_3258:
[----:B------:R-:W-:Y:S01]  /*9760*/  IMAD.MOV.U32 R0, RZ, RZ, 0x7f ;  /* 0x0000007fff007424 */ /* 0x000fe200078e00ff */
[----:B------:R-:W-:-:S04]  /*9770*/  ISETP.GT.U32.AND P0, PT, R4, 0x7f800000, PT ;  /* 0x7f8000000400780c */ /* 0x000fc80003f04070 */
[----:B------:R-:W-:-:S09]  /*9780*/  SEL R0, R0, 0x7c, P0 ;  /* 0x0000007c00007807 */ /* 0x000fd20000000000 */
.L_x_3259:
[----:B------:R-:W-:Y:S05]  /*9790*/  BSYNC B0 ;  /* 0x0000000000007941 */ /* 0x000fea0003800000 */
.L_x_3257:
[----:B------:R-:W-:-:S04]  /*97a0*/  LOP3.LUT R4, R5, 0x80000000, RZ, 0xc0, !PT ;  /* 0x8000000005047812 */ /* 0x000fc800078ec0ff */
[----:B------:R-:W-:-:S04]  /*97b0*/  SHF.R.U32.HI R5, RZ, 0x18, R4 ;  /* 0x00000018ff057819 */ /* 0x000fc80000011604 */
[----:B------:R-:W-:-:S05]  /*97c0*/  LOP3.LUT R5, R0, R5, RZ, 0xfc, !PT ;  /* 0x0000000500057212 */ /* 0x000fca00078efcff */
[----:B------:R-:W-:Y:S01]  /*97d0*/  STG.E.U8 desc[UR36][R2.64], R5 ;  /* 0x0000000502007986 */ /* 0x000fe2000c101124 */
[----:B------:R-:W-:Y:S05]  /*97e0*/  EXIT ;  /* 0x000000000000794d */ /* 0x000fea0003800000 */
.L_x_3253:
[----:B------:R-:W-:-:S05]  /*97f0*/  HADD2.F32 R0, -RZ, R24.H0_H0 ;  /* 0x20000018ff007230 */ /* 0x000fca0000004100 */
[----:B------:R-:W-:-:S05]  /*9800*/  F2FP.BF16.F32.PACK_AB R0, RZ, R0 ;  /* 0x00000000ff00723e */ /* 0x000fca00000010ff */
[----:B------:R-:W-:Y:S01]  /*9810*/  STG.E.U16 desc[UR36][R2.64], R0 ;  /* 0x0000000002007986 */ /* 0x000fe2000c101524 */
[----:B------:R-:W-:Y:S05]  /*9820*/  EXIT ;  /* 0x000000000000794d */ /* 0x000fea0003800000 */
.L_x_3250:
        /* <DEDUP_REMOVED lines=12> */
.L_x_3262:
        /* <DEDUP_REMOVED lines=17> */
.L_x_3265:
[----:B------:R-:W-:-:S04]  /*9a00*/  LOP3.LUT R0, R7, 0x80000000, RZ, 0xc0, !PT ;  /* 0x8000000007007812 */ /* 0x000fc800078ec0ff */
[----:B------:R-:W-:-:S04]  /*9a10*/  SHF.R.U32.HI R5, RZ, 0x18, R0 ;  /* 0x00000018ff057819 */ /* 0x000fc80000011600 */
[----:B------:R-:W-:-:S04]  /*9a20*/  LOP3.LUT R4, R4, R5, RZ, 0xfc, !PT ;  /* 0x0000000504047212 */ /* 0x000fc800078efcff */
[----:B------:R-:W-:-:S07]  /*9a30*/  PRMT R0, R4, 0x7610, R0 ;  /* 0x0000761004007816 */ /* 0x000fce0000000000 */
.L_x_3264:
[----:B------:R-:W-:Y:S05]  /*9a40*/  BSYNC B0 ;  /* 0x0000000000007941 */ /* 0x000fea0003800000 */
.L_x_3263:
[----:B------:R-:W-:Y:S01]  /*9a50*/  STG.E.U8 desc[UR36][R2.64], R0 ;  /* 0x0000000002007986 */ /* 0x000fe2000c101124 */
[----:B------:R-:W-:Y:S05]  /*9a60*/  EXIT ;  /* 0x000000000000794d */ /* 0x000fea0003800000 */
.L_x_3261:
        /* <DEDUP_REMOVED lines=17> */
.L_x_3268:
[----:B------:R-:W-:-:S04]  /*9b80*/  LOP3.LUT R0, R7, 0x80000000, RZ, 0xc0, !PT ;  /* 0x8000000007007812 */ /* 0x000fc800078ec0ff */
[----:B------:R-:W-:-:S04]  /*9b90*/  SHF.R.U32.HI R5, RZ, 0x18, R0 ;  /* 0x00000018ff057819 */ /* 0x000fc80000011600 */
[----:B------:R-:W-:-:S04]  /*9ba0*/  LOP3.LUT R4, R4, R5, RZ, 0xfc, !PT ;  /* 0x0000000504047212 */ /* 0x000fc800078efcff */
[----:B------:R-:W-:-:S07]  /*9bb0*/  PRMT R0, R4, 0x7610, R0 ;  /* 0x0000761004007816 */ /* 0x000fce0000000000 */
.L_x_3267:
[----:B------:R-:W-:Y:S05]  /*9bc0*/  BSYNC B0 ;  /* 0x0000000000007941 */ /* 0x000fea0003800000 */
.L_x_3266:
[----:B------:R-:W-:Y:S01]  /*9bd0*/  STG.E.U8 desc[UR36][R2.64], R0 ;  /* 0x0000000002007986 */ /* 0x000fe2000c101124 */
[----:B------:R-:W-:Y:S05]  /*9be0*/  EXIT ;  /* 0x000000000000794d */ /* 0x000fea0003800000 */
.L_x_3260:
        /* <DEDUP_REMOVED lines=22> */
.L_x_3243:
        /* <DEDUP_REMOVED lines=16> */
.L_x_3271:
[----:B------:R-:W-:Y:S05]  /*9e50*/  EXIT ;  /* 0x000000000000794d */ /* 0x000fea0003800000 */
.L_x_3270:
[----:B------:R-:W-:-:S06]  /*9e60*/  HADD2.F32 R4, -RZ, R24.H0_H0 ;  /* 0x20000018ff047230 */ /* 0x000fcc0000004100 */
[----:B------:R-:W0:Y:S02]  /*9e70*/  F2I.U64.TRUNC R4, R4 ;  /* 0x0000000400047311 */ /* 0x000e24000020d800 */
[----:B0-----:R-:W-:Y:S01]  /*9e80*/  STG.E.64 desc[UR36][R2.64], R4 ;  /* 0x0000000402007986 */ /* 0x001fe2000c101b24 */
[----:B------:R-:W-:Y:S05]  /*9e90*/  EXIT ;  /* 0x000000000000794d */ /* 0x000fea0003800000 */
.L_x_3269:
[----:B------:R-:W-:-:S04]  /*9ea0*/  HADD2.F32 R24, -RZ, R24.H0_H0 ;  /* 0x20000018ff187230 */ /* 0x000fc80000004100 */
[----:B------:R-:W0:Y:S02]  /*9eb0*/  F2I.FTZ.U32.TRUNC.NTZ R5, R24 ;  /* 0x0000001800057305 */ /* 0x000e24000021f000 */
[----:B0-----:R-:W-:Y:S01]  /*9ec0*/  STG.E desc[UR36][R2.64], R5 ;  /* 0x0000000502007986 */ /* 0x001fe2000c101924 */
[----:B------:R-:W-:Y:S05]  /*9ed0*/  EXIT ;  /* 0x000000000000794d */ /* 0x000fea0003800000 */
.L_x_3272:
        /* <DEDUP_REMOVED lines=10> */
.L_x_7551:


//--------------------- .text._ZN2at6native18elementwise_kernelILi128ELi2EZNS0_22gpu_kernel_impl_nocastIZZZNS0_15tan_kernel_cudaERNS_18TensorIteratorBaseEENKUlvE_clEvENKUlvE1_clEvEUlN3c107complexINS7_4HalfEEEE_EEvS4_RKT_EUliE_EEviT1_ --------------------------
	.section	.text._ZN2at6native18elementwise_kernelILi128ELi2EZNS0_22gpu_kernel_impl_nocastIZZZNS0_15tan_kernel_cudaERNS_18TensorIteratorBaseEENKUlvE_clEvENKUlvE1_clEvEUlN3c107complexINS7_4HalfEEEE_EEvS4_RKT_EUliE_EEviT1_,"ax",@progbits
	.align	128
        .global         _ZN2at6native18elementwise_kernelILi128ELi2EZNS0_22gpu_kernel_impl_nocastIZZZNS0_15tan_kernel_cudaERNS_18TensorIteratorBaseEENKUlvE_clEvENKUlvE1_clEvEUlN3c107complexINS7_4HalfEEEE_EEvS4_RKT_EUliE_EEviT1_
        .type           _ZN2at6native18elementwise_kernelILi128ELi2EZNS0_22gpu_kernel_impl_nocastIZZZNS0_15tan_kernel_cudaERNS_18TensorIteratorBaseEENKUlvE_clEvENKUlvE1_clEvEUlN3c107complexINS7_4HalfEEEE_EEvS4_RKT_EUliE_EEviT1_,@function
        .size           _ZN2at6native18elementwise_kernelILi128ELi2EZNS0_22gpu_kernel_impl_nocastIZZZNS0_15tan_kernel_cudaERNS_18TensorIteratorBaseEENKUlvE_clEvENKUlvE1_clEvEUlN3c107complexINS7_4HalfEEEE_EEvS4_RKT_EUliE_EEviT1_,(.L_x_7552 - _ZN2at6native18elementwise_kernelILi128ELi2EZNS0_22gpu_kernel_impl_nocastIZZZNS0_15tan_kernel_cudaERNS_18TensorIteratorBaseEENKUlvE_clEvENKUlvE1_clEvEUlN3c107complexINS7_4HalfEEEE_EEvS4_RKT_EUliE_EEviT1_)
        .other          _ZN2at6native18elementwise_kernelILi128ELi2EZNS0_22gpu_kernel_impl_nocastIZZZNS0_15tan_kernel_cudaERNS_18TensorIteratorBaseEENKUlvE_clEvENKUlvE1_clEvEUlN3c107complexINS7_4HalfEEEE_EEvS4_RKT_EUliE_EEviT1_,@"STO_CUDA_ENTRY STV_DEFAULT"
_ZN2at6native18elementwise_kernelILi128ELi2EZNS0_22gpu_kernel_impl_nocastIZZZNS0_15tan_kernel_cudaERNS_18TensorIteratorBaseEENKUlvE_clEvENKUlvE1_clEvEUlN3c107complexINS7_4HalfEEEE_EEvS4_RKT_EUliE_EEviT1_:
.text._ZN2at6native18elementwise_kernelILi128ELi2EZNS0_22gpu_kernel_impl_nocastIZZZNS0_15tan_kernel_cudaERNS_18TensorIteratorBaseEENKUlvE_clEvENKUlvE1_clEvEUlN3c107complexINS7_4HalfEEEE_EEvS4_RKT_EUliE_EEviT1_:
        /* <DEDUP_REMOVED lines=10> */
[----:B------:R-:W-:Y:S01]  /*00a0*/  HFMA2.MMA R0, -RZ, RZ, 0, 0 ;  /* 0x00000000ff007435 */ /* 0x000fe200000001ff */
[----:B------:R-:W-:Y:S02]  /*00b0*/  MOV R5, RZ ;  /* 0x000000ff00057202 */ /* 0x000fe40000000f00 */
[----:B0-----:R-:W-:-:S13]  /*00c0*/  ISETP.NE.AND P0, PT, R4, RZ, PT ;  /* 0x000000ff0400720c */ /* 0x001fda0003f05270 */
[----:B------:R-:W-:Y:S05]  /*00d0*/  @!P0 BRA `(.L_x_3275) ;  /* 0x0000001000a48947 */ /* 0x000fea0003800000 */
        /* <DEDUP_REMOVED lines=285> */
[----:B------:R-:W1:Y:S01]  /*12b0*/  @P0 LDC R15, c[0x0][0x33c] ;  /* 0x0000cf00ff0f0b82 */ /* 0x000e620000000800 */
[----:B------:R-:W-:Y:S01]  /*12c0*/  IMAD R6, R6, UR8, R7 ;  /* 0x0000000806067c24 */ /* 0x000fe2000f8e0207 */
[----:B------:R-:W-:-:S03]  /*12d0*/  ULDC.64 UR8, c[0x0][0x400] ;  /* 0x0001000000087ab9 */ /* 0x000fc60000000a00 */
        /* <DEDUP_REMOVED lines=9> */
.L_x_3275:
[----:B------:R-:W-:Y:S02]  /*1370*/  ULDC.64 UR8, c[0x0][0x418] ;  /* 0x0001060000087ab9 */ /* 0x000fe40000000a00 */
[----:B------:R-:W-:-:S04]  /*1380*/  IADD3 R6, P0, R0, UR8, RZ ;  /* 0x0000000800067c10 */ /* 0x000fc8000ff1e0ff */
[----:B------:R-:W-:Y:S01]  /*1390*/  IADD3.X R7, RZ, UR9, RZ, P0, !PT ;  /* 0x00000009ff077c10 */ /* 0x000fe200087fe4ff */
[----:B------:R-:W-:-:S04]  /*13a0*/  ULDC.64 UR8, c[0x0][0x410] ;  /* 0x0001040000087ab9 */ /* 0x000fc80000000a00 */
[----:B------:R-:W2:Y:S01]  /*13b0*/  LDG.E R6, desc[UR4][R6.64] ;  /* 0x0000000406067981 */ /* 0x000ea2000c1e1900 */
[----:B------:R-:W-:Y:S01]  /*13c0*/  IADD3 R4, P1, R5, UR8, RZ ;  /* 0x0000000805047c10 */ /* 0x000fe2000ff3e0ff */
[----:B------:R-:W-:Y:S03]  /*13d0*/  BSSY B1, `(.L_x_3276) ;  /* 0x0000050000017945 */ /* 0x000fe60003800000 */
[----:B------:R-:W-:Y:S01]  /*13e0*/  IADD3.X R5, RZ, UR9, RZ, P1, !PT ;  /* 0x00000009ff057c10 */ /* 0x000fe20008ffe4ff */
[--C-:B--2---:R-:W-:Y:S02]  /*13f0*/  HADD2.F32 R10, -RZ, R6.reuse.H1_H1 ;  /* 0x30000006ff0a7230 */ /* 0x104fe40000004100 */
        /* <DEDUP_REMOVED lines=10> */
[----:B------:R-:W-:Y:S01]  /*14a0*/  MOV R7, 0x42fc0000 ;  /* 0x42fc000000077802 */ /* 0x000fe20000000f00 */
[----:B------:R-:W-:Y:S01]  /*14b0*/  FMUL.RZ R12, R9, 0.15915493667125701904 ;  /* 0x3e22f983090c7820 */ /* 0x000fe2000040c000 */
[----:B------:R-:W-:Y:S01]  /*14c0*/  HFMA2.MMA R9, -RZ, RZ, 0.389892578125, 0.0002090930938720703125 ;  /* 0x363d0adaff097435 */ /* 0x000fe200000001ff */
[----:B------:R-:W-:Y:S02]  /*14d0*/  FMUL.FTZ R10, R10, R10 ;  /* 0x0000000a0a0a7220 */ /* 0x000fe40000410000 */
[----:B------:R-:W0:Y:S07]  /*14e0*/  FRND.TRUNC R2, R2 ;  /* 0x0000000200027307 */ /* 0x000e2e000020d000 */
[----:B------:R-:W-:Y:S01]  /*14f0*/  FFMA.FTZ R9, R10, R9, 0.00019836159481201320887 ;  /* 0x394fff490a097423 */ /* 0x000fe20000010009 */
[----:B0-----:R-:W-:-:S02]  /*1500*/  FSETP.GT.FTZ.AND P0, PT, |R2|, 126, PT ;  /* 0x42fc00000200780b */ /* 0x001fc40003f14200 */
[----:B------:R-:W-:-:S04]  /*1510*/  LOP3.LUT R7, R7, 0x80000000, R2, 0xb8, !PT ;  /* 0x8000000007077812 */ /* 0x000fc800078eb802 */
[----:B------:R-:W-:Y:S02]  /*1520*/  FSEL R7, R7, R2, P0 ;  /* 0x0000000207077208 */ /* 0x000fe40000000000 */
[----:B------:R-:W-:Y:S01]  /*1530*/  MUFU.SIN R2, R12 ;  /* 0x0000000c00027308 */ /* 0x000fe20000000400 */
[----:B------:R-:W-:Y:S02]  /*1540*/  FSETP.GE.FTZ.AND P0, PT, |R0|, 1, PT ;  /* 0x3f8000000000780b */ /* 0x000fe40003f16200 */
[----:B------:R-:W-:-:S04]  /*1550*/  FFMA.FTZ R6, R7, -0.69314718246459960938, |R0| ;  /* 0xbf31721807067823 */ /* 0x000fc80000010400 */
[C---:B------:R-:W-:Y:S01]  /*1560*/  FFMA.FTZ R6, R7.reuse, 1.9046542121259335545e-09, R6 ;  /* 0x3102e30807067823 */ /* 0x040fe20000010006 */
[----:B------:R-:W-:-:S03]  /*1570*/  FADD.FTZ R7, R7, 12583037 ;  /* 0x4b40007d07077421 */ /* 0x000fc60000010000 */
[----:B------:R-:W-:Y:S02]  /*1580*/  FMUL.FTZ R8, R6, 1.4426950216293334961 ;  /* 0x3fb8aa3b06087820 */ /* 0x000fe40000410000 */
[----:B------:R-:W-:Y:S01]  /*1590*/  SHF.L.U32 R7, R7, 0x17, RZ ;  /* 0x0000001707077819 */ /* 0x000fe200000006ff */
[----:B------:R-:W0:Y:S08]  /*15a0*/  MUFU.COS R6, R12 ;  /* 0x0000000c00067308 */ /* 0x000e300000000000 */
[----:B------:R-:W1:Y:S08]  /*15b0*/  MUFU.EX2 R8, R8 ;  /* 0x0000000800087308 */ /* 0x000e700000000800 */
[----:B0-----:R-:W0:Y:S01]  /*15c0*/  MUFU.RCP R13, R6 ;  /* 0x00000006000d7308 */ /* 0x001e220000001000 */
[----:B-1----:R-:W-:-:S07]  /*15d0*/  FMUL.FTZ R7, R7, R8 ;  /* 0x0000000807077220 */ /* 0x002fce0000410000 */
[----:B------:R-:W1:Y:S01]  /*15e0*/  MUFU.RCP R11, R7 ;  /* 0x00000007000b7308 */ /* 0x000e620000001000 */
[----:B0-----:R-:W-:Y:S01]  /*15f0*/  FMUL.FTZ R2, R2, R13 ;  /* 0x0000000d02027220 */ /* 0x001fe20000410000 */
[----:B-1----:R-:W-:Y:S01]  /*1600*/  FMUL.FTZ R8, R11, -0.125 ;  /* 0xbe0000000b087820 */ /* 0x002fe20000410000 */
[----:B------:R-:W-:-:S03]  /*1610*/  FFMA.FTZ R11, R10, R9, 0.0083333496004343032837 ;  /* 0x3c08889a0a0b7423 */ /* 0x000fc60000010009 */
[----:B------:R-:W-:Y:S01]  /*1620*/  FFMA.FTZ R9, R7, 2, R8 ;  /* 0x4000000007097823 */ /* 0x000fe20000010008 */
[----:B------:R-:W-:-:S04]  /*1630*/  FFMA.FTZ R11, R10, R11, 0.16666667163372039795 ;  /* 0x3e2aaaab0a0b7423 */ /* 0x000fc8000001000b */
[----:B------:R-:W-:Y:S01]  /*1640*/  FMUL.FTZ R11, R10, R11 ;  /* 0x0000000b0a0b7220 */ /* 0x000fe20000410000 */
[----:B------:R-:W-:-:S03]  /*1650*/  LOP3.LUT R9, R9, 0x80000000, R0, 0xb8, !PT ;  /* 0x8000000009097812 */ /* 0x000fc600078eb800 */
[----:B------:R-:W-:Y:S01]  /*1660*/  @!P0 FFMA.FTZ R9, R0, R11, R0 ;  /* 0x0000000b00098223 */ /* 0x000fe20000010000 */
[----:B------:R-:W-:-:S03]  /*1670*/  FFMA.FTZ R0, R2, R2, 1 ;  /* 0x3f80000002007423 */ /* 0x000fc60000010002 */
[-C--:B------:R-:W-:Y:S01]  /*1680*/  FFMA.FTZ R6, R9, R9.reuse, 1 ;  /* 0x3f80000009067423 */ /* 0x080fe20000010009 */
[----:B------:R-:W-:-:S03]  /*1690*/  FMUL.FTZ R8, R0, R9 ;  /* 0x0000000900087220 */ /* 0x000fc60000410000 */
[----:B------:R-:W0:Y:S01]  /*16a0*/  MUFU.SQRT R7, R6 ;  /* 0x0000000600077308 */ /* 0x000e220000002000 */
[----:B------:R-:W-:-:S07]  /*16b0*/  FFMA.FTZ R8, R9, R8, 1 ;  /* 0x3f80000009087423 */ /* 0x000fce0000010008 */
[----:B------:R-:W1:Y:S01]  /*16c0*/  MUFU.RCP R11, R8 ;  /* 0x00000008000b7308 */ /* 0x000e620000001000 */
[----:B0-----:R-:W-:-:S04]  /*16d0*/  FMUL.FTZ R0, R0, R7 ;  /* 0x0000000700007220 */ /* 0x001fc80000410000 */
[----:B------:R-:W-:Y:S01]  /*16e0*/  FMUL.FTZ R0, R9, R0 ;  /* 0x0000000009007220 */ /* 0x000fe20000410000 */
[----:B-1----:R-:W-:-:S03]  /*16f0*/  FMUL.FTZ R2, R2, R11 ;  /* 0x0000000b02027220 */ /* 0x002fc60000410000 */
[----:B------:R-:W-:Y:S01]  /*1700*/  FMUL.FTZ R0, R0, R11 ;  /* 0x0000000b00007220 */ /* 0x000fe20000410000 */
[----:B------:R-:W-:Y:S06]  /*1710*/  BRA `(.L_x_3280) ;  /* 0x00000000006c7947 */ /* 0x000fec0003800000 */
.L_x_3279:
[----:B------:R-:W-:Y:S01]  /*1720*/  FMUL.RZ R8, R9, 0.15915493667125701904 ;  /* 0x3e22f98309087820 */ /* 0x000fe2000040c000 */
[----:B------:R-:W-:Y:S01]  /*1730*/  FMUL.FTZ R6, |R0|, -1.4426950216293334961 ;  /* 0xbfb8aa3b00067820 */ /* 0x000fe20000410200 */
[----:B------:R-:W-:Y:S02]  /*1740*/  MOV R9, 0x3f800000 ;  /* 0x3f80000000097802 */ /* 0x000fe40000000f00 */
[----:B------:R-:W0:Y:S02]  /*1750*/  MUFU.SIN R2, R8 ;  /* 0x0000000800027308 */ /* 0x000e240000000400 */
[----:B------:R-:W-:-:S06]  /*1760*/  LOP3.LUT R0, R9, 0x80000000, R0, 0xb8, !PT ;  /* 0x8000000009007812 */ /* 0x000fcc00078eb800 */
[----:B------:R-:W1:Y:S08]  /*1770*/  MUFU.COS R7, R8 ;  /* 0x0000000800077308 */ /* 0x000e700000000000 */
[----:B------:R-:W2:Y:S01]  /*1780*/  MUFU.EX2 R6, R6 ;  /* 0x0000000600067308 */ /* 0x000ea20000000800 */
[----:B0-----:R-:W-:-:S04]  /*1790*/  FMUL.FTZ R2, R2, 4 ;  /* 0x4080000002027820 */ /* 0x001fc80000410000 */
[----:B-1----:R-:W-:-:S04]  /*17a0*/  FMUL.FTZ R7, R2, R7 ;  /* 0x0000000702077220 */ /* 0x002fc80000410000 */
[----:B--2---:R-:W-:-:S04]  /*17b0*/  FMUL.FTZ R7, R6, R7 ;  /* 0x0000000706077220 */ /* 0x004fc80000410000 */
[----:B------:R-:W-:Y:S01]  /*17c0*/  FMUL.FTZ R2, R6, R7 ;  /* 0x0000000706027220 */ /* 0x000fe20000410000 */
[----:B------:R-:W-:Y:S06]  /*17d0*/  BRA `(.L_x_3280) ;  /* 0x00000000003c7947 */ /* 0x000fec0003800000 */
.L_x_3278:
[----:B------:R-:W-:-:S05]  /*17e0*/  FADD.FTZ R0, R9, -R9 ;  /* 0x8000000909007221 */ /* 0x000fca0000010000 */
[----:B------:R-:W-:Y:S01]  /*17f0*/  MOV R2, R0 ;  /* 0x0000000000027202 */ /* 0x000fe20000000f00 */
[----:B------:R-:W-:Y:S06]  /*1800*/  BRA `(.L_x_3280) ;  /* 0x0000000000307947 */ /* 0x000fec0003800000 */
.L_x_3277:
[----:B------:R-:W-:-:S13]  /*1810*/  LOP3.LUT P0, RZ, R0, 0x7fffff, RZ, 0xc0, !PT ;  /* 0x007fffff00ff7812 */ /* 0x000fda000780c0ff */
[C---:B------:R-:W-:Y:S01]  /*1820*/  @P0 FMUL.FTZ R2, R9.reuse, R0 ;  /* 0x0000000009020220 */ /* 0x040fe20000410000 */
[----:B------:R-:W-:-:S04]  /*1830*/  @P0 FSETP.NEU.FTZ.AND P1, PT, R9, RZ, PT ;  /* 0x000000ff0900020b */ /* 0x000fc80003f3d000 */
[----:B------:R-:W-:Y:S01]  /*1840*/  @P0 FSEL R2, R9, R2, !P1 ;  /* 0x0000000209020208 */ /* 0x000fe20004800000 */
[----:B------:R-:W-:Y:S08]  /*1850*/  @P0 BRA `(.L_x_3280) ;  /* 0x00000000001c0947 */ /* 0x000ff00003800000 */
[----:B------:R-:W-:Y:S02]  /*1860*/  FSETP.NEU.FTZ.AND P0, PT, |R9|, +INF , PT ;  /* 0x7f8000000900780b */ /* 0x000fe40003f1d200 */
[----:B------:R-:W-:-:S11]  /*1870*/  IADD3 R0, R0, -0x40000000, RZ ;  /* 0xc000000000007810 */ /* 0x000fd60007ffe0ff */
[----:B------:R-:W-:-:S04]  /*1880*/  @P0 FMUL.RZ R6, R9, 0.15915493667125701904 ;  /* 0x3e22f98309060820 */ /* 0x000fc8000040c000 */
[----:B------:R-:W-:Y:S08]  /*1890*/  @P0 MUFU.SIN R2, R6 ;  /* 0x0000000600020308 */ /* 0x000ff00000000400 */
[----:B------:R-:W0:Y:S02]  /*18a0*/  @P0 MUFU.COS R7, R6 ;  /* 0x0000000600070308 */ /* 0x000e240000000000 */
[----:B0-----:R-:W-:-:S05]  /*18b0*/  @P0 FMUL.FTZ R9, R2, R7 ;  /* 0x0000000702090220 */ /* 0x001fca0000410000 */
[----:B------:R-:W-:-:S07]  /*18c0*/  LOP3.LUT R2, RZ, 0x80000000, R9, 0xb8, !PT ;  /* 0x80000000ff027812 */ /* 0x000fce00078eb809 */
.L_x_3280:
[----:B------:R-:W-:Y:S05]  /*18d0*/  BSYNC B1 ;  /* 0x0000000000017941 */ /* 0x000fea0003800000 */
.L_x_3276:
[----:B------:R-:W-:Y:S01]  /*18e0*/  FADD.FTZ R7, -R0, -RZ ;  /* 0x800000ff00077221 */ /* 0x000fe20000010100 */
[----:B------:R-:W-:-:S04]  /*18f0*/  IADD3 R3, R3, 0x80, RZ ;  /* 0x0000008003037810 */ /* 0x000fc80007ffe0ff */
[----:B------:R-:W-:-:S05]  /*1900*/  F2FP.F16.F32.PACK_AB R7, R7, R2 ;  /* 0x000000020707723e */ /* 0x000fca00000000ff */
[----:B------:R0:W-:Y:S02]  /*1910*/  STG.E desc[UR4][R4.64], R7 ;  /* 0x0000000704007986 */ /* 0x0001e4000c101904 */
.L_x_3274:
[----:B------:R-:W-:Y:S05]  /*1920*/  BSYNC B0 ;  /* 0x0000000000007941 */ /* 0x000fea0003800000 */
.L_x_3273:
[----:B------:R-:W-:-:S13]  /*1930*/  ISETP.GE.AND P0, PT, R3, UR6, PT ;  /* 0x0000000603007c0c */ /* 0x000fda000bf06270 */
[----:B------:R-:W-:Y:S05]  /*1940*/  @P0 EXIT ;  /* 0x000000000000094d */ /* 0x000fea0003800000 */
[----:B0-----:R-:W0:Y:S01]  /*1950*/  LDC R4, c[0x0][0x218] ;  /* 0x00008600ff047b82 */ /* 0x001e220000000800 */
[----:B------:R-:W-:Y:S01]  /*1960*/  HFMA2.MMA R0, -RZ, RZ, 0, 0 ;  /* 0x00000000ff007435 */ /* 0x000fe200000001ff */
[----:B------:R-:W-:Y:S02]  /*1970*/  MOV R5, RZ ;  /* 0x000000ff00057202 */ /* 0x000fe40000000f00 */
[----:B0-----:R-:W-:-:S13]  /*1980*/  ISETP.NE.AND P0, PT, R4, RZ, PT ;  /* 0x000000ff0400720c */ /* 0x001fda0003f05270 */
[----:B------:R-:W-:Y:S05]  /*1990*/  @!P0 BRA `(.L_x_3281) ;  /* 0x0000001000a48947 */ /* 0x000fea0003800000 */
        /* <DEDUP_REMOVED lines=297> */
.L_x_3281:
        /* <DEDUP_REMOVED lines=24> */
[C---:B------:R-:W-:Y:S01]  /*2db0*/  FFMA.FTZ R9, R8.reuse, R9, 0.00019836159481201320887 ;  /* 0x394fff4908097423 */ /* 0x040fe20000010009 */
[----:B------:R-:W1:Y:S03]  /*2dc0*/  MUFU.COS R5, R12 ;  /* 0x0000000c00057308 */ /* 0x000e660000000000 */
[----:B------:R-:W-:Y:S01]  /*2dd0*/  FFMA.FTZ R11, R8, R9, 0.0083333496004343032837 ;  /* 0x3c08889a080b7423 */ /* 0x000fe20000010009 */
[----:B0-----:R-:W-:-:S03]  /*2de0*/  FSETP.GT.FTZ.AND P0, PT, |R4|, 126, PT ;  /* 0x42fc00000400780b */ /* 0x001fc60003f14200 */
[----:B------:R-:W-:Y:S01]  /*2df0*/  FFMA.FTZ R11, R8, R11, 0.16666667163372039795 ;  /* 0x3e2aaaab080b7423 */ /* 0x000fe2000001000b */
[----:B------:R-:W-:-:S03]  /*2e00*/  LOP3.LUT R7, R7, 0x80000000, R4, 0xb8, !PT ;  /* 0x8000000007077812 */ /* 0x000fc600078eb804 */
[----:B------:R-:W-:Y:S01]  /*2e10*/  FMUL.FTZ R11, R8, R11 ;  /* 0x0000000b080b7220 */ /* 0x000fe20000410000 */
[----:B------:R-:W-:Y:S02]  /*2e20*/  FSEL R7, R7, R4, P0 ;  /* 0x0000000407077208 */ /* 0x000fe40000000000 */
[----:B------:R-:W-:Y:S01]  /*2e30*/  MUFU.SIN R4, R12 ;  /* 0x0000000c00047308 */ /* 0x000fe20000000400 */
[----:B------:R-:W-:Y:S02]  /*2e40*/  FSETP.GE.FTZ.AND P0, PT, |R0|, 1, PT ;  /* 0x3f8000000000780b */ /* 0x000fe40003f16200 */
[----:B------:R-:W-:-:S04]  /*2e50*/  FFMA.FTZ R6, R7, -0.69314718246459960938, |R0| ;  /* 0xbf31721807067823 */ /* 0x000fc80000010400 */
[C---:B------:R-:W-:Y:S01]  /*2e60*/  FFMA.FTZ R6, R7.reuse, 1.9046542121259335545e-09, R6 ;  /* 0x3102e30807067823 */ /* 0x040fe20000010006 */
[----:B------:R-:W-:Y:S01]  /*2e70*/  FADD.FTZ R7, R7, 12583037 ;  /* 0x4b40007d07077421 */ /* 0x000fe20000010000 */
[----:B-1----:R-:W0:Y:S02]  /*2e80*/  MUFU.RCP R5, R5 ;  /* 0x0000000500057308 */ /* 0x002e240000001000 */
[----:B------:R-:W-:Y:S02]  /*2e90*/  FMUL.FTZ R6, R6, 1.4426950216293334961 ;  /* 0x3fb8aa3b06067820 */ /* 0x000fe40000410000 */
[----:B------:R-:W-:-:S04]  /*2ea0*/  SHF.L.U32 R7, R7, 0x17, RZ ;  /* 0x0000001707077819 */ /* 0x000fc800000006ff */
        /* <DEDUP_REMOVED lines=19> */
.L_x_3285:
[----:B------:R-:W-:Y:S01]  /*2fe0*/  FMUL.RZ R6, R5, 0.15915493667125701904 ;  /* 0x3e22f98305067820 */ /* 0x000fe2000040c000 */
[----:B------:R-:W-:-:S03]  /*2ff0*/  FMUL.FTZ R5, |R0|, -1.4426950216293334961 ;  /* 0xbfb8aa3b00057820 */ /* 0x000fc60000410200 */
[----:B------:R-:W0:Y:S08]  /*3000*/  MUFU.SIN R4, R6 ;  /* 0x0000000600047308 */ /* 0x000e300000000400 */
[----:B------:R-:W1:Y:S08]  /*3010*/  MUFU.COS R7, R6 ;  /* 0x0000000600077308 */ /* 0x000e700000000000 */
[----:B------:R-:W2:Y:S01]  /*3020*/  MUFU.EX2 R5, R5 ;  /* 0x0000000500057308 */ /* 0x000ea20000000800 */
[----:B0-----:R-:W-:-:S04]  /*3030*/  FMUL.FTZ R4, R4, 4 ;  /* 0x4080000004047820 */ /* 0x001fc80000410000 */
[----:B-1----:R-:W-:Y:S01]  /*3040*/  FMUL.FTZ R4, R4, R7 ;  /* 0x0000000704047220 */ /* 0x002fe20000410000 */
[----:B------:R-:W-:-:S04]  /*3050*/  MOV R7, 0x3f800000 ;  /* 0x3f80000000077802 */ /* 0x000fc80000000f00 */
[----:B------:R-:W-:Y:S01]  /*3060*/  LOP3.LUT R0, R7, 0x80000000, R0, 0xb8, !PT ;  /* 0x8000000007007812 */ /* 0x000fe200078eb800 */
[----:B--2---:R-:W-:-:S04]  /*3070*/  FMUL.FTZ R4, R5, R4 ;  /* 0x0000000405047220 */ /* 0x004fc80000410000 */
[----:B------:R-:W-:Y:S01]  /*3080*/  FMUL.FTZ R4, R5, R4 ;  /* 0x0000000405047220 */ /* 0x000fe20000410000 */
[----:B------:R-:W-:Y:S06]  /*3090*/  BRA `(.L_x_3286) ;  /* 0x00000000003c7947 */ /* 0x000fec0003800000 */
.L_x_3284:
[----:B------:R-:W-:-:S05]  /*30a0*/  FADD.FTZ R0, R5, -R5 ;  /* 0x8000000505007221 */ /* 0x000fca0000010000 */
[----:B------:R-:W-:Y:S01]  /*30b0*/  MOV R4, R0 ;  /* 0x0000000000047202 */ /* 0x000fe20000000f00 */
[----:B------:R-:W-:Y:S06]  /*30c0*/  BRA `(.L_x_3286) ;  /* 0x0000000000307947 */ /* 0x000fec0003800000 */
.L_x_3283:
        /* <DEDUP_REMOVED lines=12> */
.L_x_3286:
[----:B------:R-:W-:Y:S05]  /*3190*/  BSYNC B0 ;  /* 0x0000000000007941 */ /* 0x000fea0003800000 */
.L_x_3282:
[----:B------:R-:W-:-:S05]  /*31a0*/  FADD.FTZ R5, -R0, -RZ ;  /* 0x800000ff00057221 */ /* 0x000fca0000010100 */
[----:B------:R-:W-:-:S05]  /*31b0*/  F2FP.F16.F32.PACK_AB R5, R5, R4 ;  /* 0x000000040505723e */ /* 0x000fca00000000ff */
[----:B------:R-:W-:Y:S01]  /*31c0*/  STG.E desc[UR4][R2.64], R5 ;  /* 0x0000000502007986 */ /* 0x000fe2000c101904 */
[----:B------:R-:W-:Y:S05]  /*31d0*/  EXIT ;  /* 0x000000000000794d */ /* 0x000fea0003800000 */
.L_x_3287:
        /* <DEDUP_REMOVED lines=10> */
.L_x_7552:


//--------------------- .text._ZN2at6native27unrolled_elementwise_kernelIZZZNS0_15tan_kernel_cudaERNS_18TensorIteratorBaseEENKUlvE_clEvENKUlvE1_clEvEUlN3c107complexINS6_4HalfEEEE_St5arrayIPcLm2EELi4E23TrivialOffsetCalculatorILi1EjESF_NS0_6memory15LoadWithoutCastENSG_16StoreWithoutCastEEEviT_T0_T2_T3_T4_T5_ --------------------------
	.section	.text._ZN2at6native27unrolled_elementwise_kernelIZZZNS0_15tan_kernel_cudaERNS_18TensorIteratorBaseEENKUlvE_clEvENKUlvE1_clEvEUlN3c107complexINS6_4HalfEEEE_St5arrayIPcLm2EELi4E23TrivialOffsetCalculatorILi1EjESF_NS0_6memory15LoadWithoutCastENSG_16StoreWithoutCastEEEviT_T0_T2_T3_T4_T5_,"ax",@progbits
	.align	128
        .global         _ZN2at6native27unrolled_elementwise_kernelIZZZNS0_15tan_kernel_cudaERNS_18TensorIteratorBaseEENKUlvE_clEvENKUlvE1_clEvEUlN3c107complexINS6_4HalfEEEE_St5arrayIPcLm2EELi4E23TrivialOffsetCalculatorILi1EjESF_NS0_6memory15LoadWithoutCastENSG_16StoreWithoutCastEEEviT_T0_T2_T3_T4_T5_
        .type           _ZN2at6native27unrolled_elementwise_kernelIZZZNS0_15tan_kernel_cudaERNS_18TensorIteratorBaseEENKUlvE_clEvENKUlvE1_clEvEUlN3c107complexINS6_4HalfEEEE_St5arrayIPcLm2EELi4E23TrivialOffsetCalculatorILi1EjESF_NS0_6memory15LoadWithoutCastENSG_16StoreWithoutCastEEEviT_T0_T2_T3_T4_T5_,@function
        .size           _ZN2at6native27unrolled_elementwise_kernelIZZZNS0_15tan_kernel_cudaERNS_18TensorIteratorBaseEENKUlvE_clEvENKUlvE1_clEvEUlN3c107complexINS6_4HalfEEEE_St5arrayIPcLm2EELi4E23TrivialOffsetCalculatorILi1EjESF_NS0_6memory15LoadWithoutCastENSG_16StoreWithoutCastEEEviT_T0_T2_T3_T4_T5_,(.L_x_7553 - _ZN2at6native27unrolled_elementwise_kernelIZZZNS0_15tan_kernel_cudaERNS_18TensorIteratorBaseEENKUlvE_clEvENKUlvE1_clEvEUlN3c107complexINS6_4HalfEEEE_St5arrayIPcLm2EELi4E23TrivialOffsetCalculatorILi1EjESF_NS0_6memory15LoadWithoutCastENSG_16StoreWithoutCastEEEviT_T0_T2_T3_T4_T5_)
        .other          _ZN2at6native27unrolled_elementwise_kernelIZZZNS0_15tan_kernel_cudaERNS_18TensorIteratorBaseEENKUlvE_clEvENKUlvE1_clEvEUlN3c107complexINS6_4HalfEEEE_St5arrayIPcLm2EELi4E23TrivialOffsetCalculatorILi1EjESF_NS0_6memory15LoadWithoutCastENSG_16StoreWithoutCastEEEviT_T0_T2_T3_T4_T5_,@"STO_CUDA_ENTRY STV_DEFAULT"
_ZN2at6native27unrolled_elementwise_kernelIZZZNS0_15tan_kernel_cudaERNS_18TensorIteratorBaseEENKUlvE_clEvENKUlvE1_clEvEUlN3c107complexINS6_4HalfEEEE_St5arrayIPcLm2EELi4E23TrivialOffsetCalculatorILi1EjESF_NS0_6memory15LoadWithoutCastENSG_16StoreWithoutCastEEEviT_T0_T2_T3_T4_T5_:
.text._ZN2at6native27unrolled_elementwise_kernelIZZZNS0_15tan_kernel_cudaERNS_18TensorIteratorBaseEENKUlvE_clEvENKUlvE1_clEvEUlN3c107complexINS6_4HalfEEEE_St5arrayIPcLm2EELi4E23TrivialOffsetCalculatorILi1EjESF_NS0_6memory15LoadWithoutCastENSG_16StoreWithoutCastEEEviT_T0_T2_T3_T4_T5_:
[----:B------:R-:W-:Y:S01]  /*0000*/  LDC R1, c[0x0][0x28] ;  /* 0x00000a00ff017b82 */ /* 0x000fe20000000800 */
[----:B------:R-:W0:Y:S07]  /*0010*/  S2R R0, SR_CTAID.X ;  /* 0x0000000000007919 */ /* 0x000e2e0000002500 */
[----:B------:R-:W0:Y:S01]  /*0020*/  LDC R5, c[0x0][0x210] ;  /* 0x00008400ff057b82 */ /* 0x000e220000000800 */
[----:B------:R-:W-:Y:S01]  /*0030*/  ULDC.64 UR4, c[0x0][0x208] ;  /* 0x0000820000047ab9 */ /* 0x000fe20000000a00 */
[----:B------:R-:W1:Y:S01]  /*0040*/  S2R R3, SR_TID.X ;  /* 0x0000000000037919 */ /* 0x000e620000002100 */
[----:B0-----:R-:W-:Y:S01]  /*0050*/  IMAD R2, R0, -0x200, R5 ;  /* 0xfffffe0000027824 */ /* 0x001fe200078e0205 */
[----:B-1----:R-:W-:-:S04]  /*0060*/  MOV R13, R3 ;  /* 0x00000003000d7202 */ /* 0x002fc80000000f00 */
[----:B------:R-:W-:-:S13]  /*0070*/  ISETP.GE.AND P2, PT, R3, R2, PT ;  /* 0x000000020300720c */ /* 0x000fda0003f46270 */
[----:B------:R-:W-:Y:S01]  /*0080*/  @!P2 LEA R15, R0, R13, 0x9 ;  /* 0x0000000d000fa211 */ /* 0x000fe200078e48ff */
[----:B------:R-:W0:Y:S01]  /*0090*/  @!P2 LDC.64 R8, c[0x0][0x220] ;  /* 0x00008800ff08ab82 */ /* 0x000e220000000a00 */
[----:B------:R-:W-:-:S04]  /*00a0*/  @!P2 IADD3 R13, R13, 0x80, RZ ;  /* 0x000000800d0da810 */ /* 0x000fc80007ffe0ff */
[----:B------:R-:W-:-:S13]  /*00b0*/  ISETP.GE.AND P0, PT, R13, R2, PT ;  /* 0x000000020d00720c */ /* 0x000fda0003f06270 */
[----:B------:R-:W-:Y:S01]  /*00c0*/  @!P0 LEA R17, R0, R13, 0x9 ;  /* 0x0000000d00118211 */ /* 0x000fe200078e48ff */
[----:B------:R-:W1:Y:S01]  /*00d0*/  @!P0 LDC.64 R10, c[0x0][0x220] ;  /* 0x00008800ff0a8b82 */ /* 0x000e620000000a00 */
[----:B------:R-:W-:-:S04]  /*00e0*/  @!P0 IADD3 R13, R13, 0x80, RZ ;  /* 0x000000800d0d8810 */ /* 0x000fc80007ffe0ff */
[----:B------:R-:W-:Y:S01]  /*00f0*/  ISETP.GE.AND P3, PT, R13, R2, PT ;  /* 0x000000020d00720c */ /* 0x000fe20003f66270 */
[----:B0-----:R-:W-:-:S06]  /*0100*/  @!P2 IMAD.WIDE.U32 R8, R15, 0x4, R8 ;  /* 0x000000040f08a825 */ /* 0x001fcc00078e0008 */
[----:B------:R-:W2:Y:S06]  /*0110*/  @!P2 LDG.E R8, desc[UR4][R8.64] ;  /* 0x000000040808a981 */ /* 0x000eac000c1e1900 */
[----:B------:R-:W-:Y:S01]  /*0120*/  @!P3 LEA R19, R0, R13, 0x9 ;  /* 0x0000000d0013b211 */ /* 0x000fe200078e48ff */
[----:B------:R-:W0:Y:S01]  /*0130*/  @!P3 LDC.64 R6, c[0x0][0x220] ;  /* 0x00008800ff06bb82 */ /* 0x000e220000000a00 */
[----:B------:R-:W-:-:S04]  /*0140*/  @!P3 IADD3 R13, R13, 0x80, RZ ;  /* 0x000000800d0db810 */ /* 0x000fc80007ffe0ff */
[----:B------:R-:W-:Y:S01]  /*0150*/  ISETP.GE.AND P1, PT, R13, R2, PT ;  /* 0x000000020d00720c */ /* 0x000fe20003f26270 */
[----:B-1----:R-:W-:-:S06]  /*0160*/  @!P0 IMAD.WIDE.U32 R10, R17, 0x4, R10 ;  /* 0x00000004110a8825 */ /* 0x002fcc00078e000a */
[----:B------:R-:W3:Y:S06]  /*0170*/  @!P0 LDG.E R10, desc[UR4][R10.64] ;  /* 0x000000040a0a8981 */ /* 0x000eec000c1e1900 */
[----:B------:R-:W1:Y:S01]  /*0180*/  @!P1 LDC.64 R4, c[0x0][0x220] ;  /* 0x00008800ff049b82 */ /* 0x000e620000000a00 */
[----:B------:R-:W-:Y:S01]  /*0190*/  @!P1 LEA R15, R0, R13, 0x9 ;  /* 0x0000000d000f9211 */ /* 0x000fe200078e48ff */
[----:B0-----:R-:W-:-:S06]  /*01a0*/  @!P3 IMAD.WIDE.U32 R12, R19, 0x4, R6 ;  /* 0x00000004130cb825 */ /* 0x001fcc00078e0006 */
[----:B------:R-:W4:Y:S01]  /*01b0*/  @!P3 LDG.E R12, desc[UR4][R12.64] ;  /* 0x000000040c0cb981 */ /* 0x000f22000c1e1900 */
[----:B-1----:R-:W-:-:S06]  /*01c0*/  @!P1 IMAD.WIDE.U32 R4, R15, 0x4, R4 ;  /* 0x000000040f049825 */ /* 0x002fcc00078e0004 */
[----:B------:R0:W5:Y:S01]  /*01d0*/  @!P1 LDG.E R4, desc[UR4][R4.64] ;  /* 0x0000000404049981 */ /* 0x000162000c1e1900 */
[----:B------:R-:W-:Y:S02]  /*01e0*/  PRMT R6, RZ, 0x5410, RZ ;  /* 0x00005410ff067816 */ /* 0x000fe400000000ff */
[----:B0-----:R-:W-:Y:S02]  /*01f0*/  PRMT R5, RZ, 0x5410, RZ ;  /* 0x00005410ff057816 */ /* 0x001fe400000000ff */
[----:B------:R-:W-:Y:S01]  /*0200*/  PRMT R9, RZ, 0x5410, RZ ;  /* 0x00005410ff097816 */ /* 0x000fe200000000ff */
[----:B------:R-:W-:Y:S01]  /*0210*/  BSSY B0, `(.L_x_3288) ;  /* 0x000005d000007945 */ /* 0x000fe20003800000 */
[----:B--2---:R-:W-:-:S04]  /*0220*/  @!P2 PRMT R5, R5, 0x5410, R8 ;  /* 0x000054100505a816 */ /* 0x004fc80000000008 */
[----:B------:R-:W-:Y:S02]  /*0230*/  @!P2 PRMT R5, R8, 0x7632, R5 ;  /* 0x000076320805a816 */ /* 0x000fe40000000005 */
[----:B------:R-:W-:Y:S02]  /*0240*/  PRMT R8, RZ, 0x5410, RZ ;  /* 0x00005410ff087816 */ /* 0x000fe400000000ff */
[----:B---3--:R-:W-:-:S04]  /*0250*/  @!P0 PRMT R6, R10, 0x7610, R6 ;  /* 0x000076100a068816 */ /* 0x008fc80000000006 */
[----:B------:R-:W-:Y:S02]  /*0260*/  @!P0 PRMT R6, R6, 0x7610, R10 ;  /* 0x0000761006068816 */ /* 0x000fe4000000000a */
[----:B----4-:R-:W-:-:S04]  /*0270*/  @!P3 PRMT R8, R12, 0x7610, R8 ;  /* 0x000076100c08b816 */ /* 0x010fc80000000008 */
[----:B------:R-:W-:Y:S02]  /*0280*/  @!P3 PRMT R8, R8, 0x7610, R12 ;  /* 0x000076100808b816 */ /* 0x000fe4000000000c */
[----:B-----5:R-:W-:-:S04]  /*0290*/  @!P1 PRMT R9, R4, 0x7610, R9 ;  /* 0x0000761004099816 */ /* 0x020fc80000000009 */
[----:B------:R-:W-:Y:S01]  /*02a0*/  @!P1 PRMT R9, R9, 0x7610, R4 ;  /* 0x0000761009099816 */ /* 0x000fe20000000004 */
[----:B------:R-:W-:Y:S06]  /*02b0*/  @P2 BRA `(.L_x_3289) ;  /* 0x0000000400482947 */ /* 0x000fec0003800000 */
[--C-:B------:R-:W-:Y:S01]  /*02c0*/  HADD2.F32 R4, -RZ, R5.reuse.H0_H0 ;  /* 0x20000005ff047230 */ /* 0x100fe20000004100 */
[----:B------:R-:W-:Y:S01]  /*02d0*/  BSSY B1, `(.L_x_3290) ;  /* 0x000004f000017945 */ /* 0x000fe20003800000 */
[----:B------:R-:W-:-:S03]  /*02e0*/  HADD2.F32 R10, -RZ, R5.H1_H1 ;  /* 0x30000005ff0a7230 */ /* 0x000fc60000004100 */
[----:B------:R-:W-:-:S05]  /*02f0*/  FADD.FTZ R11, -R4, -RZ ;  /* 0x800000ff040b7221 */ /* 0x000fca0000010100 */
[----:B------:R-:W-:Y:S02]  /*0300*/  LOP3.LUT R7, R11, 0x7fffffff, RZ, 0xc0, !PT ;  /* 0x7fffffff0b077812 */ /* 0x000fe400078ec0ff */
[----:B------:R-:W-:Y:S02]  /*0310*/  MOV R5, R11 ;  /* 0x0000000b00057202 */ /* 0x000fe40000000f00 */
[----:B------:R-:W-:-:S13]  /*0320*/  ISETP.GT.U32.AND P0, PT, R7, 0x7f7fffff, PT ;  /* 0x7f7fffff0700780c */ /* 0x000fda0003f04070 */
[----:B------:R-:W-:Y:S05]  /*0330*/  @P0 BRA `(.L_x_3291) ;  /* 0x0000000000f00947 */ /* 0x000fea0003800000 */
[----:B------:R-:W-:-:S13]  /*0340*/  FSETP.GEU.FTZ.AND P0, PT, |R10|, +INF , PT ;  /* 0x7f8000000a00780b */ /* 0x000fda0003f1e200 */
[----:B------:R-:W-:Y:S05]  /*0350*/  @P0 BRA `(.L_x_3292) ;  /* 0x0000000000dc0947 */ /* 0x000fea0003800000 */
[----:B------:R-:W-:-:S13]  /*0360*/  ISETP.GT.U32.AND P0, PT, R7, 0x412fffff, PT ;  /* 0x412fffff0700780c */ /* 0x000fda0003f04070 */
[----:B------:R-:W-:Y:S05]  /*0370*/  @P0 BRA `(.L_x_3293) ;  /* 0x0000000000a40947 */ /* 0x000fea0003800000 */
[----:B------:R-:W-:Y:S01]  /*0380*/  FMUL.FTZ R7, |R5|, 1.4426950216293334961 ;  /* 0x3fb8aa3b05077820 */ /* 0x000fe20000410200 */
[----:B------:R-:W-:Y:S01]  /*0390*/  HFMA2.MMA R12, -RZ, RZ, 3.4921875, 0 ;  /* 0x42fc0000ff0c7435 */ /* 0x000fe200000001ff */
[----:B------:R-:W-:Y:S01]  /*03a0*/  FMUL.RZ R15, R10, 0.15915493667125701904 ;  /* 0x3e22f9830a0f7820 */ /* 0x000fe2000040c000 */
[----:B------:R-:W-:Y:S01]  /*03b0*/  MOV R16, 0x363d0ada ;  /* 0x363d0ada00107802 */ /* 0x000fe20000000f00 */
[----:B------:R-:W-:Y:S02]  /*03c0*/  FMUL.FTZ R13, R4, R4 ;  /* 0x00000004040d7220 */ /* 0x000fe40000410000 */
[----:B------:R-:W0:Y:S02]  /*03d0*/  FRND.TRUNC R7, R7 ;  /* 0x0000000700077307 */ /* 0x000e24000020d000 */
[----:B------:R-:W-:-:S06]  /*03e0*/  FFMA.FTZ R4, R13, R16, 0.00019836159481201320887 ;  /* 0x394fff490d047423 */ /* 0x000fcc0000010010 */
[----:B------:R-:W1:Y:S01]  /*03f0*/  MUFU.COS R10, R15 ;  /* 0x0000000f000a7308 */ /* 0x000e620000000000 */
        /* <DEDUP_REMOVED lines=15> */
[----:B0-----:R-:W-:Y:S01]  /*04f0*/  FMUL.FTZ R11, R14, -0.125 ;  /* 0xbe0000000e0b7820 */ /* 0x001fe20000410000 */
[----:B------:R-:W-:-:S03]  /*0500*/  FFMA.FTZ R14, R13, R4, 0.0083333496004343032837 ;  /* 0x3c08889a0d0e7423 */ /* 0x000fc60000010004 */
[----:B------:R-:W-:Y:S01]  /*0510*/  FFMA.FTZ R4, R12, 2, R11 ;  /* 0x400000000c047823 */ /* 0x000fe2000001000b */
[----:B------:R-:W-:-:S04]  /*0520*/  FFMA.FTZ R14, R13, R14, 0.16666667163372039795 ;  /* 0x3e2aaaab0d0e7423 */ /* 0x000fc8000001000e */
[----:B------:R-:W-:Y:S01]  /*0530*/  FMUL.FTZ R14, R13, R14 ;  /* 0x0000000e0d0e7220 */ /* 0x000fe20000410000 */
[--C-:B------:R-:W-:Y:S01]  /*0540*/  LOP3.LUT R11, R4, 0x80000000, R5.reuse, 0xb8, !PT ;  /* 0x80000000040b7812 */ /* 0x100fe200078eb805 */
[----:B------:R-:W-:Y:S02]  /*0550*/  FFMA.FTZ R4, R7, R7, 1 ;  /* 0x3f80000007047423 */ /* 0x000fe40000010007 */
[----:B------:R-:W-:-:S04]  /*0560*/  @!P0 FFMA.FTZ R11, R5, R14, R5 ;  /* 0x0000000e050b8223 */ /* 0x000fc80000010005 */
        /* <DEDUP_REMOVED lines=10> */
.L_x_3293:
[----:B------:R-:W-:Y:S01]  /*0610*/  FMUL.RZ R11, R10, 0.15915493667125701904 ;  /* 0x3e22f9830a0b7820 */ /* 0x000fe2000040c000 */
[----:B------:R-:W-:Y:S01]  /*0620*/  FMUL.FTZ R7, |R5|, -1.4426950216293334961 ;  /* 0xbfb8aa3b05077820 */ /* 0x000fe20000410200 */
[----:B------:R-:W-:Y:S02]  /*0630*/  HFMA2.MMA R10, -RZ, RZ, 1.875, 0 ;  /* 0x3f800000ff0a7435 */ /* 0x000fe400000001ff */
[----:B------:R-:W0:Y:S08]  /*0640*/  MUFU.SIN R4, R11 ;  /* 0x0000000b00047308 */ /* 0x000e300000000400 */
[----:B------:R-:W1:Y:S01]  /*0650*/  MUFU.COS R13, R11 ;  /* 0x0000000b000d7308 */ /* 0x000e620000000000 */
[----:B------:R-:W-:-:S07]  /*0660*/  LOP3.LUT R5, R10, 0x80000000, R5, 0xb8, !PT ;  /* 0x800000000a057812 */ /* 0x000fce00078eb805 */
[----:B------:R-:W2:Y:S01]  /*0670*/  MUFU.EX2 R7, R7 ;  /* 0x0000000700077308 */ /* 0x000ea20000000800 */
[----:B0-----:R-:W-:-:S04]  /*0680*/  FMUL.FTZ R4, R4, 4 ;  /* 0x4080000004047820 */ /* 0x001fc80000410000 */
[----:B-1----:R-:W-:-:S04]  /*0690*/  FMUL.FTZ R4, R4, R13 ;  /* 0x0000000d04047220 */ /* 0x002fc80000410000 */
[----:B--2---:R-:W-:-:S04]  /*06a0*/  FMUL.FTZ R4, R7, R4 ;  /* 0x0000000407047220 */ /* 0x004fc80000410000 */
[----:B------:R-:W-:Y:S01]  /*06b0*/  FMUL.FTZ R4, R7, R4 ;  /* 0x0000000407047220 */ /* 0x000fe20000410000 */
[----:B------:R-:W-:Y:S06]  /*06c0*/  BRA `(.L_x_3294) ;  /* 0x00000000003c7947 */ /* 0x000fec0003800000 */
.L_x_3292:
[----:B------:R-:W-:-:S05]  /*06d0*/  FADD.FTZ R5, R10, -R10 ;  /* 0x8000000a0a057221 */ /* 0x000fca0000010000 */
[----:B------:R-:W-:Y:S01]  /*06e0*/  MOV R4, R5 ;  /* 0x0000000500047202 */ /* 0x000fe20000000f00 */
[----:B------:R-:W-:Y:S06]  /*06f0*/  BRA `(.L_x_3294) ;  /* 0x0000000000307947 */ /* 0x000fec0003800000 */
.L_x_3291:
        /* <DEDUP_REMOVED lines=10> */
[----:B------:R-:W-:-:S04]  /*07a0*/  IADD3 R5, R11, -0x40000000, RZ ;  /* 0xc00000000b057810 */ /* 0x000fc80007ffe0ff */
[----:B------:R-:W-:-:S07]  /*07b0*/  LOP3.LUT R4, RZ, 0x80000000, R10, 0xb8, !PT ;  /* 0x80000000ff047812 */ /* 0x000fce00078eb80a */
.L_x_3294:
[----:B------:R-:W-:Y:S05]  /*07c0*/  BSYNC B1 ;  /* 0x0000000000017941 */ /* 0x000fea0003800000 */
.L_x_3290:
[----:B------:R-:W-:-:S07]  /*07d0*/  FADD.FTZ R7, -R5, -RZ ;  /* 0x800000ff05077221 */ /* 0x000fce0000010100 */
.L_x_3289:
[----:B------:R-:W-:Y:S05]  /*07e0*/  BSYNC B0 ;  /* 0x0000000000007941 */ /* 0x000fea0003800000 */
.L_x_3288:
[----:B------:R-:W-:Y:S01]  /*07f0*/  IADD3 R5, R3, 0x80, RZ ;  /* 0x0000008003057810 */ /* 0x000fe20007ffe0ff */
[----:B------:R-:W-:Y:S03]  /*0800*/  BSSY B0, `(.L_x_3295) ;  /* 0x0000054000007945 */ /* 0x000fe60003800000 */
[----:B------:R-:W-:-:S13]  /*0810*/  ISETP.GE.AND P0, PT, R5, R2, PT ;  /* 0x000000020500720c */ /* 0x000fda0003f06270 */
[----:B------:R-:W-:Y:S05]  /*0820*/  @P0 BRA `(.L_x_3296) ;  /* 0x0000000400440947 */ /* 0x000fea0003800000 */
[--C-:B------:R-:W-:Y:S01]  /*0830*/  HADD2.F32 R11, -RZ, R6.reuse.H1_H1 ;  /* 0x30000006ff0b7230 */ /* 0x100fe20000004100 */
        /* <DEDUP_REMOVED lines=51> */
.L_x_3300:
[----:B------:R-:W-:Y:S01]  /*0b70*/  FMUL.RZ R13, R13, 0.15915493667125701904 ;  /* 0x3e22f9830d0d7820 */ /* 0x000fe2000040c000 */
[----:B------:R-:W-:-:S03]  /*0b80*/  FMUL.FTZ R11, |R10|, -1.4426950216293334961 ;  /* 0xbfb8aa3b0a0b7820 */ /* 0x000fc60000410200 */
[----:B------:R-:W0:Y:S08]  /*0b90*/  MUFU.SIN R6, R13 ;  /* 0x0000000d00067308 */ /* 0x000e300000000400 */
[----:B------:R-:W1:Y:S08]  /*0ba0*/  MUFU.COS R15, R13 ;  /* 0x0000000d000f7308 */ /* 0x000e700000000000 */
[----:B------:R-:W2:Y:S01]  /*0bb0*/  MUFU.EX2 R11, R11 ;  /* 0x0000000b000b7308 */ /* 0x000ea20000000800 */
[----:B0-----:R-:W-:-:S04]  /*0bc0*/  FMUL.FTZ R6, R6, 4 ;  /* 0x4080000006067820 */ /* 0x001fc80000410000 */
[----:B-1----:R-:W-:Y:S01]  /*0bd0*/  FMUL.FTZ R6, R6, R15 ;  /* 0x0000000f06067220 */ /* 0x002fe20000410000 */
[----:B------:R-:W-:-:S03]  /*0be0*/  HFMA2.MMA R15, -RZ, RZ, 1.875, 0 ;  /* 0x3f800000ff0f7435 */ /* 0x000fc600000001ff */
[----:B--2---:R-:W-:-:S07]  /*0bf0*/  FMUL.FTZ R6, R11, R6 ;  /* 0x000000060b067220 */ /* 0x004fce0000410000 */
[----:B------:R-:W-:Y:S01]  /*0c00*/  LOP3.LUT R10, R15, 0x80000000, R10, 0xb8, !PT ;  /* 0x800000000f0a7812 */ /* 0x000fe200078eb80a */
[----:B------:R-:W-:Y:S01]  /*0c10*/  FMUL.FTZ R6, R11, R6 ;  /* 0x000000060b067220 */ /* 0x000fe20000410000 */
[----:B------:R-:W-:Y:S06]  /*0c20*/  BRA `(.L_x_3301) ;  /* 0x00000000003c7947 */ /* 0x000fec0003800000 */
.L_x_3299:
[----:B------:R-:W-:-:S05]  /*0c30*/  FADD.FTZ R10, R13, -R13 ;  /* 0x8000000d0d0a7221 */ /* 0x000fca0000010000 */
[----:B------:R-:W-:Y:S01]  /*0c40*/  MOV R6, R10 ;  /* 0x0000000a00067202 */ /* 0x000fe20000000f00 */
[----:B------:R-:W-:Y:S06]  /*0c50*/  BRA `(.L_x_3301) ;  /* 0x0000000000307947 */ /* 0x000fec0003800000 */
.L_x_3298:
        /* <DEDUP_REMOVED lines=12> */
.L_x_3301:
[----:B------:R-:W-:Y:S05]  /*0d20*/  BSYNC B1 ;  /* 0x0000000000017941 */ /* 0x000fea0003800000 */
.L_x_3297:
[----:B------:R-:W-:-:S07]  /*0d30*/  FADD.FTZ R11, -R10, -RZ ;  /* 0x800000ff0a0b7221 */ /* 0x000fce0000010100 */
.L_x_3296:
[----:B------:R-:W-:Y:S05]  /*0d40*/  BSYNC B0 ;  /* 0x0000000000007941 */ /* 0x000fea0003800000 */
.L_x_3295:
        /* <DEDUP_REMOVED lines=22> */
[C---:B------:R-:W-:Y:S02]  /*0eb0*/  FFMA.FTZ R19, R16.reuse, R17, 0.0083333496004343032837 ;  /* 0x3c08889a10137423 */ /* 0x040fe40000010011 */
[----:B------:R-:W1:Y:S02]  /*0ec0*/  MUFU.COS R13, R20 ;  /* 0x00000014000d7308 */ /* 0x000e640000000000 */
        /* <DEDUP_REMOVED lines=32> */
.L_x_3307:
        /* <DEDUP_REMOVED lines=12> */
.L_x_3306:
[----:B------:R-:W-:-:S05]  /*1190*/  FADD.FTZ R10, R13, -R13 ;  /* 0x8000000d0d0a7221 */ /* 0x000fca0000010000 */
[----:B------:R-:W-:Y:S01]  /*11a0*/  MOV R8, R10 ;  /* 0x0000000a00087202 */ /* 0x000fe20000000f00 */
[----:B------:R-:W-:Y:S06]  /*11b0*/  BRA `(.L_x_3308) ;  /* 0x0000000000307947 */ /* 0x000fec0003800000 */
.L_x_3305:
        /* <DEDUP_REMOVED lines=12> */
.L_x_3308:
[----:B------:R-:W-:Y:S05]  /*1280*/  BSYNC B1 ;  /* 0x0000000000017941 */ /* 0x000fea0003800000 */
.L_x_3304:
[----:B------:R-:W-:-:S07]  /*1290*/  FADD.FTZ R13, -R10, -RZ ;  /* 0x800000ff0a0d7221 */ /* 0x000fce0000010100 */
.L_x_3303:
[----:B------:R-:W-:Y:S05]  /*12a0*/  BSYNC B0 ;  /* 0x0000000000007941 */ /* 0x000fea0003800000 */
.L_x_3302:
        /* <DEDUP_REMOVED lines=23> */
[----:B------:R-:W-:Y:S01]  /*1420*/  MUFU.SIN R12, R20 ;  /* 0x00000014000c7308 */ /* 0x000fe20000000400 */
        /* <DEDUP_REMOVED lines=8> */
[----:B------:R-:W-:Y:S02]  /*14b0*/  FMUL.FTZ R15, R15, 1.4426950216293334961 ;  /* 0x3fb8aa3b0f0f7820 */ /* 0x000fe40000410000 */
[----:B------:R-:W-:-:S04]  /*14c0*/  SHF.L.U32 R16, R16, 0x17, RZ ;  /* 0x0000001710107819 */ /* 0x000fc800000006ff */
        /* <DEDUP_REMOVED lines=23> */
.L_x_3314:
        /* <DEDUP_REMOVED lines=12> */
.L_x_3313:
[----:B------:R-:W-:-:S05]  /*1700*/  FADD.FTZ R9, R12, -R12 ;  /* 0x8000000c0c097221 */ /* 0x000fca0000010000 */
[----:B------:R-:W-:Y:S01]  /*1710*/  MOV R10, R9 ;  /* 0x00000009000a7202 */ /* 0x000fe20000000f00 */
[----:B------:R-:W-:Y:S06]  /*1720*/  BRA `(.L_x_3315) ;  /* 0x0000000000307947 */ /* 0x000fec0003800000 */
.L_x_3312:
        /* <DEDUP_REMOVED lines=12> */
.L_x_3315:
[----:B------:R-:W-:Y:S05]  /*17f0*/  BSYNC B1 ;  /* 0x0000000000017941 */ /* 0x000fea0003800000 */
.L_x_3311:
[----:B------:R-:W-:-:S07]  /*1800*/  FADD.FTZ R9, -R9, -RZ ;  /* 0x800000ff09097221 */ /* 0x000fce0000010100 */
.L_x_3310:
[----:B------:R-:W-:Y:S05]  /*1810*/  BSYNC B0 ;  /* 0x0000000000007941 */ /* 0x000fea0003800000 */
.L_x_3309:
[----:B------:R-:W-:Y:S01]  /*1820*/  ISETP.GE.AND P0, PT, R3, R2, PT ;  /* 0x000000020300720c */ /* 0x000fe20003f06270 */
[----:B------:R-:W-:Y:S04]  /*1830*/  BSSY B0, `(.L_x_3316) ;  /* 0x000001a000007945 */ /* 0x000fe80003800000 */
[----:B------:R-:W-:Y:S08]  /*1840*/  BSSY B1, `(.L_x_3317) ;  /* 0x0000011000017945 */ /* 0x000ff00003800000 */
[----:B------:R-:W-:Y:S05]  /*1850*/  @P0 BRA `(.L_x_3318) ;  /* 0x00000000003c0947 */ /* 0x000fea0003800000 */
[----:B------:R-:W0:Y:S01]  /*1860*/  LDC.64 R14, c[0x0][0x218] ;  /* 0x00008600ff0e7b82 */ /* 0x000e220000000a00 */
[----:B------:R-:W-:Y:S02]  /*1870*/  LEA R3, R0, R3, 0x9 ;  /* 0x0000000300037211 */ /* 0x000fe400078e48ff */
[----:B------:R-:W-:-:S03]  /*1880*/  F2FP.F16.F32.PACK_AB R7, R7, R4 ;  /* 0x000000040707723e */ /* 0x000fc600000000ff */
[----:B0-----:R-:W-:Y:S01]  /*1890*/  IMAD.WIDE.U32 R14, R3, 0x4, R14 ;  /* 0x00000004030e7825 */ /* 0x001fe200078e000e */
[----:B------:R-:W-:-:S04]  /*18a0*/  MOV R3, R5 ;  /* 0x0000000500037202 */ /* 0x000fc80000000f00 */
[----:B------:R0:W-:Y:S01]  /*18b0*/  STG.E desc[UR4][R14.64], R7 ;  /* 0x000000070e007986 */ /* 0x0001e2000c101904 */
[----:B------:R-:W-:-:S13]  /*18c0*/  ISETP.GE.AND P0, PT, R3, R2, PT ;  /* 0x000000020300720c */ /* 0x000fda0003f06270 */
[----:B------:R-:W-:Y:S05]  /*18d0*/  @P0 BREAK B1 ;  /* 0x0000000000010942 */ /* 0x000fea0003800000 */
[----:B0-----:R-:W-:Y:S05]  /*18e0*/  @P0 BRA `(.L_x_3319) ;  /* 0x0000000000380947 */ /* 0x001fea0003800000 */
[----:B------:R-:W0:Y:S01]  /*18f0*/  LDC.64 R4, c[0x0][0x218] ;  /* 0x00008600ff047b82 */ /* 0x000e220000000a00 */
[----:B------:R-:W-:Y:S02]  /*1900*/  LEA R7, R0, R3, 0x9 ;  /* 0x0000000300077211 */ /* 0x000fe400078e48ff */
[----:B------:R-:W-:Y:S02]  /*1910*/  F2FP.F16.F32.PACK_AB R11, R11, R6 ;  /* 0x000000060b0b723e */ /* 0x000fe400000000ff */
[----:B------:R-:W-:Y:S01]  /*1920*/  IADD3 R3, R3, 0x80, RZ ;  /* 0x0000008003037810 */ /* 0x000fe20007ffe0ff */
[----:B0-----:R-:W-:-:S05]  /*1930*/  IMAD.WIDE.U32 R4, R7, 0x4, R4 ;  /* 0x0000000407047825 */ /* 0x001fca00078e0004 */
[----:B------:R0:W-:Y:S02]  /*1940*/  STG.E desc[UR4][R4.64], R11 ;  /* 0x0000000b04007986 */ /* 0x0001e4000c101904 */
.L_x_3318:
[----:B------:R-:W-:Y:S05]  /*1950*/  BSYNC B1 ;  /* 0x0000000000017941 */ /* 0x000fea0003800000 */
.L_x_3317:
[----:B------:R-:W-:-:S13]  /*1960*/  ISETP.GE.AND P0, PT, R3, R2, PT ;  /* 0x000000020300720c */ /* 0x000fda0003f06270 */
[----:B0-----:R-:W0:Y:S01]  /*1970*/  @!P0 LDC.64 R4, c[0x0][0x218] ;  /* 0x00008600ff048b82 */ /* 0x001e220000000a00 */
[----:B------:R-:W-:Y:S02]  /*1980*/  @!P0 LEA R7, R0, R3, 0x9 ;  /* 0x0000000300078211 */ /* 0x000fe400078e48ff */
[----:B------:R-:W-:Y:S02]  /*1990*/  @!P0 F2FP.F16.F32.PACK_AB R13, R13, R8 ;  /* 0x000000080d0d823e */ /* 0x000fe400000000ff */
[----:B------:R-:W-:Y:S01]  /*19a0*/  @!P0 IADD3 R3, R3, 0x80, RZ ;  /* 0x0000008003038810 */ /* 0x000fe20007ffe0ff */
[----:B0-----:R-:W-:-:S05]  /*19b0*/  @!P0 IMAD.WIDE.U32 R4, R7, 0x4, R4 ;  /* 0x0000000407048825 */ /* 0x001fca00078e0004 */
[----:B------:R0:W-:Y:S02]  /*19c0*/  @!P0 STG.E desc[UR4][R4.64], R13 ;  /* 0x0000000d04008986 */ /* 0x0001e4000c101904 */
.L_x_3319:
[----:B------:R-:W-:Y:S05]  /*19d0*/  BSYNC B0 ;  /* 0x0000000000007941 */ /* 0x000fea0003800000 */
.L_x_3316:
[----:B------:R-:W-:Y:S05]  /*19e0*/  WARPSYNC.ALL ;  /* 0x0000000000007948 */ /* 0x000fea0003800000 */
[----:B------:R-:W-:-:S13]  /*19f0*/  ISETP.GE.AND P0, PT, R3, R2, PT ;  /* 0x000000020300720c */ /* 0x000fda0003f06270 */
[----:B------:R-:W-:Y:S05]  /*1a00*/  @P0 EXIT ;  /* 0x000000000000094d */ /* 0x000fea0003800000 */
[----:B0-----:R-:W0:Y:S01]  /*1a10*/  LDC.64 R4, c[0x0][0x218] ;  /* 0x00008600ff047b82 */ /* 0x001e220000000a00 */
[----:B------:R-:W-:Y:S02]  /*1a20*/  LEA R3, R0, R3, 0x9 ;  /* 0x0000000300037211 */ /* 0x000fe400078e48ff */
[----:B------:R-:W-:-:S03]  /*1a30*/  F2FP.F16.F32.PACK_AB R9, R9, R10 ;  /* 0x0000000a0909723e */ /* 0x000fc600000000ff */
[----:B0-----:R-:W-:-:S05]  /*1a40*/  IMAD.WIDE.U32 R2, R3, 0x4, R4 ;  /* 0x0000000403027825 */ /* 0x001fca00078e0004 */
[----:B------:R-:W-:Y:S01]  /*1a50*/  STG.E desc[UR4][R2.64], R9 ;  /* 0x0000000902007986 */ /* 0x000fe2000c101904 */
[----:B------:R-:W-:Y:S05]  /*1a60*/  EXIT ;  /* 0x000000000000794d */ /* 0x000fea0003800000 */
.L_x_3320:
        /* <DEDUP_REMOVED lines=9> */
.L_x_7553:


//--------------------- .text._ZN2at6native29vectorized_elementwise_kernelILi2EZZZNS0_15tan_kernel_cudaERNS_18TensorIteratorBaseEENKUlvE_clEvENKUlvE1_clEvEUlN3c107complexINS6_4HalfEEEE_St5arrayIPcLm2EEEEviT0_T1_ --------------------------
	.section	.text._ZN2at6native29vectorized_elementwise_kernelILi2EZZZNS0_15tan_kernel_cudaERNS_18TensorIteratorBaseEENKUlvE_clEvENKUlvE1_clEvEUlN3c107complexINS6_4HalfEEEE_St5arrayIPcLm2EEEEviT0_T1_,"ax",@progbits
	.align	128
        .global         _ZN2at6native29vectorized_elementwise_kernelILi2EZZZNS0_15tan_kernel_cudaERNS_18TensorIteratorBaseEENKUlvE_clEvENKUlvE1_clEvEUlN3c107complexINS6_4HalfEEEE_St5arrayIPcLm2EEEEviT0_T1_
        .type           _ZN2at6native29vectorized_elementwise_kernelILi2EZZZNS0_15tan_kernel_cudaERNS_18TensorIteratorBaseEENKUlvE_clEvENKUlvE1_clEvEUlN3c107complexINS6_4HalfEEEE_St5arrayIPcLm2EEEEviT0_T1_,@function
        .size           _ZN2at6native29vectorized_elementwise_kernelILi2EZZZNS0_15tan_kernel_cudaERNS_18TensorIteratorBaseEENKUlvE_clEvENKUlvE1_clEvEUlN3c107complexINS6_4HalfEEEE_St5arrayIPcLm2EEEEviT0_T1_,(.L_x_7554 - _ZN2at6native29vectorized_elementwise_kernelILi2EZZZNS0_15tan_kernel_cudaERNS_18TensorIteratorBaseEENKUlvE_clEvENKUlvE1_clEvEUlN3c107complexINS6_4HalfEEEE_St5arrayIPcLm2EEEEviT0_T1_)
        .other          _ZN2at6native29vectorized_elementwise_kernelILi2EZZZNS0_15tan_kernel_cudaERNS_18TensorIteratorBaseEENKUlvE_clEvENKUlvE1_clEvEUlN3c107complexINS6_4HalfEEEE_St5arrayIPcLm2EEEEviT0_T1_,@"STO_CUDA_ENTRY STV_DEFAULT"
_ZN2at6native29vectorized_elementwise_kernelILi2EZZZNS0_15tan_kernel_cudaERNS_18TensorIteratorBaseEENKUlvE_clEvENKUlvE1_clEvEUlN3c107complexINS6_4HalfEEEE_St5arrayIPcLm2EEEEviT0_T1_:
.text._ZN2at6native29vectorized_elementwise_kernelILi2EZZZNS0_15tan_kernel_cudaERNS_18TensorIteratorBaseEENKUlvE_clEvENKUlvE1_clEvEUlN3c107complexINS6_4HalfEEEE_St5arrayIPcLm2EEEEviT0_T1_:
        /* <DEDUP_REMOVED lines=13> */
[----:B------:R0:W5:Y:S04]  /*00d0*/  LDG.E.64 R12, desc[UR4][R14.64+0x400] ;  /* 0x000400040e0c7981 */ /* 0x000168000c1e1b00 */
[----:B------:R0:W5:Y:S04]  /*00e0*/  LDG.E.64 R4, desc[UR4][R14.64+0x800] ;  /* 0x000800040e047981 */ /* 0x000168000c1e1b00 */
[----:B------:R0:W5:Y:S01]  /*00f0*/  LDG.E.64 R2, desc[UR4][R14.64+0xc00] ;  /* 0x000c00040e027981 */ /* 0x000162000c1e1b00 */
[----:B------:R-:W-:Y:S01]  /*0100*/  BSSY B0, `(.L_x_3322) ;  /* 0x000004f000007945 */ /* 0x000fe20003800000 */
[----:B--2---:R-:W-:-:S02]  /*0110*/  HADD2.F32 R10, -RZ, R8.H1_H1 ;  /* 0x30000008ff0a7230 */ /* 0x004fc40000004100 */
[----:B------:R-:W-:-:S03]  /*0120*/  HADD2.F32 R17, -RZ, R8.H0_H0 ;  /* 0x20000008ff117230 */ /* 0x000fc60000004100 */
[----:B------:R-:W-:-:S05]  /*0130*/  FADD.FTZ R6, -R10, -RZ ;  /* 0x800000ff0a067221 */ /* 0x000fca0000010100 */
[----:B------:R-:W-:-:S04]  /*0140*/  LOP3.LUT R11, R6, 0x7fffffff, RZ, 0xc0, !PT ;  /* 0x7fffffff060b7812 */ /* 0x000fc800078ec0ff */
[----:B------:R-:W-:-:S13]  /*0150*/  ISETP.GT.U32.AND P0, PT, R11, 0x7f7fffff, PT ;  /* 0x7f7fffff0b00780c */ /* 0x000fda0003f04070 */
[----:B0-----:R-:W-:Y:S05]  /*0160*/  @P0 BRA `(.L_x_3323) ;  /* 0x0000000000f00947 */ /* 0x001fea0003800000 */
        /* <DEDUP_REMOVED lines=17> */
[----:B------:R-:W-:-:S03]  /*0280*/  FSETP.GE.FTZ.AND P0, PT, |R6|, 1, PT ;  /* 0x3f8000000600780b */ /* 0x000fc60003f16200 */
[----:B------:R-:W-:-:S04]  /*0290*/  FFMA.FTZ R14, R11, -0.69314718246459960938, |R6| ;  /* 0xbf3172180b0e7823 */ /* 0x000fc80000010406 */
[C---:B------:R-:W-:Y:S01]  /*02a0*/  FFMA.FTZ R14, R11.reuse, 1.9046542121259335545e-09, R14 ;  /* 0x3102e3080b0e7823 */ /* 0x040fe2000001000e */
[----:B------:R-:W-:-:S03]  /*02b0*/  FADD.FTZ R11, R11, 12583037 ;  /* 0x4b40007d0b0b7421 */ /* 0x000fc60000010000 */
[----:B------:R-:W-:Y:S02]  /*02c0*/  FMUL.FTZ R14, R14, 1.4426950216293334961 ;  /* 0x3fb8aa3b0e0e7820 */ /* 0x000fe40000410000 */
[----:B------:R-:W-:Y:S02]  /*02d0*/  SHF.L.U32 R8, R11, 0x17, RZ ;  /* 0x000000170b087819 */ /* 0x000fe400000006ff */
[----:B------:R-:W0:Y:S08]  /*02e0*/  MUFU.EX2 R15, R14 ;  /* 0x0000000e000f7308 */ /* 0x000e300000000800 */
[----:B------:R-:W1:Y:S01]  /*02f0*/  MUFU.COS R11, R20 ;  /* 0x00000014000b7308 */ /* 0x000e620000000000 */
[----:B0-----:R-:W-:-:S07]  /*0300*/  FMUL.FTZ R15, R8, R15 ;  /* 0x0000000f080f7220 */ /* 0x001fce0000410000 */
[----:B------:R-:W-:Y:S08]  /*0310*/  MUFU.SIN R8, R20 ;  /* 0x0000001400087308 */ /* 0x000ff00000000400 */
[----:B------:R-:W0:Y:S08]  /*0320*/  MUFU.RCP R18, R15 ;  /* 0x0000000f00127308 */ /* 0x000e300000001000 */
[----:B-1----:R-:W1:Y:S01]  /*0330*/  MUFU.RCP R11, R11 ;  /* 0x0000000b000b7308 */ /* 0x002e620000001000 */
[----:B0-----:R-:W-:-:S04]  /*0340*/  FMUL.FTZ R10, R18, -0.125 ;  /* 0xbe000000120a7820 */ /* 0x001fc80000410000 */
[----:B------:R-:W-:Y:S01]  /*0350*/  FFMA.FTZ R17, R15, 2, R10 ;  /* 0x400000000f117823 */ /* 0x000fe2000001000a */
[----:B-1----:R-:W-:-:S04]  /*0360*/  FMUL.FTZ R8, R8, R11 ;  /* 0x0000000b08087220 */ /* 0x002fc80000410000 */
        /* <DEDUP_REMOVED lines=13> */
.L_x_3325:
        /* <DEDUP_REMOVED lines=12> */
.L_x_3324:
[----:B------:R-:W-:-:S05]  /*0500*/  FADD.FTZ R6, R17, -R17 ;  /* 0x8000001111067221 */ /* 0x000fca0000010000 */
[----:B------:R-:W-:Y:S01]  /*0510*/  MOV R8, R6 ;  /* 0x0000000600087202 */ /* 0x000fe20000000f00 */
[----:B------:R-:W-:Y:S06]  /*0520*/  BRA `(.L_x_3326) ;  /* 0x0000000000307947 */ /* 0x000fec0003800000 */
.L_x_3323:
        /* <DEDUP_REMOVED lines=12> */
.L_x_3326:
[----:B------:R-:W-:Y:S05]  /*05f0*/  BSYNC B0 ;  /* 0x0000000000007941 */ /* 0x000fea0003800000 */
.L_x_3322:
[--C-:B------:R-:W-:Y:S01]  /*0600*/  HADD2.F32 R10, -RZ, R9.reuse.H1_H1 ;  /* 0x30000009ff0a7230 */ /* 0x100fe20000004100 */
[----:B------:R-:W-:Y:S01]  /*0610*/  BSSY B0, `(.L_x_3327) ;  /* 0x0000050000007945 */ /* 0x000fe20003800000 */
[----:B------:R-:W-:Y:S01]  /*0620*/  FADD.FTZ R11, -R6, -RZ ;  /* 0x800000ff060b7221 */ /* 0x000fe20000010100 */
[----:B------:R-:W-:Y:S02]  /*0630*/  HADD2.F32 R15, -RZ, R9.H0_H0 ;  /* 0x20000009ff0f7230 */ /* 0x000fe40000004100 */
        /* <DEDUP_REMOVED lines=15> */
[----:B------:R-:W-:Y:S01]  /*0730*/  FFMA.FTZ R15, R18, R15, 0.00019836159481201320887 ;  /* 0x394fff49120f7423 */ /* 0x000fe2000001000f */
        /* <DEDUP_REMOVED lines=34> */
.L_x_3330:
        /* <DEDUP_REMOVED lines=12> */
.L_x_3329:
[----:B------:R-:W-:-:S05]  /*0a20*/  FADD.FTZ R6, R15, -R15 ;  /* 0x8000000f0f067221 */ /* 0x000fca0000010000 */
[----:B------:R-:W-:Y:S01]  /*0a30*/  MOV R9, R6 ;  /* 0x0000000600097202 */ /* 0x000fe20000000f00 */
[----:B------:R-:W-:Y:S06]  /*0a40*/  BRA `(.L_x_3331) ;  /* 0x0000000000307947 */ /* 0x000fec0003800000 */
.L_x_3328:
        /* <DEDUP_REMOVED lines=12> */
.L_x_3331:
[----:B------:R-:W-:Y:S05]  /*0b10*/  BSYNC B0 ;  /* 0x0000000000007941 */ /* 0x000fea0003800000 */
.L_x_3327:
[--C-:B-----5:R-:W-:Y:S01]  /*0b20*/  HADD2.F32 R14, -RZ, R12.reuse.H1_H1 ;  /* 0x3000000cff0e7230 */ /* 0x120fe20000004100 */
[----:B------:R-:W-:Y:S01]  /*0b30*/  BSSY B0, `(.L_x_3332) ;  /* 0x0000050000007945 */ /* 0x000fe20003800000 */
[----:B------:R-:W-:Y:S02]  /*0b40*/  HADD2.F32 R15, -RZ, R12.H0_H0 ;  /* 0x2000000cff0f7230 */ /* 0x000fe40000004100 */
[----:B------:R-:W-:Y:S01]  /*0b50*/  FADD.FTZ R10, -R6, -RZ ;  /* 0x800000ff060a7221 */ /* 0x000fe20000010100 */
        /* <DEDUP_REMOVED lines=50> */
.L_x_3335:
        /* <DEDUP_REMOVED lines=12> */
.L_x_3334:
[----:B------:R-:W-:-:S05]  /*0f40*/  FADD.FTZ R12, R15, -R15 ;  /* 0x8000000f0f0c7221 */ /* 0x000fca0000010000 */
[----:B------:R-:W-:Y:S01]  /*0f50*/  MOV R6, R12 ;  /* 0x0000000c00067202 */ /* 0x000fe20000000f00 */
[----:B------:R-:W-:Y:S06]  /*0f60*/  BRA `(.L_x_3336) ;  /* 0x0000000000307947 */ /* 0x000fec0003800000 */
.L_x_3333:
        /* <DEDUP_REMOVED lines=12> */
.L_x_3336:
[----:B------:R-:W-:Y:S05]  /*1030*/  BSYNC B0 ;  /* 0x0000000000007941 */ /* 0x000fea0003800000 */
.L_x_3332:
[--C-:B------:R-:W-:Y:S01]  /*1040*/  HADD2.F32 R15, -RZ, R13.reuse.H1_H1 ;  /* 0x3000000dff0f7230 */ /* 0x100fe20000004100 */
[----:B------:R-:W-:Y:S01]  /*1050*/  BSSY B0, `(.L_x_3337) ;  /* 0x000004f000007945 */ /* 0x000fe20003800000 */
[----:B------:R-:W-:Y:S02]  /*1060*/  HADD2.F32 R17, -RZ, R13.H0_H0 ;  /* 0x2000000dff117230 */ /* 0x000fe40000004100 */
[----:B------:R-:W-:Y:S01]  /*1070*/  FADD.FTZ R13, -R12, -RZ ;  /* 0x800000ff0c0d7221 */ /* 0x000fe20000010100 */
        /* <DEDUP_REMOVED lines=49> */
.L_x_3340:
        /* <DEDUP_REMOVED lines=12> */
.L_x_3339:
[----:B------:R-:W-:-:S05]  /*1450*/  FADD.FTZ R14, R17, -R17 ;  /* 0x80000011110e7221 */ /* 0x000fca0000010000 */
[----:B------:R-:W-:Y:S01]  /*1460*/  MOV R12, R14 ;  /* 0x0000000e000c7202 */ /* 0x000fe20000000f00 */
[----:B------:R-:W-:Y:S06]  /*1470*/  BRA `(.L_x_3341) ;  /* 0x0000000000307947 */ /* 0x000fec0003800000 */
.L_x_3338:
        /* <DEDUP_REMOVED lines=12> */
.L_x_3341:
[----:B------:R-:W-:Y:S05]  /*1540*/  BSYNC B0 ;  /* 0x0000000000007941 */ /* 0x000fea0003800000 */
.L_x_3337:
[--C-:B------:R-:W-:Y:S01]  /*1550*/  HADD2.F32 R16, -RZ, R4.reuse.H1_H1 ;  /* 0x30000004ff107230 */ /* 0x100fe20000004100 */
        /* <DEDUP_REMOVED lines=53> */
.L_x_3345:
        /* <DEDUP_REMOVED lines=12> */
.L_x_3344:
[----:B------:R-:W-:-:S05]  /*1970*/  FADD.FTZ R4, R17, -R17 ;  /* 0x8000001111047221 */ /* 0x000fca0000010000 */
[----:B------:R-:W-:Y:S01]  /*1980*/  MOV R14, R4 ;  /* 0x00000004000e7202 */ /* 0x000fe20000000f00 */
[----:B------:R-:W-:Y:S06]  /*1990*/  BRA `(.L_x_3346) ;  /* 0x0000000000307947 */ /* 0x000fec0003800000 */
.L_x_3343:
        /* <DEDUP_REMOVED lines=12> */
.L_x_3346:
[----:B------:R-:W-:Y:S05]  /*1a60*/  BSYNC B0 ;  /* 0x0000000000007941 */ /* 0x000fea0003800000 */
.L_x_3342:
        /* <DEDUP_REMOVED lines=54> */
.L_x_3350:
        /* <DEDUP_REMOVED lines=12> */
.L_x_3349:
[----:B------:R-:W-:-:S05]  /*1e90*/  FADD.FTZ R4, R5, -R5 ;  /* 0x8000000505047221 */ /* 0x000fca0000010000 */
[----:B------:R-:W-:Y:S01]  /*1ea0*/  MOV R16, R4 ;  /* 0x0000000400107202 */ /* 0x000fe20000000f00 */
[----:B------:R-:W-:Y:S06]  /*1eb0*/  BRA `(.L_x_3351) ;  /* 0x0000000000307947 */ /* 0x000fec0003800000 */
.L_x_3348:
        /* <DEDUP_REMOVED lines=12> */
.L_x_3351:
[----:B------:R-:W-:Y:S05]  /*1f80*/  BSYNC B0 ;  /* 0x0000000000007941 */ /* 0x000fea0003800000 */
.L_x_3347:
        /* <DEDUP_REMOVED lines=54> */
.L_x_3355:
        /* <DEDUP_REMOVED lines=12> */
.L_x_3354:
[----:B------:R-:W-:-:S05]  /*23b0*/  FADD.FTZ R2, R21, -R21 ;  /* 0x8000001515027221 */ /* 0x000fca0000010000 */
[----:B------:R-:W-:Y:S01]  /*23c0*/  MOV R18, R2 ;  /* 0x0000000200127202 */ /* 0x000fe20000000f00 */
[----:B------:R-:W-:Y:S06]  /*23d0*/  BRA `(.L_x_3356) ;  /* 0x0000000000307947 */ /* 0x000fec0003800000 */
.L_x_3353:
        /* <DEDUP_REMOVED lines=12> */
.L_x_3356:
[----:B------:R-:W-:Y:S05]  /*24a0*/  BSYNC B0 ;  /* 0x0000000000007941 */ /* 0x000fea0003800000 */
.L_x_3352:
        /* <DEDUP_REMOVED lines=44> */
[----:B------:R-:W-:-:S05]  /*2770*/  FMUL.FTZ R20, R4, R3 ;  /* 0x0000000304147220 */ /* 0x000fca0000410000 */
        /* <DEDUP_REMOVED lines=8> */
.L_x_3360:
        /* <DEDUP_REMOVED lines=12> */
.L_x_3359:
[----:B------:R-:W-:-:S05]  /*28c0*/  FADD.FTZ R20, R3, -R3 ;  /* 0x8000000303147221 */ /* 0x000fca0000010000 */
[----:B------:R-:W-:Y:S01]  /*28d0*/  MOV R22, R20 ;  /* 0x0000001400167202 */ /* 0x000fe20000000f00 */
[----:B------:R-:W-:Y:S06]  /*28e0*/  BRA `(.L_x_3361) ;  /* 0x0000000000307947 */ /* 0x000fec0003800000 */
.L_x_3358:
        /* <DEDUP_REMOVED lines=12> */
.L_x_3361:
[----:B------:R-:W-:Y:S05]  /*29b0*/  BSYNC B0 ;  /* 0x0000000000007941 */ /* 0x000fea0003800000 */
.L_x_3357:
[----:B------:R-:W0:Y:S01]  /*29c0*/  LDC.64 R2, c[0x0][0x218] ;  /* 0x00008600ff027b82 */ /* 0x000e220000000a00 */
[----:B------:R-:W-:Y:S01]  /*29d0*/  F2FP.F16.F32.PACK_AB R5, R10, R9 ;  /* 0x000000090a05723e */ /* 0x000fe200000000ff */
[----:B------:R-:W-:Y:S01]  /*29e0*/  FADD.FTZ R9, -R20, -RZ ;  /* 0x800000ff14097221 */ /* 0x000fe20000010100 */
[----:B------:R-:W-:Y:S02]  /*29f0*/  F2FP.F16.F32.PACK_AB R4, R11, R8 ;  /* 0x000000080b04723e */ /* 0x000fe400000000ff */
[----:B------:R-:W-:Y:S02]  /*2a00*/  F2FP.F16.F32.PACK_AB R6, R13, R6 ;  /* 0x000000060d06723e */ /* 0x000fe400000000ff */
[----:B------:R-:W-:Y:S02]  /*2a10*/  F2FP.F16.F32.PACK_AB R14, R17, R14 ;  /* 0x0000000e110e723e */ /* 0x000fe400000000ff */
[----:B------:R-:W-:Y:S02]  /*2a20*/  F2FP.F16.F32.PACK_AB R8, R21, R18 ;  /* 0x000000121508723e */ /* 0x000fe400000000ff */
[----:B------:R-:W-:Y:S01]  /*2a30*/  F2FP.F16.F32.PACK_AB R9, R9, R22 ;  /* 0x000000160909723e */ /* 0x000fe200000000ff */
[----:B0-----:R-:W-:-:S04]  /*2a40*/  IMAD.WIDE.U32 R2, R0, 0x4, R2 ;  /* 0x0000000400027825 */ /* 0x001fc800078e0002 */
[----:B------:R-:W-:Y:S01]  /*2a50*/  IMAD.WIDE R2, R7, 0x8, R2 ;  /* 0x0000000807027825 */ /* 0x000fe200078e0202 */
[----:B------:R-:W-:Y:S02]  /*2a60*/  F2FP.F16.F32.PACK_AB R7, R15, R12 ;  /* 0x0000000c0f07723e */ /* 0x000fe400000000ff */
[----:B------:R-:W-:Y:S02]  /*2a70*/  F2FP.F16.F32.PACK_AB R15, R19, R16 ;  /* 0x00000010130f723e */ /* 0x000fe400000000ff */
[----:B------:R-:W-:Y:S04]  /*2a80*/  STG.E.64 desc[UR4][R2.64], R4 ;  /* 0x0000000402007986 */ /* 0x000fe8000c101b04 */
[----:B------:R-:W-:Y:S04]  /*2a90*/  STG.E.64 desc[UR4][R2.64+0x400], R6 ;  /* 0x0004000602007986 */ /* 0x000fe8000c101b04 */
[----:B------:R-:W-:Y:S04]  /*2aa0*/  STG.E.64 desc[UR4][R2.64+0x800], R14 ;  /* 0x0008000e02007986 */ /* 0x000fe8000c101b04 */
[----:B------:R-:W-:Y:S01]  /*2ab0*/  STG.E.64 desc[UR4][R2.64+0xc00], R8 ;  /* 0x000c000802007986 */ /* 0x000fe2000c101b04 */
[----:B------:R-:W-:Y:S05]  /*2ac0*/  EXIT ;  /* 0x000000000000794d */ /* 0x000fea0003800000 */
.L_x_3321:
[----:B------:R-:W0:Y:S02]  /*2ad0*/  S2R R3, SR_TID.X ;  /* 0x0000000000037919 */ /* 0x000e240000002100 */
[----:B0-----:R-:W-:Y:S02]  /*2ae0*/  ISETP.GE.AND P0, PT, R3, R2, PT ;  /* 0x000000020300720c */ /* 0x001fe40003f06270 */
[----:B------:R-:W-:-:S11]  /*2af0*/  MOV R19, R3 ;  /* 0x0000000300137202 */ /* 0x000fd60000000f00 */
[----:B------:R-:W-:Y:S01]  /*2b00*/  @!P0 IADD3 R13, R0, R19, RZ ;  /* 0x00000013000d8210 */ /* 0x000fe20007ffe0ff */
[----:B------:R-:W0:Y:S01]  /*2b10*/  @!P0 LDC.64 R16, c[0x0][0x220] ;  /* 0x00008800ff108b82 */ /* 0x000e220000000a00 */
[----:B------:R-:W-:-:S04]  /*2b20*/  @!P0 IADD3 R19, R19, 0x80, RZ ;  /* 0x0000008013138810 */ /* 0x000fc80007ffe0ff */
[----:B------:R-:W-:-:S13]  /*2b30*/  ISETP.GE.AND P6, PT, R19, R2, PT ;  /* 0x000000021300720c */ /* 0x000fda0003fc6270 */
[----:B------:R-:W1:Y:S01]  /*2b40*/  @!P6 LDC.64 R4, c[0x0][0x220] ;  /* 0x00008800ff04eb82 */ /* 0x000e620000000a00 */
[----:B------:R-:W-:-:S05]  /*2b50*/  @!P6 IADD3 R7, R0, R19, RZ ;  /* 0x000000130007e210 */ /* 0x000fca0007ffe0ff */
[----:B-1----:R-:W-:-:S06]  /*2b60*/  @!P6 IMAD.WIDE.U32 R4, R7, 0x4, R4 ;  /* 0x000000040704e825 */ /* 0x002fcc00078e0004 */
[----:B------:R-:W2:Y:S01]  /*2b70*/  @!P6 LDG.E R4, desc[UR4][R4.64] ;  /* 0x000000040404e981 */ /* 0x000ea2000c1e1900 */
[----:B------:R-:W-:Y:S01]  /*2b80*/  @!P6 IADD3 R19, R19, 0x80, RZ ;  /* 0x000000801313e810 */ /* 0x000fe20007ffe0ff */
[----:B0-----:R-:W-:Y:S01]  /*2b90*/  @!P0 IMAD.WIDE.U32 R16, R13, 0x4, R16 ;  /* 0x000000040d108825 */ /* 0x001fe200078e0010 */
[----:B------:R-:W-:Y:S02]  /*2ba0*/  PRMT R18, RZ, 0x5410, RZ ;  /* 0x00005410ff127816 */ /* 0x000fe400000000ff */
[----:B------:R-:W-:-:S03]  /*2bb0*/  ISETP.GE.AND P5, PT, R19, R2, PT ;  /* 0x000000021300720c */ /* 0x000fc60003fa6270 */
[----:B------:R-:W3:Y:S10]  /*2bc0*/  @!P0 LDG.E R16, desc[UR4][R16.64] ;  /* 0x0000000410108981 */ /* 0x000ef4000c1e1900 */
[----:B------:R-:W-:Y:S01]  /*2bd0*/  @!P5 IADD3 R29, R0, R19, RZ ;  /* 0x00000013001dd210 */ /* 0x000fe20007ffe0ff */
[----:B------:R-:W0:Y:S01]  /*2be0*/  @!P5 LDC.64 R14, c[0x0][0x220] ;  /* 0x00008800ff0edb82 */ /* 0x000e220000000a00 */
[----:B------:R-:W-:-:S04]  /*2bf0*/  @!P5 IADD3 R19, R19, 0x80, RZ ;  /* 0x000000801313d810 */ /* 0x000fc80007ffe0ff */
[----:B------:R-:W-:-:S13]  /*2c00*/  ISETP.GE.AND P4, PT, R19, R2, PT ;  /* 0x000000021300720c */ /* 0x000fda0003f86270 */
[----:B------:R-:W-:Y:S01]  /*2c10*/  @!P4 IADD3 R27, R0, R19, RZ ;  /* 0x00000013001bc210 */ /* 0x000fe20007ffe0ff */
[----:B------:R-:W1:Y:S01]  /*2c20*/  @!P4 LDC.64 R10, c[0x0][0x220] ;  /* 0x00008800ff0acb82 */ /* 0x000e620000000a00 */
[----:B------:R-:W-:-:S04]  /*2c30*/  @!P4 IADD3 R19, R19, 0x80, RZ ;  /* 0x000000801313c810 */ /* 0x000fc80007ffe0ff */
[----:B------:R-:W-:-:S13]  /*2c40*/  ISETP.GE.AND P3, PT, R19, R2, PT ;  /* 0x000000021300720c */ /* 0x000fda0003f66270 */
[----:B------:R-:W-:Y:S02]  /*2c50*/  @!P3 IADD3 R25, R0, R19, RZ ;  /* 0x000000130019b210 */ /* 0x000fe40007ffe0ff */
[----:B------:R-:W-:-:S04]  /*2c60*/  @!P3 IADD3 R19, R19, 0x80, RZ ;  /* 0x000000801313b810 */ /* 0x000fc80007ffe0ff */
[----:B------:R-:W-:-:S13]  /*2c70*/  ISETP.GE.AND P2, PT, R19, R2, PT ;  /* 0x000000021300720c */ /* 0x000fda0003f46270 */
[----:B------:R-:W-:Y:S01]  /*2c80*/  @!P2 IADD3 R23, R0, R19, RZ ;  /* 0x000000130017a210 */ /* 0x000fe20007ffe0ff */
[----:B------:R-:W4:Y:S01]  /*2c90*/  @!P2 LDC.64 R6, c[0x0][0x220] ;  /* 0x00008800ff06ab82 */ /* 0x000f220000000a00 */
[----:B------:R-:W-:-:S04]  /*2ca0*/  @!P2 IADD3 R19, R19, 0x80, RZ ;  /* 0x000000801313a810 */ /* 0x000fc80007ffe0ff */
[----:B------:R-:W-:-:S13]  /*2cb0*/  ISETP.GE.AND P1, PT, R19, R2, PT ;  /* 0x000000021300720c */ /* 0x000fda0003f26270 */
[----:B------:R-:W-:Y:S01]  /*2cc0*/  @!P1 IADD3 R21, R0, R19, RZ ;  /* 0x0000001300159210 */ /* 0x000fe20007ffe0ff */
[----:B------:R-:W5:Y:S01]  /*2cd0*/  @!P1 LDC.64 R12, c[0x0][0x220] ;  /* 0x00008800ff0c9b82 */ /* 0x000f620000000a00 */
[----:B------:R-:W-:Y:S01]  /*2ce0*/  @!P1 IADD3 R19, R19, 0x80, RZ ;  /* 0x0000008013139810 */ /* 0x000fe20007ffe0ff */
[----:B-1----:R-:W-:-:S06]  /*2cf0*/  @!P4 IMAD.WIDE.U32 R10, R27, 0x4, R10 ;  /* 0x000000041b0ac825 */ /* 0x002fcc00078e000a */
[----:B------:R-:W3:Y:S01]  /*2d00*/  @!P4 LDG.E R10, desc[UR4][R10.64] ;  /* 0x000000040a0ac981 */ /* 0x000ee2000c1e1900 */
[----:B----4-:R-:W-:-:S04]  /*2d10*/  @!P2 IMAD.WIDE.U32 R6, R23, 0x4, R6 ;  /* 0x000000041706a825 */ /* 0x010fc800078e0006 */
[----:B0-----:R-:W-:Y:S02]  /*2d20*/  @!P5 IMAD.WIDE.U32 R14, R29, 0x4, R14 ;  /* 0x000000041d0ed825 */ /* 0x001fe400078e000e */
[----:B------:R0:W4:Y:S04]  /*2d30*/  @!P2 LDG.E R6, desc[UR4][R6.64] ;  /* 0x000000040606a981 */ /* 0x000128000c1e1900 */
[----:B------:R-:W4:Y:S01]  /*2d40*/  @!P5 LDG.E R14, desc[UR4][R14.64] ;  /* 0x000000040e0ed981 */ /* 0x000f22000c1e1900 */
[----:B-----5:R-:W-:-:S06]  /*2d50*/  @!P1 IMAD.WIDE.U32 R12, R21, 0x4, R12 ;  /* 0x00000004150c9825 */ /* 0x020fcc00078e000c */
[----:B------:R1:W5:Y:S01]  /*2d60*/  @!P1 LDG.E R13, desc[UR4][R12.64] ;  /* 0x000000040c0d9981 */ /* 0x000362000c1e1900 */
[----:B--2---:R-:W-:-:S04]  /*2d70*/  @!P6 PRMT R18, R4, 0x7610, R18 ;  /* 0x000076100412e816 */ /* 0x004fc80000000012 */
[----:B------:R-:W-:Y:S02]  /*2d80*/  @!P6 PRMT R18, R18, 0x7610, R4 ;  /* 0x000076101212e816 */ /* 0x000fe40000000004 */
[----:B------:R-:W-:Y:S01]  /*2d90*/  ISETP.GE.AND P6, PT, R19, R2, PT ;  /* 0x000000021300720c */ /* 0x000fe20003fc6270 */
[----:B------:R-:W2:-:S12]  /*2da0*/  @!P3 LDC.64 R4, c[0x0][0x220] ;  /* 0x00008800ff04bb82 */ /* 0x000e980000000a00 */
[----:B------:R-:W0:Y:S01]  /*2db0*/  @!P6 LDC.64 R8, c[0x0][0x220] ;  /* 0x00008800ff08eb82 */ /* 0x000e220000000a00 */
[----:B------:R-:W-:Y:S01]  /*2dc0*/  @!P6 IADD3 R23, R0, R19, RZ ;  /* 0x000000130017e210 */ /* 0x000fe20007ffe0ff */
[----:B--2---:R-:W-:-:S06]  /*2dd0*/  @!P3 IMAD.WIDE.U32 R4, R25, 0x4, R4 ;  /* 0x000000041904b825 */ /* 0x004fcc00078e0004 */
[----:B------:R2:W5:Y:S01]  /*2de0*/  @!P3 LDG.E R4, desc[UR4][R4.64] ;  /* 0x000000040404b981 */ /* 0x000562000c1e1900 */
[----:B0-----:R-:W-:-:S06]  /*2df0*/  @!P6 IMAD.WIDE.U32 R22, R23, 0x4, R8 ;  /* 0x000000041716e825 */ /* 0x001fcc00078e0008 */
[----:B------:R-:W5:Y:S01]  /*2e00*/  @!P6 LDG.E R22, desc[UR4][R22.64] ;  /* 0x000000041616e981 */ /* 0x000f62000c1e1900 */
[----:B------:R-:W-:Y:S02]  /*2e10*/  PRMT R8, RZ, 0x5410, RZ ;  /* 0x00005410ff087816 */ /* 0x000fe400000000ff */
[----:B------:R-:W-:Y:S02]  /*2e20*/  PRMT R7, RZ, 0x5410, RZ ;  /* 0x00005410ff077816 */ /* 0x000fe400000000ff */
[----:B-1----:R-:W-:Y:S02]  /*2e30*/  PRMT R12, RZ, 0x5410, RZ ;  /* 0x00005410ff0c7816 */ /* 0x002fe400000000ff */
[----:B--2---:R-:W-:Y:S01]  /*2e40*/  PRMT R5, RZ, 0x5410, RZ ;  /* 0x00005410ff057816 */ /* 0x004fe200000000ff */
[----:B------:R-:W-:Y:S01]  /*2e50*/  BSSY B0, `(.L_x_3362) ;  /* 0x0000065000007945 */ /* 0x000fe20003800000 */
[----:B------:R-:W-:Y:S02]  /*2e60*/  PRMT R11, RZ, 0x7610, R11 ;  /* 0x00007610ff0b7816 */ /* 0x000fe4000000000b */
[----:B------:R-:W-:-:S02]  /*2e70*/  PRMT R9, RZ, 0x7610, R9 ;  /* 0x00007610ff097816 */ /* 0x000fc40000000009 */
[C---:B---3--:R-:W-:Y:S02]  /*2e80*/  @!P0 PRMT R11, R16.reuse, 0x7610, R11 ;  /* 0x00007610100b8816 */ /* 0x048fe4000000000b */
[----:B------:R-:W-:Y:S02]  /*2e90*/  @!P0 PRMT R9, R16, 0x7632, R9 ;  /* 0x0000763210098816 */ /* 0x000fe40000000009 */
[----:B------:R-:W-:-:S04]  /*2ea0*/  @!P4 PRMT R8, R8, 0x5410, R10 ;  /* 0x000054100808c816 */ /* 0x000fc8000000000a */
[----:B------:R-:W-:Y:S02]  /*2eb0*/  @!P4 PRMT R8, R10, 0x7632, R8 ;  /* 0x000076320a08c816 */ /* 0x000fe40000000008 */
[----:B------:R-:W-:Y:S02]  /*2ec0*/  PRMT R10, RZ, 0x5410, RZ ;  /* 0x00005410ff0a7816 */ /* 0x000fe400000000ff */
[----:B----4-:R-:W-:Y:S02]  /*2ed0*/  @!P2 PRMT R12, R12, 0x5410, R6 ;  /* 0x000054100c0ca816 */ /* 0x010fe40000000006 */
[----:B------:R-:W-:Y:S02]  /*2ee0*/  @!P5 PRMT R7, R14, 0x7610, R7 ;  /* 0x000076100e07d816 */ /* 0x000fe40000000007 */
[----:B------:R-:W-:Y:S02]  /*2ef0*/  @!P2 PRMT R12, R6, 0x7632, R12 ;  /* 0x00007632060ca816 */ /* 0x000fe4000000000c */
[----:B------:R-:W-:-:S02]  /*2f00*/  @!P5 PRMT R7, R7, 0x7610, R14 ;  /* 0x000076100707d816 */ /* 0x000fc4000000000e */
[----:B-----5:R-:W-:-:S04]  /*2f10*/  @!P1 PRMT R5, R5, 0x5410, R13 ;  /* 0x0000541005059816 */ /* 0x020fc8000000000d */
[----:B------:R-:W-:Y:S02]  /*2f20*/  @!P1 PRMT R5, R13, 0x7632, R5 ;  /* 0x000076320d059816 */ /* 0x000fe40000000005 */
[----:B------:R-:W-:-:S04]  /*2f30*/  @!P3 PRMT R10, R10, 0x5410, R4 ;  /* 0x000054100a0ab816 */ /* 0x000fc80000000004 */
[----:B------:R-:W-:Y:S02]  /*2f40*/  @!P3 PRMT R10, R4, 0x7632, R10 ;  /* 0x00007632040ab816 */ /* 0x000fe4000000000a */
[----:B------:R-:W-:-:S04]  /*2f50*/  PRMT R4, RZ, 0x5410, RZ ;  /* 0x00005410ff047816 */ /* 0x000fc800000000ff */
[----:B------:R-:W-:-:S04]  /*2f60*/  @!P6 PRMT R4, R22, 0x7610, R4 ;  /* 0x000076101604e816 */ /* 0x000fc80000000004 */
[----:B------:R-:W-:Y:S01]  /*2f70*/  @!P6 PRMT R4, R4, 0x7610, R22 ;  /* 0x000076100404e816 */ /* 0x000fe20000000016 */
[----:B------:R-:W-:Y:S06]  /*2f80*/  @P0 BRA `(.L_x_3363) ;  /* 0x0000000400440947 */ /* 0x000fec0003800000 */
        /* <DEDUP_REMOVED lines=19> */
[----:B------:R-:W-:Y:S02]  /*30c0*/  MUFU.SIN R11, R17 ;  /* 0x00000011000b7308 */ /* 0x000fe40000000400 */
        /* <DEDUP_REMOVED lines=32> */
.L_x_3367:
        /* <DEDUP_REMOVED lines=12> */
.L_x_3366:
[----:B------:R-:W-:-:S05]  /*3390*/  FADD.FTZ R6, R11, -R11 ;  /* 0x8000000b0b067221 */ /* 0x000fca0000010000 */
[----:B------:R-:W-:Y:S01]  /*33a0*/  MOV R20, R6 ;  /* 0x0000000600147202 */ /* 0x000fe20000000f00 */
[----:B------:R-:W-:Y:S06]  /*33b0*/  BRA `(.L_x_3368) ;  /* 0x0000000000307947 */ /* 0x000fec0003800000 */
.L_x_3365:
        /* <DEDUP_REMOVED lines=12> */
.L_x_3368:
[----:B------:R-:W-:Y:S05]  /*3480*/  BSYNC B1 ;  /* 0x0000000000017941 */ /* 0x000fea0003800000 */
.L_x_3364:
[----:B------:R-:W-:-:S07]  /*3490*/  FADD.FTZ R21, -R6, -RZ ;  /* 0x800000ff06157221 */ /* 0x000fce0000010100 */
.L_x_3363:
[----:B------:R-:W-:Y:S05]  /*34a0*/  BSYNC B0 ;  /* 0x0000000000007941 */ /* 0x000fea0003800000 */
.L_x_3362:
        /* <DEDUP_REMOVED lines=56> */
.L_x_3374:
        /* <DEDUP_REMOVED lines=12> */
.L_x_3373:
[----:B------:R-:W-:-:S05]  /*38f0*/  FADD.FTZ R6, R11, -R11 ;  /* 0x8000000b0b067221 */ /* 0x000fca0000010000 */
[----:B------:R-:W-:Y:S01]  /*3900*/  MOV R18, R6 ;  /* 0x0000000600127202 */ /* 0x000fe20000000f00 */
[----:B------:R-:W-:Y:S06]  /*3910*/  BRA `(.L_x_3375) ;  /* 0x0000000000307947 */ /* 0x000fec0003800000 */
.L_x_3372:
        /* <DEDUP_REMOVED lines=12> */
.L_x_3375:
[----:B------:R-:W-:Y:S05]  /*39e0*/  BSYNC B1 ;  /* 0x0000000000017941 */ /* 0x000fea0003800000 */
.L_x_3371:
[----:B------:R-:W-:-:S07]  /*39f0*/  FADD.FTZ R19, -R6, -RZ ;  /* 0x800000ff06137221 */ /* 0x000fce0000010100 */
.L_x_3370:
[----:B------:R-:W-:Y:S05]  /*3a00*/  BSYNC B0 ;  /* 0x0000000000007941 */ /* 0x000fea0003800000 */
.L_x_3369:
        /* <DEDUP_REMOVED lines=21> */
[----:B------:R-:W0:Y:S08]  /*3b60*/  FRND.TRUNC R9, R9 ;  /* 0x0000000900097307 */ /* 0x000e30000020d000 */
[----:B------:R-:W1:Y:S01]  /*3b70*/  MUFU.COS R14, R15 ;  /* 0x0000000f000e7308 */ /* 0x000e620000000000 */
[----:B0-----:R-:W-:-:S02]  /*3b80*/  FSETP.GT.FTZ.AND P1, PT, |R9|, 126, PT ;  /* 0x42fc00000900780b */ /* 0x001fc40003f34200 */
        /* <DEDUP_REMOVED lines=10> */
[----:B------:R1:W2:Y:S02]  /*3c30*/  MUFU.EX2 R22, R13 ;  /* 0x0000000d00167308 */ /* 0x0002a40000000800 */
[----:B-1----:R-:W-:Y:S01]  /*3c40*/  FFMA.FTZ R13, R6, R17, 0.00019836159481201320887 ;  /* 0x394fff49060d7423 */ /* 0x002fe20000010011 */
[----:B0-----:R-:W-:-:S03]  /*3c50*/  FMUL.FTZ R9, R9, R14 ;  /* 0x0000000e09097220 */ /* 0x001fc60000410000 */
[----:B------:R-:W-:Y:S01]  /*3c60*/  FFMA.FTZ R13, R6, R13, 0.0083333496004343032837 ;  /* 0x3c08889a060d7423 */ /* 0x000fe2000001000d */
[----:B--2---:R-:W-:-:S03]  /*3c70*/  FMUL.FTZ R11, R11, R22 ;  /* 0x000000160b0b7220 */ /* 0x004fc60000410000 */
[C---:B------:R-:W-:Y:S01]  /*3c80*/  FFMA.FTZ R13, R6.reuse, R13, 0.16666667163372039795 ;  /* 0x3e2aaaab060d7423 */ /* 0x040fe2000001000d */
[----:B------:R-:W0:Y:S03]  /*3c90*/  MUFU.RCP R16, R11 ;  /* 0x0000000b00107308 */ /* 0x000e260000001000 */
[----:B------:R-:W-:Y:S01]  /*3ca0*/  FMUL.FTZ R6, R6, R13 ;  /* 0x0000000d06067220 */ /* 0x000fe20000410000 */
        /* <DEDUP_REMOVED lines=15> */
.L_x_3381:
        /* <DEDUP_REMOVED lines=12> */
.L_x_3380:
[----:B------:R-:W-:-:S05]  /*3e60*/  FADD.FTZ R7, R14, -R14 ;  /* 0x8000000e0e077221 */ /* 0x000fca0000010000 */
[----:B------:R-:W-:Y:S01]  /*3e70*/  MOV R6, R7 ;  /* 0x0000000700067202 */ /* 0x000fe20000000f00 */
[----:B------:R-:W-:Y:S06]  /*3e80*/  BRA `(.L_x_3382) ;  /* 0x0000000000307947 */ /* 0x000fec0003800000 */
.L_x_3379:
        /* <DEDUP_REMOVED lines=12> */
.L_x_3382:
[----:B------:R-:W-:Y:S05]  /*3f50*/  BSYNC B1 ;  /* 0x0000000000017941 */ /* 0x000fea0003800000 */
.L_x_3378:
[----:B------:R-:W-:-:S07]  /*3f60*/  FADD.FTZ R7, -R7, -RZ ;  /* 0x800000ff07077221 */ /* 0x000fce0000010100 */
.L_x_3377:
[----:B------:R-:W-:Y:S05]  /*3f70*/  BSYNC B0 ;  /* 0x0000000000007941 */ /* 0x000fea0003800000 */
.L_x_3376:
[----:B------:R-:W-:Y:S01]  /*3f80*/  IADD3 R9, R3, 0x180, RZ ;  /* 0x0000018003097810 */ /* 0x000fe20007ffe0ff */
[----:B------:R-:W-:Y:S03]  /*3f90*/  BSSY B0, `(.L_x_3383) ;  /* 0x0000054000007945 */ /* 0x000fe60003800000 */
[----:B------:R-:W-:-:S13]  /*3fa0*/  ISETP.GE.AND P1, PT, R9, R2, PT ;  /* 0x000000020900720c */ /* 0x000fda0003f26270 */
[----:B------:R-:W-:Y:S05]  /*3fb0*/  @P1 BRA `(.L_x_3384) ;  /* 0x0000000400441947 */ /* 0x000fea0003800000 */
[--C-:B------:R-:W-:Y:S01]  /*3fc0*/  HADD2.F32 R11, -RZ, R8.reuse.H0_H0 ;  /* 0x20000008ff0b7230 */ /* 0x100fe20000004100 */
[----:B------:R-:W-:Y:S01]  /*3fd0*/  BSSY B1, `(.L_x_3385) ;  /* 0x000004e000017945 */ /* 0x000fe20003800000 */
[----:B------:R-:W-:-:S03]  /*3fe0*/  HADD2.F32 R14, -RZ, R8.H1_H1 ;  /* 0x30000008ff0e7230 */ /* 0x000fc60000004100 */
        /* <DEDUP_REMOVED lines=11> */
[----:B------:R-:W-:-:S03]  /*40a0*/  FMUL.FTZ R11, R11, R11 ;  /* 0x0000000b0b0b7220 */ /* 0x000fc60000410000 */
[----:B------:R-:W0:Y:S02]  /*40b0*/  FRND.TRUNC R8, R8 ;  /* 0x0000000800087307 */ /* 0x000e24000020d000 */
[----:B0-----:R-:W-:-:S03]  /*40c0*/  FSETP.GT.FTZ.AND P1, PT, |R8|, 126, PT ;  /* 0x42fc00000800780b */ /* 0x001fc60003f34200 */
        /* <DEDUP_REMOVED lines=9> */
[----:B------:R-:W0:Y:S01]  /*4160*/  MUFU.COS R13, R23 ;  /* 0x00000017000d7308 */ /* 0x000e220000000000 */
[----:B------:R-:W-:-:S05]  /*4170*/  MOV R16, 0x363d0ada ;  /* 0x363d0ada00107802 */ /* 0x000fca0000000f00 */
[C---:B------:R-:W-:Y:S02]  /*4180*/  FFMA.FTZ R16, R11.reuse, R16, 0.00019836159481201320887 ;  /* 0x394fff490b107423 */ /* 0x040fe40000010010 */
[----:B------:R-:W1:Y:S02]  /*4190*/  MUFU.EX2 R15, R15 ;  /* 0x0000000f000f7308 */ /* 0x000e640000000800 */
[----:B------:R-:W-:-:S04]  /*41a0*/  FFMA.FTZ R22, R11, R16, 0.0083333496004343032837 ;  /* 0x3c08889a0b167423 */ /* 0x000fc80000010010 */
[C---:B------:R-:W-:Y:S02]  /*41b0*/  FFMA.FTZ R22, R11.reuse, R22, 0.16666667163372039795 ;  /* 0x3e2aaaab0b167423 */ /* 0x040fe40000010016 */
[----:B0-----:R-:W0:Y:S02]  /*41c0*/  MUFU.RCP R13, R13 ;  /* 0x0000000d000d7308 */ /* 0x001e240000001000 */
[----:B------:R-:W-:Y:S01]  /*41d0*/  FMUL.FTZ R22, R11, R22 ;  /* 0x000000160b167220 */ /* 0x000fe20000410000 */
[----:B-1----:R-:W-:-:S05]  /*41e0*/  FMUL.FTZ R14, R14, R15 ;  /* 0x0000000f0e0e7220 */ /* 0x002fca0000410000 */
        /* <DEDUP_REMOVED lines=17> */
.L_x_3388:
        /* <DEDUP_REMOVED lines=12> */
.L_x_3387:
[----:B------:R-:W-:-:S05]  /*43c0*/  FADD.FTZ R9, R14, -R14 ;  /* 0x8000000e0e097221 */ /* 0x000fca0000010000 */
[----:B------:R-:W-:Y:S01]  /*43d0*/  MOV R8, R9 ;  /* 0x0000000900087202 */ /* 0x000fe20000000f00 */
[----:B------:R-:W-:Y:S06]  /*43e0*/  BRA `(.L_x_3389) ;  /* 0x0000000000307947 */ /* 0x000fec0003800000 */
.L_x_3386:
        /* <DEDUP_REMOVED lines=12> */
.L_x_3389:
[----:B------:R-:W-:Y:S05]  /*44b0*/  BSYNC B1 ;  /* 0x0000000000017941 */ /* 0x000fea0003800000 */
.L_x_3385:
[----:B------:R-:W-:-:S07]  /*44c0*/  FADD.FTZ R9, -R9, -RZ ;  /* 0x800000ff09097221 */ /* 0x000fce0000010100 */
.L_x_3384:
[----:B------:R-:W-:Y:S05]  /*44d0*/  BSYNC B0 ;  /* 0x0000000000007941 */ /* 0x000fea0003800000 */
.L_x_3383:
        /* <DEDUP_REMOVED lines=32> */
[----:B------:R-:W-:Y:S02]  /*46e0*/  FFMA.FTZ R16, R13, R16, 0.00019836159481201320887 ;  /* 0x394fff490d107423 */ /* 0x000fe40000010010 */
        /* <DEDUP_REMOVED lines=23> */
.L_x_3395:
        /* <DEDUP_REMOVED lines=12> */
.L_x_3394:
[----:B------:R-:W-:-:S05]  /*4920*/  FADD.FTZ R11, R14, -R14 ;  /* 0x8000000e0e0b7221 */ /* 0x000fca0000010000 */
[----:B------:R-:W-:Y:S01]  /*4930*/  MOV R10, R11 ;  /* 0x0000000b000a7202 */ /* 0x000fe20000000f00 */
[----:B------:R-:W-:Y:S06]  /*4940*/  BRA `(.L_x_3396) ;  /* 0x0000000000307947 */ /* 0x000fec0003800000 */
.L_x_3393:
        /* <DEDUP_REMOVED lines=12> */
.L_x_3396:
[----:B------:R-:W-:Y:S05]  /*4a10*/  BSYNC B1 ;  /* 0x0000000000017941 */ /* 0x000fea0003800000 */
.L_x_3392:
[----:B------:R-:W-:-:S07]  /*4a20*/  FADD.FTZ R11, -R11, -RZ ;  /* 0x800000ff0b0b7221 */ /* 0x000fce0000010100 */
.L_x_3391:
[----:B------:R-:W-:Y:S05]  /*4a30*/  BSYNC B0 ;  /* 0x0000000000007941 */ /* 0x000fea0003800000 */
.L_x_3390:
        /* <DEDUP_REMOVED lines=56> */
.L_x_3402:
        /* <DEDUP_REMOVED lines=12> */
.L_x_3401:
[----:B------:R-:W-:-:S05]  /*4e80*/  FADD.FTZ R13, R16, -R16 ;  /* 0x80000010100d7221 */ /* 0x000fca0000010000 */
[----:B------:R-:W-:Y:S01]  /*4e90*/  MOV R12, R13 ;  /* 0x0000000d000c7202 */ /* 0x000fe20000000f00 */
[----:B------:R-:W-:Y:S06]  /*4ea0*/  BRA `(.L_x_3403) ;  /* 0x0000000000307947 */ /* 0x000fec0003800000 */
.L_x_3400:
        /* <DEDUP_REMOVED lines=12> */
.L_x_3403:
[----:B------:R-:W-:Y:S05]  /*4f70*/  BSYNC B1 ;  /* 0x0000000000017941 */ /* 0x000fea0003800000 */
.L_x_3399:
[----:B------:R-:W-:-:S07]  /*4f80*/  FADD.FTZ R13, -R13, -RZ ;  /* 0x800000ff0d0d7221 */ /* 0x000fce0000010100 */
.L_x_3398:
[----:B------:R-:W-:Y:S05]  /*4f90*/  BSYNC B0 ;  /* 0x0000000000007941 */ /* 0x000fea0003800000 */
.L_x_3397:
        /* <DEDUP_REMOVED lines=57> */
.L_x_3409:
        /* <DEDUP_REMOVED lines=12> */
.L_x_3408:
[----:B------:R-:W-:-:S05]  /*53f0*/  FADD.FTZ R5, R16, -R16 ;  /* 0x8000001010057221 */ /* 0x000fca0000010000 */
[----:B------:R-:W-:Y:S01]  /*5400*/  MOV R14, R5 ;  /* 0x00000005000e7202 */ /* 0x000fe20000000f00 */
[----:B------:R-:W-:Y:S06]  /*5410*/  BRA `(.L_x_3410) ;  /* 0x0000000000307947 */ /* 0x000fec0003800000 */
.L_x_3407:
        /* <DEDUP_REMOVED lines=12> */
.L_x_3410:
[----:B------:R-:W-:Y:S05]  /*54e0*/  BSYNC B1 ;  /* 0x0000000000017941 */ /* 0x000fea0003800000 */
.L_x_3406:
[----:B------:R-:W-:-:S07]  /*54f0*/  FADD.FTZ R15, -R5, -RZ ;  /* 0x800000ff050f7221 */ /* 0x000fce0000010100 */
.L_x_3405:
[----:B------:R-:W-:Y:S05]  /*5500*/  BSYNC B0 ;  /* 0x0000000000007941 */ /* 0x000fea0003800000 */
.L_x_3404:
        /* <DEDUP_REMOVED lines=57> */
.L_x_3416:
        /* <DEDUP_REMOVED lines=12> */
.L_x_3415:
[----:B------:R-:W-:-:S05]  /*5960*/  FADD.FTZ R4, R17, -R17 ;  /* 0x8000001111047221 */ /* 0x000fca0000010000 */
[----:B------:R-:W-:Y:S01]  /*5970*/  MOV R16, R4 ;  /* 0x0000000400107202 */ /* 0x000fe20000000f00 */
[----:B------:R-:W-:Y:S06]  /*5980*/  BRA `(.L_x_3417) ;  /* 0x0000000000307947 */ /* 0x000fec0003800000 */
.L_x_3414:
        /* <DEDUP_REMOVED lines=12> */
.L_x_3417:
[----:B------:R-:W-:Y:S05]  /*5a50*/  BSYNC B1 ;  /* 0x0000000000017941 */ /* 0x000fea0003800000 */
.L_x_3413:
[----:B------:R-:W-:-:S07]  /*5a60*/  FADD.FTZ R17, -R4, -RZ ;  /* 0x800000ff04117221 */ /* 0x000fce0000010100 */
.L_x_3412:
[----:B------:R-:W-:Y:S05]  /*5a70*/  BSYNC B0 ;  /* 0x0000000000007941 */ /* 0x000fea0003800000 */
.L_x_3411:
[----:B------:R-:W0:Y:S01]  /*5a80*/  @!P0 LDC.64 R4, c[0x0][0x218] ;  /* 0x00008600ff048b82 */ /* 0x000e220000000a00 */
[----:B------:R-:W-:Y:S01]  /*5a90*/  @!P0 IADD3 R23, R0, R3, RZ ;  /* 0x0000000300178210 */ /* 0x000fe20007ffe0ff */
[----:B------:R-:W-:Y:S01]  /*5aa0*/  BSSY B0, `(.L_x_3418) ;  /* 0x0000037000007945 */ /* 0x000fe20003800000 */
[----:B------:R-:W-:-:S03]  /*5ab0*/  @!P0 F2FP.F16.F32.PACK_AB R21, R21, R20 ;  /* 0x000000141515823e */ /* 0x000fc600000000ff */
[----:B------:R-:W-:Y:S01]  /*5ac0*/  BSSY B1, `(.L_x_3419) ;  /* 0x000002d000017945 */ /* 0x000fe20003800000 */
[----:B------:R-:W-:Y:S01]  /*5ad0*/  @!P0 IADD3 R3, R3, 0x80, RZ ;  /* 0x0000008003038810 */ /* 0x000fe20007ffe0ff */
[----:B0-----:R-:W-:-:S05]  /*5ae0*/  @!P0 IMAD.WIDE.U32 R4, R23, 0x4, R4 ;  /* 0x0000000417048825 */ /* 0x001fca00078e0004 */
[----:B------:R0:W-:Y:S01]  /*5af0*/  @!P0 STG.E desc[UR4][R4.64], R21 ;  /* 0x0000001504008986 */ /* 0x0001e2000c101904 */
[----:B------:R-:W-:-:S13]  /*5b00*/  ISETP.GE.AND P0, PT, R3, R2, PT ;  /* 0x000000020300720c */ /* 0x000fda0003f06270 */
[----:B0-----:R-:W-:Y:S05]  /*5b10*/  @P0 BRA `(.L_x_3420) ;  /* 0x0000000000380947 */ /* 0x001fea0003800000 */
[----:B------:R-:W0:Y:S01]  /*5b20*/  LDC.64 R4, c[0x0][0x218] ;  /* 0x00008600ff047b82 */ /* 0x000e220000000a00 */
[----:B------:R-:W-:Y:S02]  /*5b30*/  IADD3 R21, R0, R3, RZ ;  /* 0x0000000300157210 */ /* 0x000fe40007ffe0ff */
[----:B------:R-:W-:Y:S02]  /*5b40*/  F2FP.F16.F32.PACK_AB R19, R19, R18 ;  /* 0x000000121313723e */ /* 0x000fe400000000ff */
[----:B------:R-:W-:-:S04]  /*5b50*/  IADD3 R3, R3, 0x80, RZ ;  /* 0x0000008003037810 */ /* 0x000fc80007ffe0ff */
[----:B------:R-:W-:Y:S01]  /*5b60*/  ISETP.GE.AND P0, PT, R3, R2, PT ;  /* 0x000000020300720c */ /* 0x000fe20003f06270 */
[----:B0-----:R-:W-:-:S05]  /*5b70*/  IMAD.WIDE.U32 R4, R21, 0x4, R4 ;  /* 0x0000000415047825 */ /* 0x001fca00078e0004 */
[----:B------:R0:W-:Y:S07]  /*5b80*/  STG.E desc[UR4][R4.64], R19 ;  /* 0x0000001304007986 */ /* 0x0001ee000c101904 */
[----:B------:R-:W-:Y:S05]  /*5b90*/  @P0 BRA `(.L_x_3421) ;  /* 0x0000000000380947 */ /* 0x000fea0003800000 */
[----:B0-----:R-:W0:Y:S01]  /*5ba0*/  LDC.64 R4, c[0x0][0x218] ;  /* 0x00008600ff047b82 */ /* 0x001e220000000a00 */
[----:B------:R-:W-:Y:S02]  /*5bb0*/  IADD3 R19, R0, R3, RZ ;  /* 0x0000000300137210 */ /* 0x000fe40007ffe0ff */
[----:B------:R-:W-:Y:S02]  /*5bc0*/  F2FP.F16.F32.PACK_AB R7, R7, R6 ;  /* 0x000000060707723e */ /* 0x000fe400000000ff */
[----:B------:R-:W-:Y:S01]  /*5bd0*/  IADD3 R3, R3, 0x80, RZ ;  /* 0x0000008003037810 */ /* 0x000fe20007ffe0ff */
[----:B0-----:R-:W-:-:S05]  /*5be0*/  IMAD.WIDE.U32 R4, R19, 0x4, R4 ;  /* 0x0000000413047825 */ /* 0x001fca00078e0004 */
[----:B------:R0:W-:Y:S02]  /*5bf0*/  STG.E desc[UR4][R4.64], R7 ;  /* 0x0000000704007986 */ /* 0x0001e4000c101904 */
.L_x_3420:
[----:B------:R-:W-:-:S13]  /*5c00*/  ISETP.GE.AND P0, PT, R3, R2, PT ;  /* 0x000000020300720c */ /* 0x000fda0003f06270 */
[----:B------:R-:W-:Y:S05]  /*5c10*/  @P0 BRA `(.L_x_3422) ;  /* 0x0000000000380947 */ /* 0x000fea0003800000 */
[----:B0-----:R-:W0:Y:S01]  /*5c20*/  LDC.64 R4, c[0x0][0x218] ;  /* 0x00008600ff047b82 */ /* 0x001e220000000a00 */
[----:B------:R-:W-:Y:S02]  /*5c30*/  IADD3 R7, R0, R3, RZ ;  /* 0x0000000300077210 */ /* 0x000fe40007ffe0ff */
[----:B------:R-:W-:Y:S02]  /*5c40*/  F2FP.F16.F32.PACK_AB R9, R9, R8 ;  /* 0x000000080909723e */ /* 0x000fe400000000ff */
[----:B------:R-:W-:Y:S01]  /*5c50*/  IADD3 R3, R3, 0x80, RZ ;  /* 0x0000008003037810 */ /* 0x000fe20007ffe0ff */
[----:B0-----:R-:W-:-:S05]  /*5c60*/  IMAD.WIDE.U32 R4, R7, 0x4, R4 ;  /* 0x0000000407047825 */ /* 0x001fca00078e0004 */
[----:B------:R1:W-:Y:S02]  /*5c70*/  STG.E desc[UR4][R4.64], R9 ;  /* 0x0000000904007986 */ /* 0x0003e4000c101904 */
.L_x_3421:
[----:B------:R-:W-:-:S13]  /*5c80*/  ISETP.GE.AND P0, PT, R3, R2, PT ;  /* 0x000000020300720c */ /* 0x000fda0003f06270 */
[----:B------:R-:W-:Y:S05]  /*5c90*/  @P0 BRA `(.L_x_3423) ;  /* 0x00000000003c0947 */ /* 0x000fea0003800000 */
[----:B01----:R-:W0:Y:S01]  /*5ca0*/  LDC.64 R4, c[0x0][0x218] ;  /* 0x00008600ff047b82 */ /* 0x003e220000000a00 */
[----:B------:R-:W-:Y:S02]  /*5cb0*/  IADD3 R7, R0, R3, RZ ;  /* 0x0000000300077210 */ /* 0x000fe40007ffe0ff */
[----:B------:R-:W-:Y:S02]  /*5cc0*/  F2FP.F16.F32.PACK_AB R11, R11, R10 ;  /* 0x0000000a0b0b723e */ /* 0x000fe400000000ff */
[----:B------:R-:W-:Y:S01]  /*5cd0*/  IADD3 R3, R3, 0x80, RZ ;  /* 0x0000008003037810 */ /* 0x000fe20007ffe0ff */
[----:B0-----:R-:W-:-:S05]  /*5ce0*/  IMAD.WIDE.U32 R4, R7, 0x4, R4 ;  /* 0x0000000407047825 */ /* 0x001fca00078e0004 */
[----:B------:R1:W-:Y:S02]  /*5cf0*/  STG.E desc[UR4][R4.64], R11 ;  /* 0x0000000b04007986 */ /* 0x0003e4000c101904 */
.L_x_3422:
[----:B------:R-:W-:-:S13]  /*5d00*/  ISETP.GE.AND P0, PT, R3, R2, PT ;  /* 0x000000020300720c */ /* 0x000fda0003f06270 */
[----:B------:R-:W-:Y:S05]  /*5d10*/  @P0 BREAK B1 ;  /* 0x0000000000010942 */ /* 0x000fea0003800000 */
[----:B------:R-:W-:Y:S05]  /*5d20*/  @P0 BRA `(.L_x_3424) ;  /* 0x0000000000380947 */ /* 0x000fea0003800000 */
[----:B01----:R-:W0:Y:S01]  /*5d30*/  LDC.64 R4, c[0x0][0x218] ;  /* 0x00008600ff047b82 */ /* 0x003e220000000a00 */
[----:B------:R-:W-:Y:S02]  /*5d40*/  IADD3 R7, R0, R3, RZ ;  /* 0x0000000300077210 */ /* 0x000fe40007ffe0ff */
[----:B------:R-:W-:Y:S02]  /*5d50*/  F2FP.F16.F32.PACK_AB R13, R13, R12 ;  /* 0x0000000c0d0d723e */ /* 0x000fe400000000ff */
[----:B------:R-:W-:Y:S01]  /*5d60*/  IADD3 R3, R3, 0x80, RZ ;  /* 0x0000008003037810 */ /* 0x000fe20007ffe0ff */
[----:B0-----:R-:W-:-:S05]  /*5d70*/  IMAD.WIDE.U32 R4, R7, 0x4, R4 ;  /* 0x0000000407047825 */ /* 0x001fca00078e0004 */
[----:B------:R2:W-:Y:S02]  /*5d80*/  STG.E desc[UR4][R4.64], R13 ;  /* 0x0000000d04007986 */ /* 0x0005e4000c101904 */
.L_x_3423:
[----:B------:R-:W-:Y:S05]  /*5d90*/  BSYNC B1 ;  /* 0x0000000000017941 */ /* 0x000fea0003800000 */
.L_x_3419:
[----:B------:R-:W-:-:S13]  /*5da0*/  ISETP.GE.AND P0, PT, R3, R2, PT ;  /* 0x000000020300720c */ /* 0x000fda0003f06270 */
[----:B012---:R-:W0:Y:S01]  /*5db0*/  @!P0 LDC.64 R4, c[0x0][0x218] ;  /* 0x00008600ff048b82 */ /* 0x007e220000000a00 */
[----:B------:R-:W-:Y:S02]  /*5dc0*/  @!P0 IADD3 R7, R0, R3, RZ ;  /* 0x0000000300078210 */ /* 0x000fe40007ffe0ff */
[----:B------:R-:W-:Y:S02]  /*5dd0*/  @!P0 F2FP.F16.F32.PACK_AB R15, R15, R14 ;  /* 0x0000000e0f0f823e */ /* 0x000fe400000000ff */
[----:B------:R-:W-:Y:S01]  /*5de0*/  @!P0 IADD3 R3, R3, 0x80, RZ ;  /* 0x0000008003038810 */ /* 0x000fe20007ffe0ff */
[----:B0-----:R-:W-:-:S05]  /*5df0*/  @!P0 IMAD.WIDE.U32 R4, R7, 0x4, R4 ;  /* 0x0000000407048825 */ /* 0x001fca00078e0004 */
[----:B------:R2:W-:Y:S02]  /*5e00*/  @!P0 STG.E desc[UR4][R4.64], R15 ;  /* 0x0000000f04008986 */ /* 0x0005e4000c101904 */
.L_x_3424:
[----:B------:R-:W-:Y:S05]  /*5e10*/  BSYNC B0 ;  /* 0x0000000000007941 */ /* 0x000fea0003800000 */
.L_x_3418:
[----:B------:R-:W-:Y:S05]  /*5e20*/  WARPSYNC.ALL ;  /* 0x0000000000007948 */ /* 0x000fea0003800000 */
[----:B------:R-:W-:-:S13]  /*5e30*/  ISETP.GE.AND P0, PT, R3, R2, PT ;  /* 0x000000020300720c */ /* 0x000fda0003f06270 */
[----:B------:R-:W-:Y:S05]  /*5e40*/  @P0 EXIT ;  /* 0x000000000000094d */ /* 0x000fea0003800000 */
[----:B012---:R-:W0:Y:S01]  /*5e50*/  LDC.64 R4, c[0x0][0x218] ;  /* 0x00008600ff047b82 */ /* 0x007e220000000a00 */
[----:B------:R-:W-:Y:S02]  /*5e60*/  IADD3 R3, R0, R3, RZ ;  /* 0x0000000300037210 */ /* 0x000fe40007ffe0ff */
[----:B------:R-:W-:-:S03]  /*5e70*/  F2FP.F16.F32.PACK_AB R17, R17, R16 ;  /* 0x000000101111723e */ /* 0x000fc600000000ff */
[----:B0-----:R-:W-:-:S05]  /*5e80*/  IMAD.WIDE.U32 R2, R3, 0x4, R4 ;  /* 0x0000000403027825 */ /* 0x001fca00078e0004 */
[----:B------:R-:W-:Y:S01]  /*5e90*/  STG.E desc[UR4][R2.64], R17 ;  /* 0x0000001102007986 */ /* 0x000fe2000c101904 */
[----:B------:R-:W-:Y:S05]  /*5ea0*/  EXIT ;  /* 0x000000000000794d */ /* 0x000fea0003800000 */
.L_x_3425:
        /* <DEDUP_REMOVED lines=13> */
.L_x_7554:


//--------------------- .text._ZN2at6native29vectorized_elementwise_kernelILi4EZZZNS0_15tan_kernel_cudaERNS_18TensorIteratorBaseEENKUlvE_clEvENKUlvE1_clEvEUlN3c107complexINS6_4HalfEEEE_St5arrayIPcLm2EEEEviT0_T1_ --------------------------
	.section	.text._ZN2at6native29vectorized_elementwise_kernelILi4EZZZNS0_15tan_kernel_cudaERNS_18TensorIteratorBaseEENKUlvE_clEvENKUlvE1_clEvEUlN3c107complexINS6_4HalfEEEE_St5arrayIPcLm2EEEEviT0_T1_,"ax",@progbits
	.align	128
        .global         _ZN2at6native29vectorized_elementwise_kernelILi4EZZZNS0_15tan_kernel_cudaERNS_18TensorIteratorBaseEENKUlvE_clEvENKUlvE1_clEvEUlN3c107complexINS6_4HalfEEEE_St5arrayIPcLm2EEEEviT0_T1_
        .type           _ZN2at6native29vectorized_elementwise_kernelILi4EZZZNS0_15tan_kernel_cudaERNS_18TensorIteratorBaseEENKUlvE_clEvENKUlvE1_clEvEUlN3c107complexINS6_4HalfEEEE_St5arrayIPcLm2EEEEviT0_T1_,@function
        .size           _ZN2at6native29vectorized_elementwise_kernelILi4EZZZNS0_15tan_kernel_cudaERNS_18TensorIteratorBaseEENKUlvE_clEvENKUlvE1_clEvEUlN3c107complexINS6_4HalfEEEE_St5arrayIPcLm2EEEEviT0_T1_,(.L_x_7555 - _ZN2at6native29vectorized_elementwise_kernelILi4EZZZNS0_15tan_kernel_cudaERNS_18TensorIteratorBaseEENKUlvE_clEvENKUlvE1_clEvEUlN3c107complexINS6_4HalfEEEE_St5arrayIPcLm2EEEEviT0_T1_)
        .other          _ZN2at6native29vectorized_elementwise_kernelILi4EZZZNS0_15tan_kernel_cudaERNS_18TensorIteratorBaseEENKUlvE_clEvENKUlvE1_clEvEUlN3c107complexINS6_4HalfEEEE_St5arrayIPcLm2EEEEviT0_T1_,@"STO_CUDA_ENTRY STV_DEFAULT"
_ZN2at6native29vectorized_elementwise_kernelILi4EZZZNS0_15tan_kernel_cudaERNS_18TensorIteratorBaseEENKUlvE_clEvENKUlvE1_clEvEUlN3c107complexINS6_4HalfEEEE_St5arrayIPcLm2EEEEviT0_T1_:
.text._ZN2at6native29vectorized_elementwise_kernelILi4EZZZNS0_15tan_kernel_cudaERNS_18TensorIteratorBaseEENKUlvE_clEvENKUlvE1_clEvEUlN3c107complexINS6_4HalfEEEE_St5arrayIPcLm2EEEEviT0_T1_:
        /* <DEDUP_REMOVED lines=13> */
[----:B------:R0:W5:Y:S01]  /*00d0*/  LDG.E.128 R4, desc[UR4][R14.64+0x800] ;  /* 0x000800040e047981 */ /* 0x000162000c1e1d00 */
[----:B------:R-:W-:Y:S01]  /*00e0*/  BSSY B0, `(.L_x_3427) ;  /* 0x000004f000007945 */ /* 0x000fe20003800000 */
[--C-:B--2---:R-:W-:Y:S02]  /*00f0*/  HADD2.F32 R2, -RZ, R8.reuse.H1_H1 ;  /* 0x30000008ff027230 */ /* 0x104fe40000004100 */
        /* <DEDUP_REMOVED lines=50> */
.L_x_3430:
        /* <DEDUP_REMOVED lines=12> */
.L_x_3429:
[----:B------:R-:W-:-:S05]  /*04e0*/  FADD.FTZ R3, R8, -R8 ;  /* 0x8000000808037221 */ /* 0x000fca0000010000 */
[----:B------:R-:W-:Y:S01]  /*04f0*/  MOV R2, R3 ;  /* 0x0000000300027202 */ /* 0x000fe20000000f00 */
[----:B------:R-:W-:Y:S06]  /*0500*/  BRA `(.L_x_3431) ;  /* 0x0000000000307947 */ /* 0x000fec0003800000 */
.L_x_3428:
        /* <DEDUP_REMOVED lines=12> */
.L_x_3431:
[----:B------:R-:W-:Y:S05]  /*05d0*/  BSYNC B0 ;  /* 0x0000000000007941 */ /* 0x000fea0003800000 */
.L_x_3427:
        /* <DEDUP_REMOVED lines=53> */
.L_x_3435:
        /* <DEDUP_REMOVED lines=12> */
.L_x_3434:
[----:B------:R-:W-:-:S05]  /*09f0*/  FADD.FTZ R8, R15, -R15 ;  /* 0x8000000f0f087221 */ /* 0x000fca0000010000 */
[----:B------:R-:W-:Y:S01]  /*0a00*/  MOV R9, R8 ;  /* 0x0000000800097202 */ /* 0x000fe20000000f00 */
[----:B------:R-:W-:Y:S06]  /*0a10*/  BRA `(.L_x_3436) ;  /* 0x0000000000307947 */ /* 0x000fec0003800000 */
.L_x_3433:
        /* <DEDUP_REMOVED lines=12> */
.L_x_3436:
[----:B------:R-:W-:Y:S05]  /*0ae0*/  BSYNC B0 ;  /* 0x0000000000007941 */ /* 0x000fea0003800000 */
.L_x_3432:
        /* <DEDUP_REMOVED lines=54> */
.L_x_3440:
        /* <DEDUP_REMOVED lines=12> */
.L_x_3439:
[----:B------:R-:W-:-:S05]  /*0f10*/  FADD.FTZ R8, R15, -R15 ;  /* 0x8000000f0f087221 */ /* 0x000fca0000010000 */
[----:B------:R-:W-:Y:S01]  /*0f20*/  MOV R12, R8 ;  /* 0x00000008000c7202 */ /* 0x000fe20000000f00 */
[----:B------:R-:W-:Y:S06]  /*0f30*/  BRA `(.L_x_3441) ;  /* 0x0000000000307947 */ /* 0x000fec0003800000 */
.L_x_3438:
        /* <DEDUP_REMOVED lines=12> */
.L_x_3441:
[----:B------:R-:W-:Y:S05]  /*1000*/  BSYNC B0 ;  /* 0x0000000000007941 */ /* 0x000fea0003800000 */
.L_x_3437:
        /* <DEDUP_REMOVED lines=54> */
.L_x_3445:
        /* <DEDUP_REMOVED lines=12> */
.L_x_3444:
[----:B------:R-:W-:-:S05]  /*1430*/  FADD.FTZ R8, R11, -R11 ;  /* 0x8000000b0b087221 */ /* 0x000fca0000010000 */
[----:B------:R-:W-:Y:S01]  /*1440*/  MOV R16, R8 ;  /* 0x0000000800107202 */ /* 0x000fe20000000f00 */
[----:B------:R-:W-:Y:S06]  /*1450*/  BRA `(.L_x_3446) ;  /* 0x0000000000307947 */ /* 0x000fec0003800000 */
.L_x_3443:
        /* <DEDUP_REMOVED lines=12> */
.L_x_3446:
[----:B------:R-:W-:Y:S05]  /*1520*/  BSYNC B0 ;  /* 0x0000000000007941 */ /* 0x000fea0003800000 */
.L_x_3442:
        /* <DEDUP_REMOVED lines=54> */
.L_x_3450:
        /* <DEDUP_REMOVED lines=12> */
.L_x_3449:
[----:B------:R-:W-:-:S05]  /*1950*/  FADD.FTZ R4, R15, -R15 ;  /* 0x8000000f0f047221 */ /* 0x000fca0000010000 */
[----:B------:R-:W-:Y:S01]  /*1960*/  MOV R8, R4 ;  /* 0x0000000400087202 */ /* 0x000fe20000000f00 */
[----:B------:R-:W-:Y:S06]  /*1970*/  BRA `(.L_x_3451) ;  /* 0x0000000000307947 */ /* 0x000fec0003800000 */
.L_x_3448:
        /* <DEDUP_REMOVED lines=12> */
.L_x_3451:
[----:B------:R-:W-:Y:S05]  /*1a40*/  BSYNC B0 ;  /* 0x0000000000007941 */ /* 0x000fea0003800000 */
.L_x_3447:
        /* <DEDUP_REMOVED lines=54> */
.L_x_3455:
        /* <DEDUP_REMOVED lines=12> */
.L_x_3454:
[----:B------:R-:W-:-:S05]  /*1e70*/  FADD.FTZ R4, R5, -R5 ;  /* 0x8000000505047221 */ /* 0x000fca0000010000 */
[----:B------:R-:W-:Y:S01]  /*1e80*/  MOV R14, R4 ;  /* 0x00000004000e7202 */ /* 0x000fe20000000f00 */
[----:B------:R-:W-:Y:S06]  /*1e90*/  BRA `(.L_x_3456) ;  /* 0x0000000000307947 */ /* 0x000fec0003800000 */
.L_x_3453:
        /* <DEDUP_REMOVED lines=12> */
.L_x_3456:
[----:B------:R-:W-:Y:S05]  /*1f60*/  BSYNC B0 ;  /* 0x0000000000007941 */ /* 0x000fea0003800000 */
.L_x_3452:
        /* <DEDUP_REMOVED lines=54> */
.L_x_3460:
        /* <DEDUP_REMOVED lines=12> */
.L_x_3459:
[----:B------:R-:W-:-:S05]  /*2390*/  FADD.FTZ R4, R15, -R15 ;  /* 0x8000000f0f047221 */ /* 0x000fca0000010000 */
[----:B------:R-:W-:Y:S01]  /*23a0*/  MOV R18, R4 ;  /* 0x0000000400127202 */ /* 0x000fe20000000f00 */
[----:B------:R-:W-:Y:S06]  /*23b0*/  BRA `(.L_x_3461) ;  /* 0x0000000000307947 */ /* 0x000fec0003800000 */
.L_x_3458:
        /* <DEDUP_REMOVED lines=12> */
.L_x_3461:
[----:B------:R-:W-:Y:S05]  /*2480*/  BSYNC B0 ;  /* 0x0000000000007941 */ /* 0x000fea0003800000 */
.L_x_3457:
        /* <DEDUP_REMOVED lines=15> */
[----:B------:R-:W-:-:S03]  /*2580*/  MOV R25, 0x363d0ada ;  /* 0x363d0ada00197802 */ /* 0x000fc60000000f00 */
[----:B------:R-:W0:Y:S08]  /*2590*/  FRND.TRUNC R4, R4 ;  /* 0x0000000400047307 */ /* 0x000e30000020d000 */
        /* <DEDUP_REMOVED lines=11> */
[----:B------:R-:W-:Y:S01]  /*2650*/  FMUL.FTZ R6, R5, R5 ;  /* 0x0000000505067220 */ /* 0x000fe20000410000 */
[----:B------:R-:W-:-:S03]  /*2660*/  SHF.L.U32 R15, R15, 0x17, RZ ;  /* 0x000000170f0f7819 */ /* 0x000fc600000006ff */
[C---:B------:R-:W-:Y:S01]  /*2670*/  FFMA.FTZ R5, R6.reuse, R25, 0.00019836159481201320887 ;  /* 0x394fff4906057423 */ /* 0x040fe20000010019 */
[----:B------:R-:W1:Y:S03]  /*2680*/  MUFU.EX2 R22, R22 ;  /* 0x0000001600167308 */ /* 0x000e660000000800 */
[----:B------:R-:W-:-:S04]  /*2690*/  FFMA.FTZ R25, R6, R5, 0.0083333496004343032837 ;  /* 0x3c08889a06197423 */ /* 0x000fc80000010005 */
[----:B------:R-:W-:Y:S01]  /*26a0*/  FFMA.FTZ R25, R6, R25, 0.16666667163372039795 ;  /* 0x3e2aaaab06197423 */ /* 0x000fe20000010019 */
[----:B0-----:R-:W-:-:S03]  /*26b0*/  FMUL.FTZ R4, R4, R7 ;  /* 0x0000000704047220 */ /* 0x001fc60000410000 */
[----:B------:R-:W-:Y:S01]  /*26c0*/  FMUL.FTZ R25, R6, R25 ;  /* 0x0000001906197220 */ /* 0x000fe20000410000 */
[----:B------:R-:W-:Y:S01]  /*26d0*/  FFMA.FTZ R6, R4, R4, 1 ;  /* 0x3f80000004067423 */ /* 0x000fe20000010004 */
[----:B-1----:R-:W-:-:S04]  /*26e0*/  FMUL.FTZ R15, R15, R22 ;  /* 0x000000160f0f7220 */ /* 0x002fc80000410000 */
[----:B------:R-:W0:Y:S02]  /*26f0*/  MUFU.RCP R24, R15 ;  /* 0x0000000f00187308 */ /* 0x000e240000001000 */
[----:B0-----:R-:W-:-:S04]  /*2700*/  FMUL.FTZ R22, R24, -0.125 ;  /* 0xbe00000018167820 */ /* 0x001fc80000410000 */
[----:B------:R-:W-:-:S05]  /*2710*/  FFMA.FTZ R5, R15, 2, R22 ;  /* 0x400000000f057823 */ /* 0x000fca0000010016 */
[--C-:B------:R-:W-:Y:S01]  /*2720*/  LOP3.LUT R5, R5, 0x80000000, R20.reuse, 0xb8, !PT ;  /* 0x8000000005057812 */ /* 0x100fe200078eb814 */
[----:B------:R-:W-:-:S04]  /*2730*/  @!P0 FFMA.FTZ R5, R20, R25, R20 ;  /* 0x0000001914058223 */ /* 0x000fc80000010014 */
        /* <DEDUP_REMOVED lines=10> */
.L_x_3465:
        /* <DEDUP_REMOVED lines=12> */
.L_x_3464:
[----:B------:R-:W-:-:S05]  /*28a0*/  FADD.FTZ R20, R7, -R7 ;  /* 0x8000000707147221 */ /* 0x000fca0000010000 */
[----:B------:R-:W-:Y:S01]  /*28b0*/  MOV R15, R20 ;  /* 0x00000014000f7202 */ /* 0x000fe20000000f00 */
[----:B------:R-:W-:Y:S06]  /*28c0*/  BRA `(.L_x_3466) ;  /* 0x0000000000307947 */ /* 0x000fec0003800000 */
.L_x_3463:
        /* <DEDUP_REMOVED lines=12> */
.L_x_3466:
[----:B------:R-:W-:Y:S05]  /*2990*/  BSYNC B0 ;  /* 0x0000000000007941 */ /* 0x000fea0003800000 */
.L_x_3462:
[----:B------:R-:W0:Y:S01]  /*29a0*/  LDC.64 R4, c[0x0][0x218] ;  /* 0x00008600ff047b82 */ /* 0x000e220000000a00 */
[----:B------:R-:W-:Y:S02]  /*29b0*/  F2FP.F16.F32.PACK_AB R6, R19, R12 ;  /* 0x0000000c1306723e */ /* 0x000fe400000000ff */
[----:B------:R-:W-:Y:S02]  /*29c0*/  F2FP.F16.F32.PACK_AB R8, R11, R8 ;  /* 0x000000080b08723e */ /* 0x000fe400000000ff */
[----:B------:R-:W-:Y:S01]  /*29d0*/  F2FP.F16.F32.PACK_AB R7, R21, R16 ;  /* 0x000000101507723e */ /* 0x000fe200000000ff */
[----:B0-----:R-:W-:-:S04]  /*29e0*/  IMAD.WIDE.U32 R4, R0, 0x4, R4 ;  /* 0x0000000400047825 */ /* 0x001fc800078e0004 */
[----:B------:R-:W-:Y:S01]  /*29f0*/  FADD.FTZ R0, -R20, -RZ ;  /* 0x800000ff14007221 */ /* 0x000fe20000010100 */
[----:B------:R-:W-:Y:S01]  /*2a00*/  IMAD.WIDE R12, R13, 0x10, R4 ;  /* 0x000000100d0c7825 */ /* 0x000fe200078e0204 */
[----:B------:R-:W-:Y:S02]  /*2a10*/  F2FP.F16.F32.PACK_AB R5, R10, R9 ;  /* 0x000000090a05723e */ /* 0x000fe400000000ff */
[----:B------:R-:W-:Y:S02]  /*2a20*/  F2FP.F16.F32.PACK_AB R4, R3, R2 ;  /* 0x000000020304723e */ /* 0x000fe400000000ff */
[----:B------:R-:W-:Y:S02]  /*2a30*/  F2FP.F16.F32.PACK_AB R10, R23, R18 ;  /* 0x00000012170a723e */ /* 0x000fe400000000ff */
[----:B------:R-:W-:Y:S01]  /*2a40*/  F2FP.F16.F32.PACK_AB R9, R17, R14 ;  /* 0x0000000e1109723e */ /* 0x000fe200000000ff */
[----:B------:R-:W-:Y:S01]  /*2a50*/  STG.E.128 desc[UR4][R12.64], R4 ;  /* 0x000000040c007986 */ /* 0x000fe2000c101d04 */
[----:B------:R-:W-:-:S05]  /*2a60*/  F2FP.F16.F32.PACK_AB R11, R0, R15 ;  /* 0x0000000f000b723e */ /* 0x000fca00000000ff */
[----:B------:R-:W-:Y:S01]  /*2a70*/  STG.E.128 desc[UR4][R12.64+0x800], R8 ;  /* 0x000800080c007986 */ /* 0x000fe2000c101d04 */
[----:B------:R-:W-:Y:S05]  /*2a80*/  EXIT ;  /* 0x000000000000794d */ /* 0x000fea0003800000 */
.L_x_3426:
        /* <DEDUP_REMOVED lines=128> */
.L_x_3472:
        /* <DEDUP_REMOVED lines=12> */
.L_x_3471:
[----:B------:R-:W-:-:S05]  /*3350*/  FADD.FTZ R6, R11, -R11 ;  /* 0x8000000b0b067221 */ /* 0x000fca0000010000 */
[----:B------:R-:W-:Y:S01]  /*3360*/  MOV R20, R6 ;  /* 0x0000000600147202 */ /* 0x000fe20000000f00 */
[----:B------:R-:W-:Y:S06]  /*3370*/  BRA `(.L_x_3473) ;  /* 0x0000000000307947 */ /* 0x000fec0003800000 */
.L_x_3470:
        /* <DEDUP_REMOVED lines=12> */
.L_x_3473:
[----:B------:R-:W-:Y:S05]  /*3440*/  BSYNC B1 ;  /* 0x0000000000017941 */ /* 0x000fea0003800000 */
.L_x_3469:
[----:B------:R-:W-:-:S07]  /*3450*/  FADD.FTZ R21, -R6, -RZ ;  /* 0x800000ff06157221 */ /* 0x000fce0000010100 */
.L_x_3468:
[----:B------:R-:W-:Y:S05]  /*3460*/  BSYNC B0 ;  /* 0x0000000000007941 */ /* 0x000fea0003800000 */
.L_x_3467:
        /* <DEDUP_REMOVED lines=56> */
.L_x_3479:
        /* <DEDUP_REMOVED lines=12> */
.L_x_3478:
[----:B------:R-:W-:-:S05]  /*38b0*/  FADD.FTZ R6, R11, -R11 ;  /* 0x8000000b0b067221 */ /* 0x000fca0000010000 */
[----:B------:R-:W-:Y:S01]  /*38c0*/  MOV R18, R6 ;  /* 0x0000000600127202 */ /* 0x000fe20000000f00 */
[----:B------:R-:W-:Y:S06]  /*38d0*/  BRA `(.L_x_3480) ;  /* 0x0000000000307947 */ /* 0x000fec0003800000 */
.L_x_3477:
        /* <DEDUP_REMOVED lines=12> */
.L_x_3480:
[----:B------:R-:W-:Y:S05]  /*39a0*/  BSYNC B1 ;  /* 0x0000000000017941 */ /* 0x000fea0003800000 */
.L_x_3476:
[----:B------:R-:W-:-:S07]  /*39b0*/  FADD.FTZ R19, -R6, -RZ ;  /* 0x800000ff06137221 */ /* 0x000fce0000010100 */
.L_x_3475:
[----:B------:R-:W-:Y:S05]  /*39c0*/  BSYNC B0 ;  /* 0x0000000000007941 */ /* 0x000fea0003800000 */
.L_x_3474:
        /* <DEDUP_REMOVED lines=57> */
.L_x_3486:
        /* <DEDUP_REMOVED lines=12> */
.L_x_3485:
[----:B------:R-:W-:-:S05]  /*3e20*/  FADD.FTZ R7, R14, -R14 ;  /* 0x8000000e0e077221 */ /* 0x000fca0000010000 */
[----:B------:R-:W-:Y:S01]  /*3e30*/  MOV R6, R7 ;  /* 0x0000000700067202 */ /* 0x000fe20000000f00 */
[----:B------:R-:W-:Y:S06]  /*3e40*/  BRA `(.L_x_3487) ;  /* 0x0000000000307947 */ /* 0x000fec0003800000 */
.L_x_3484:
        /* <DEDUP_REMOVED lines=12> */
.L_x_3487:
[----:B------:R-:W-:Y:S05]  /*3f10*/  BSYNC B1 ;  /* 0x0000000000017941 */ /* 0x000fea0003800000 */
.L_x_3483:
[----:B------:R-:W-:-:S07]  /*3f20*/  FADD.FTZ R7, -R7, -RZ ;  /* 0x800000ff07077221 */ /* 0x000fce0000010100 */
.L_x_3482:
[----:B------:R-:W-:Y:S05]  /*3f30*/  BSYNC B0 ;  /* 0x0000000000007941 */ /* 0x000fea0003800000 */
.L_x_3481:
        /* <DEDUP_REMOVED lines=56> */
.L_x_3493:
        /* <DEDUP_REMOVED lines=12> */
.L_x_3492:
[----:B------:R-:W-:-:S05]  /*4380*/  FADD.FTZ R9, R14, -R14 ;  /* 0x8000000e0e097221 */ /* 0x000fca0000010000 */
[----:B------:R-:W-:Y:S01]  /*4390*/  MOV R8, R9 ;  /* 0x0000000900087202 */ /* 0x000fe20000000f00 */
[----:B------:R-:W-:Y:S06]  /*43a0*/  BRA `(.L_x_3494) ;  /* 0x0000000000307947 */ /* 0x000fec0003800000 */
.L_x_3491:
        /* <DEDUP_REMOVED lines=12> */
.L_x_3494:
[----:B------:R-:W-:Y:S05]  /*4470*/  BSYNC B1 ;  /* 0x0000000000017941 */ /* 0x000fea0003800000 */
.L_x_3490:
[----:B------:R-:W-:-:S07]  /*4480*/  FADD.FTZ R9, -R9, -RZ ;  /* 0x800000ff09097221 */ /* 0x000fce0000010100 */
.L_x_3489:
[----:B------:R-:W-:Y:S05]  /*4490*/  BSYNC B0 ;  /* 0x0000000000007941 */ /* 0x000fea0003800000 */
.L_x_3488:
        /* <DEDUP_REMOVED lines=56> */
.L_x_3500:
        /* <DEDUP_REMOVED lines=12> */
.L_x_3499:
[----:B------:R-:W-:-:S05]  /*48e0*/  FADD.FTZ R11, R14, -R14 ;  /* 0x8000000e0e0b7221 */ /* 0x000fca0000010000 */
[----:B------:R-:W-:Y:S01]  /*48f0*/  MOV R10, R11 ;  /* 0x0000000b000a7202 */ /* 0x000fe20000000f00 */
[----:B------:R-:W-:Y:S06]  /*4900*/  BRA `(.L_x_3501) ;  /* 0x0000000000307947 */ /* 0x000fec0003800000 */
.L_x_3498:
        /* <DEDUP_REMOVED lines=12> */
.L_x_3501:
[----:B------:R-:W-:Y:S05]  /*49d0*/  BSYNC B1 ;  /* 0x0000000000017941 */ /* 0x000fea0003800000 */
.L_x_3497:
[----:B------:R-:W-:-:S07]  /*49e0*/  FADD.FTZ R11, -R11, -RZ ;  /* 0x800000ff0b0b7221 */ /* 0x000fce0000010100 */
.L_x_3496:
[----:B------:R-:W-:Y:S05]  /*49f0*/  BSYNC B0 ;  /* 0x0000000000007941 */ /* 0x000fea0003800000 */
.L_x_3495:
        /* <DEDUP_REMOVED lines=56> */
.L_x_3507:
        /* <DEDUP_REMOVED lines=12> */
.L_x_3506:
[----:B------:R-:W-:-:S05]  /*4e40*/  FADD.FTZ R13, R16, -R16 ;  /* 0x80000010100d7221 */ /* 0x000fca0000010000 */
[----:B------:R-:W-:Y:S01]  /*4e50*/  MOV R12, R13 ;  /* 0x0000000d000c7202 */ /* 0x000fe20000000f00 */
[----:B------:R-:W-:Y:S06]  /*4e60*/  BRA `(.L_x_3508) ;  /* 0x0000000000307947 */ /* 0x000fec0003800000 */
.L_x_3505:
        /* <DEDUP_REMOVED lines=12> */
.L_x_3508:
[----:B------:R-:W-:Y:S05]  /*4f30*/  BSYNC B1 ;  /* 0x0000000000017941 */ /* 0x000fea0003800000 */
.L_x_3504:
[----:B------:R-:W-:-:S07]  /*4f40*/  FADD.FTZ R13, -R13, -RZ ;  /* 0x800000ff0d0d7221 */ /* 0x000fce0000010100 */
.L_x_3503:
[----:B------:R-:W-:Y:S05]  /*4f50*/  BSYNC B0 ;  /* 0x0000000000007941 */ /* 0x000fea0003800000 */
.L_x_3502:
        /* <DEDUP_REMOVED lines=57> */
.L_x_3514:
        /* <DEDUP_REMOVED lines=12> */
.L_x_3513:
[----:B------:R-:W-:-:S05]  /*53b0*/  FADD.FTZ R5, R16, -R16 ;  /* 0x8000001010057221 */ /* 0x000fca0000010000 */
[----:B------:R-:W-:Y:S01]  /*53c0*/  MOV R14, R5 ;  /* 0x00000005000e7202 */ /* 0x000fe20000000f00 */
[----:B------:R-:W-:Y:S06]  /*53d0*/  BRA `(.L_x_3515) ;  /* 0x0000000000307947 */ /* 0x000fec0003800000 */
.L_x_3512:
        /* <DEDUP_REMOVED lines=12> */
.L_x_3515:
[----:B------:R-:W-:Y:S05]  /*54a0*/  BSYNC B1 ;  /* 0x0000000000017941 */ /* 0x000fea0003800000 */
.L_x_3511:
[----:B------:R-:W-:-:S07]  /*54b0*/  FADD.FTZ R15, -R5, -RZ ;  /* 0x800000ff050f7221 */ /* 0x000fce0000010100 */
.L_x_3510:
[----:B------:R-:W-:Y:S05]  /*54c0*/  BSYNC B0 ;  /* 0x0000000000007941 */ /* 0x000fea0003800000 */
.L_x_3509:
        /* <DEDUP_REMOVED lines=57> */
.L_x_3521:
        /* <DEDUP_REMOVED lines=12> */
.L_x_3520:
[----:B------:R-:W-:-:S05]  /*5920*/  FADD.FTZ R4, R17, -R17 ;  /* 0x8000001111047221 */ /* 0x000fca0000010000 */
[----:B------:R-:W-:Y:S01]  /*5930*/  MOV R16, R4 ;  /* 0x0000000400107202 */ /* 0x000fe20000000f00 */
[----:B------:R-:W-:Y:S06]  /*5940*/  BRA `(.L_x_3522) ;  /* 0x0000000000307947 */ /* 0x000fec0003800000 */
.L_x_3519:
        /* <DEDUP_REMOVED lines=12> */
.L_x_3522:
[----:B------:R-:W-:Y:S05]  /*5a10*/  BSYNC B1 ;  /* 0x0000000000017941 */ /* 0x000fea0003800000 */
.L_x_3518:
[----:B------:R-:W-:-:S07]  /*5a20*/  FADD.FTZ R17, -R4, -RZ ;  /* 0x800000ff04117221 */ /* 0x000fce0000010100 */
.L_x_3517:
[----:B------:R-:W-:Y:S05]  /*5a30*/  BSYNC B0 ;  /* 0x0000000000007941 */ /* 0x000fea0003800000 */
.L_x_3516:
        /* <DEDUP_REMOVED lines=24> */
.L_x_3525:
        /* <DEDUP_REMOVED lines=8> */
.L_x_3526:
        /* <DEDUP_REMOVED lines=8> */
.L_x_3527:
        /* <DEDUP_REMOVED lines=9> */
.L_x_3528:
[----:B------:R-:W-:Y:S05]  /*5d50*/  BSYNC B1 ;  /* 0x0000000000017941 */ /* 0x000fea0003800000 */
.L_x_3524:
[----:B------:R-:W-:-:S13]  /*5d60*/  ISETP.GE.AND P0, PT, R3, R2, PT ;  /* 0x000000020300720c */ /* 0x000fda0003f06270 */
[----:B012---:R-:W0:Y:S01]  /*5d70*/  @!P0 LDC.64 R4, c[0x0][0x218] ;  /* 0x00008600ff048b82 */ /* 0x007e220000000a00 */
[----:B------:R-:W-:Y:S02]  /*5d80*/  @!P0 IADD3 R7, R0, R3, RZ ;  /* 0x0000000300078210 */ /* 0x000fe40007ffe0ff */
[----:B------:R-:W-:Y:S02]  /*5d90*/  @!P0 F2FP.F16.F32.PACK_AB R15, R15, R14 ;  /* 0x0000000e0f0f823e */ /* 0x000fe400000000ff */
[----:B------:R-:W-:Y:S01]  /*5da0*/  @!P0 IADD3 R3, R3, 0x80, RZ ;  /* 0x0000008003038810 */ /* 0x000fe20007ffe0ff */
[----:B0-----:R-:W-:-:S05]  /*5db0*/  @!P0 IMAD.WIDE.U32 R4, R7, 0x4, R4 ;  /* 0x0000000407048825 */ /* 0x001fca00078e0004 */
[----:B------:R2:W-:Y:S02]  /*5dc0*/  @!P0 STG.E desc[UR4][R4.64], R15 ;  /* 0x0000000f04008986 */ /* 0x0005e4000c101904 */
.L_x_3529:
[----:B------:R-:W-:Y:S05]  /*5dd0*/  BSYNC B0 ;  /* 0x0000000000007941 */ /* 0x000fea0003800000 */
.L_x_3523:
        /* <DEDUP_REMOVED lines=9> */
.L_x_3530:
        /* <DEDUP_REMOVED lines=9> */
.L_x_7555:


//--------------------- .text._ZN2at6native29vectorized_elementwise_kernelILi8EZZZNS0_15tan_kernel_cudaERNS_18TensorIteratorBaseEENKUlvE_clEvENKUlvE1_clEvEUlN3c107complexINS6_4HalfEEEE_St5arrayIPcLm2EEEEviT0_T1_ --------------------------
	.section	.text._ZN2at6native29vectorized_elementwise_kernelILi8EZZZNS0_15tan_kernel_cudaERNS_18TensorIteratorBaseEENKUlvE_clEvENKUlvE1_clEvEUlN3c107complexINS6_4HalfEEEE_St5arrayIPcLm2EEEEviT0_T1_,"ax",@progbits
	.align	128
        .global         _ZN2at6native29vectorized_elementwise_kernelILi8EZZZNS0_15tan_kernel_cudaERNS_18TensorIteratorBaseEENKUlvE_clEvENKUlvE1_clEvEUlN3c107complexINS6_4HalfEEEE_St5arrayIPcLm2EEEEviT0_T1_
        .type           _ZN2at6native29vectorized_elementwise_kernelILi8EZZZNS0_15tan_kernel_cudaERNS_18TensorIteratorBaseEENKUlvE_clEvENKUlvE1_clEvEUlN3c107complexINS6_4HalfEEEE_St5arrayIPcLm2EEEEviT0_T1_,@function
        .size           _ZN2at6native29vectorized_elementwise_kernelILi8EZZZNS0_15tan_kernel_cudaERNS_18TensorIteratorBaseEENKUlvE_clEvENKUlvE1_clEvEUlN3c107complexINS6_4HalfEEEE_St5arrayIPcLm2EEEEviT0_T1_,(.L_x_7556 - _ZN2at6native29vectorized_elementwise_kernelILi8EZZZNS0_15tan_kernel_cudaERNS_18TensorIteratorBaseEENKUlvE_clEvENKUlvE1_clEvEUlN3c107complexINS6_4HalfEEEE_St5arrayIPcLm2EEEEviT0_T1_)
        .other          _ZN2at6native29vectorized_elementwise_kernelILi8EZZZNS0_15tan_kernel_cudaERNS_18TensorIteratorBaseEENKUlvE_clEvENKUlvE1_clEvEUlN3c107complexINS6_4HalfEEEE_St5arrayIPcLm2EEEEviT0_T1_,@"STO_CUDA_ENTRY STV_DEFAULT"
_ZN2at6native29vectorized_elementwise_kernelILi8EZZZNS0_15tan_kernel_cudaERNS_18TensorIteratorBaseEENKUlvE_clEvENKUlvE1_clEvEUlN3c107complexINS6_4HalfEEEE_St5arrayIPcLm2EEEEviT0_T1_:
.text._ZN2at6native29vectorized_elementwise_kernelILi8EZZZNS0_15tan_kernel_cudaERNS_18TensorIteratorBaseEENKUlvE_clEvENKUlvE1_clEvEUlN3c107complexINS6_4HalfEEEE_St5arrayIPcLm2EEEEviT0_T1_:
        /* <DEDUP_REMOVED lines=66> */
.L_x_3535:
        /* <DEDUP_REMOVED lines=12> */
.L_x_3534:
[----:B------:R-:W-:-:S05]  /*04e0*/  FADD.FTZ R3, R8, -R8 ;  /* 0x8000000808037221 */ /* 0x000fca0000010000 */
[----:B------:R-:W-:Y:S01]  /*04f0*/  MOV R2, R3 ;  /* 0x0000000300027202 */ /* 0x000fe20000000f00 */
[----:B------:R-:W-:Y:S06]  /*0500*/  BRA `(.L_x_3536) ;  /* 0x0000000000307947 */ /* 0x000fec0003800000 */
.L_x_3533:
        /* <DEDUP_REMOVED lines=12> */
.L_x_3536:
[----:B------:R-:W-:Y:S05]  /*05d0*/  BSYNC B0 ;  /* 0x0000000000007941 */ /* 0x000fea0003800000 */
.L_x_3532:
        /* <DEDUP_REMOVED lines=53> */
.L_x_3540:
        /* <DEDUP_REMOVED lines=12> */
.L_x_3539:
[----:B------:R-:W-:-:S05]  /*09f0*/  FADD.FTZ R8, R15, -R15 ;  /* 0x8000000f0f087221 */ /* 0x000fca0000010000 */
[----:B------:R-:W-:Y:S01]  /*0a00*/  MOV R9, R8 ;  /* 0x0000000800097202 */ /* 0x000fe20000000f00 */
[----:B------:R-:W-:Y:S06]  /*0a10*/  BRA `(.L_x_3541) ;  /* 0x0000000000307947 */ /* 0x000fec0003800000 */
.L_x_3538:
        /* <DEDUP_REMOVED lines=12> */
.L_x_3541:
[----:B------:R-:W-:Y:S05]  /*0ae0*/  BSYNC B0 ;  /* 0x0000000000007941 */ /* 0x000fea0003800000 */
.L_x_3537:
        /* <DEDUP_REMOVED lines=54> */
.L_x_3545:
        /* <DEDUP_REMOVED lines=12> */
.L_x_3544:
[----:B------:R-:W-:-:S05]  /*0f10*/  FADD.FTZ R8, R15, -R15 ;  /* 0x8000000f0f087221 */ /* 0x000fca0000010000 */
[----:B------:R-:W-:Y:S01]  /*0f20*/  MOV R12, R8 ;  /* 0x00000008000c7202 */ /* 0x000fe20000000f00 */
[----:B------:R-:W-:Y:S06]  /*0f30*/  BRA `(.L_x_3546) ;  /* 0x0000000000307947 */ /* 0x000fec0003800000 */
.L_x_3543:
        /* <DEDUP_REMOVED lines=12> */
.L_x_3546:
[----:B------:R-:W-:Y:S05]  /*1000*/  BSYNC B0 ;  /* 0x0000000000007941 */ /* 0x000fea0003800000 */
.L_x_3542:
        /* <DEDUP_REMOVED lines=54> */
.L_x_3550:
        /* <DEDUP_REMOVED lines=12> */
.L_x_3549:
[----:B------:R-:W-:-:S05]  /*1430*/  FADD.FTZ R8, R11, -R11 ;  /* 0x8000000b0b087221 */ /* 0x000fca0000010000 */
[----:B------:R-:W-:Y:S01]  /*1440*/  MOV R16, R8 ;  /* 0x0000000800107202 */ /* 0x000fe20000000f00 */
[----:B------:R-:W-:Y:S06]  /*1450*/  BRA `(.L_x_3551) ;  /* 0x0000000000307947 */ /* 0x000fec0003800000 */
.L_x_3548:
        /* <DEDUP_REMOVED lines=12> */
.L_x_3551:
[----:B------:R-:W-:Y:S05]  /*1520*/  BSYNC B0 ;  /* 0x0000000000007941 */ /* 0x000fea0003800000 */
.L_x_3547:
        /* <DEDUP_REMOVED lines=54> */
.L_x_3555:
        /* <DEDUP_REMOVED lines=12> */
.L_x_3554:
[----:B------:R-:W-:-:S05]  /*1950*/  FADD.FTZ R4, R15, -R15 ;  /* 0x8000000f0f047221 */ /* 0x000fca0000010000 */
[----:B------:R-:W-:Y:S01]  /*1960*/  MOV R8, R4 ;  /* 0x0000000400087202 */ /* 0x000fe20000000f00 */
[----:B------:R-:W-:Y:S06]  /*1970*/  BRA `(.L_x_3556) ;  /* 0x0000000000307947 */ /* 0x000fec0003800000 */
.L_x_3553:
        /* <DEDUP_REMOVED lines=12> */
.L_x_3556:
[----:B------:R-:W-:Y:S05]  /*1a40*/  BSYNC B0 ;  /* 0x0000000000007941 */ /* 0x000fea0003800000 */
.L_x_3552:
        /* <DEDUP_REMOVED lines=54> */
.L_x_3560:
        /* <DEDUP_REMOVED lines=12> */
.L_x_3559:
[----:B------:R-:W-:-:S05]  /*1e70*/  FADD.FTZ R4, R5, -R5 ;  /* 0x8000000505047221 */ /* 0x000fca0000010000 */
[----:B------:R-:W-:Y:S01]  /*1e80*/  MOV R14, R4 ;  /* 0x00000004000e7202 */ /* 0x000fe20000000f00 */
[----:B------:R-:W-:Y:S06]  /*1e90*/  BRA `(.L_x_3561) ;  /* 0x0000000000307947 */ /* 0x000fec0003800000 */
.L_x_3558:
        /* <DEDUP_REMOVED lines=12> */
.L_x_3561:
[----:B------:R-:W-:Y:S05]  /*1f60*/  BSYNC B0 ;  /* 0x0000000000007941 */ /* 0x000fea0003800000 */
.L_x_3557:
        /* <DEDUP_REMOVED lines=54> */
.L_x_3565:
        /* <DEDUP_REMOVED lines=12> */
.L_x_3564:
[----:B------:R-:W-:-:S05]  /*2390*/  FADD.FTZ R4, R15, -R15 ;  /* 0x8000000f0f047221 */ /* 0x000fca0000010000 */
[----:B------:R-:W-:Y:S01]  /*23a0*/  MOV R18, R4 ;  /* 0x0000000400127202 */ /* 0x000fe20000000f00 */
[----:B------:R-:W-:Y:S06]  /*23b0*/  BRA `(.L_x_3566) ;  /* 0x0000000000307947 */ /* 0x000fec0003800000 */
.L_x_3563:
        /* <DEDUP_REMOVED lines=12> */
.L_x_3566:
[----:B------:R-:W-:Y:S05]  /*2480*/  BSYNC B0 ;  /* 0x0000000000007941 */ /* 0x000fea0003800000 */
.L_x_3562:
        /* <DEDUP_REMOVED lines=53> */
.L_x_3570:
        /* <DEDUP_REMOVED lines=12> */
.L_x_3569:
[----:B------:R-:W-:-:S05]  /*28a0*/  FADD.FTZ R20, R7, -R7 ;  /* 0x8000000707147221 */ /* 0x000fca0000010000 */
[----:B------:R-:W-:Y:S01]  /*28b0*/  MOV R15, R20 ;  /* 0x00000014000f7202 */ /* 0x000fe20000000f00 */
[----:B------:R-:W-:Y:S06]  /*28c0*/  BRA `(.L_x_3571) ;  /* 0x0000000000307947 */ /* 0x000fec0003800000 */
.L_x_3568:
        /* <DEDUP_REMOVED lines=12> */
.L_x_3571:
[----:B------:R-:W-:Y:S05]  /*2990*/  BSYNC B0 ;  /* 0x0000000000007941 */ /* 0x000fea0003800000 */
.L_x_3567:
        /* <DEDUP_REMOVED lines=15> */
.L_x_3531:
        /* <DEDUP_REMOVED lines=128> */
.L_x_3577:
        /* <DEDUP_REMOVED lines=12> */
.L_x_3576:
[----:B------:R-:W-:-:S05]  /*3350*/  FADD.FTZ R6, R11, -R11 ;  /* 0x8000000b0b067221 */ /* 0x000fca0000010000 */
[----:B------:R-:W-:Y:S01]  /*3360*/  MOV R20, R6 ;  /* 0x0000000600147202 */ /* 0x000fe20000000f00 */
[----:B------:R-:W-:Y:S06]  /*3370*/  BRA `(.L_x_3578) ;  /* 0x0000000000307947 */ /* 0x000fec0003800000 */
.L_x_3575:
        /* <DEDUP_REMOVED lines=12> */
.L_x_3578:
[----:B------:R-:W-:Y:S05]  /*3440*/  BSYNC B1 ;  /* 0x0000000000017941 */ /* 0x000fea0003800000 */
.L_x_3574:
[----:B------:R-:W-:-:S07]  /*3450*/  FADD.FTZ R21, -R6, -RZ ;  /* 0x800000ff06157221 */ /* 0x000fce0000010100 */
.L_x_3573:
[----:B------:R-:W-:Y:S05]  /*3460*/  BSYNC B0 ;  /* 0x0000000000007941 */ /* 0x000fea0003800000 */
.L_x_3572:
        /* <DEDUP_REMOVED lines=56> */
.L_x_3584:
        /* <DEDUP_REMOVED lines=12> */
.L_x_3583:
[----:B------:R-:W-:-:S05]  /*38b0*/  FADD.FTZ R6, R11, -R11 ;  /* 0x8000000b0b067221 */ /* 0x000fca0000010000 */
[----:B------:R-:W-:Y:S01]  /*38c0*/  MOV R18, R6 ;  /* 0x0000000600127202 */ /* 0x000fe20000000f00 */
[----:B------:R-:W-:Y:S06]  /*38d0*/  BRA `(.L_x_3585) ;  /* 0x0000000000307947 */ /* 0x000fec0003800000 */
.L_x_3582:
        /* <DEDUP_REMOVED lines=12> */
.L_x_3585:
[----:B------:R-:W-:Y:S05]  /*39a0*/  BSYNC B1 ;  /* 0x0000000000017941 */ /* 0x000fea0003800000 */
.L_x_3581:
[----:B------:R-:W-:-:S07]  /*39b0*/  FADD.FTZ R19, -R6, -RZ ;  /* 0x800000ff06137221 */ /* 0x000fce0000010100 */
.L_x_3580:
[----:B------:R-:W-:Y:S05]  /*39c0*/  BSYNC B0 ;  /* 0x0000000000007941 */ /* 0x000fea0003800000 */
.L_x_3579:
        /* <DEDUP_REMOVED lines=57> */
.L_x_3591:
        /* <DEDUP_REMOVED lines=12> */
.L_x_3590:
[----:B------:R-:W-:-:S05]  /*3e20*/  FADD.FTZ R7, R14, -R14 ;  /* 0x8000000e0e077221 */ /* 0x000fca0000010000 */
[----:B------:R-:W-:Y:S01]  /*3e30*/  MOV R6, R7 ;  /* 0x0000000700067202 */ /* 0x000fe20000000f00 */
[----:B------:R-:W-:Y:S06]  /*3e40*/  BRA `(.L_x_3592) ;  /* 0x0000000000307947 */ /* 0x000fec0003800000 */
.L_x_3589:
        /* <DEDUP_REMOVED lines=12> */
.L_x_3592:
[----:B------:R-:W-:Y:S05]  /*3f10*/  BSYNC B1 ;  /* 0x0000000000017941 */ /* 0x000fea0003800000 */
.L_x_3588:
[----:B------:R-:W-:-:S07]  /*3f20*/  FADD.FTZ R7, -R7, -RZ ;  /* 0x800000ff07077221 */ /* 0x000fce0000010100 */
.L_x_3587:
[----:B------:R-:W-:Y:S05]  /*3f30*/  BSYNC B0 ;  /* 0x0000000000007941 */ /* 0x000fea0003800000 */
.L_x_3586:
        /* <DEDUP_REMOVED lines=56> */
.L_x_3598:
        /* <DEDUP_REMOVED lines=12> */
.L_x_3597:
[----:B------:R-:W-:-:S05]  /*4380*/  FADD.FTZ R9, R14, -R14 ;  /* 0x8000000e0e097221 */ /* 0x000fca0000010000 */
[----:B------:R-:W-:Y:S01]  /*4390*/  MOV R8, R9 ;  /* 0x0000000900087202 */ /* 0x000fe20000000f00 */
[----:B------:R-:W-:Y:S06]  /*43a0*/  BRA `(.L_x_3599) ;  /* 0x0000000000307947 */ /* 0x000fec0003800000 */
.L_x_3596:
        /* <DEDUP_REMOVED lines=12> */
.L_x_3599:
[----:B------:R-:W-:Y:S05]  /*4470*/  BSYNC B1 ;  /* 0x0000000000017941 */ /* 0x000fea0003800000 */
.L_x_3595:
[----:B------:R-:W-:-:S07]  /*4480*/  FADD.FTZ R9, -R9, -RZ ;  /* 0x800000ff09097221 */ /* 0x000fce0000010100 */
.L_x_3594:
[----:B------:R-:W-:Y:S05]  /*4490*/  BSYNC B0 ;  /* 0x0000000000007941 */ /* 0x000fea0003800000 */
.L_x_3593:
        /* <DEDUP_REMOVED lines=56> */
.L_x_3605:
        /* <DEDUP_REMOVED lines=12> */
.L_x_3604:
[----:B------:R-:W-:-:S05]  /*48e0*/  FADD.FTZ R11, R14, -R14 ;  /* 0x8000000e0e0b7221 */ /* 0x000fca0000010000 */
[----:B------:R-:W-:Y:S01]  /*48f0*/  MOV R10, R11 ;  /* 0x0000000b000a7202 */ /* 0x000fe20000000f00 */
[----:B------:R-:W-:Y:S06]  /*4900*/  BRA `(.L_x_3606) ;  /* 0x0000000000307947 */ /* 0x000fec0003800000 */
.L_x_3603:
        /* <DEDUP_REMOVED lines=12> */
.L_x_3606:
[----:B------:R-:W-:Y:S05]  /*49d0*/  BSYNC B1 ;  /* 0x0000000000017941 */ /* 0x000fea0003800000 */
.L_x_3602:
[----:B------:R-:W-:-:S07]  /*49e0*/  FADD.FTZ R11, -R11, -RZ ;  /* 0x800000ff0b0b7221 */ /* 0x000fce0000010100 */
.L_x_3601:
[----:B------:R-:W-:Y:S05]  /*49f0*/  BSYNC B0 ;  /* 0x0000000000007941 */ /* 0x000fea0003800000 */
.L_x_3600:
        /* <DEDUP_REMOVED lines=56> */
.L_x_3612:
        /* <DEDUP_REMOVED lines=12> */
.L_x_3611:
[----:B------:R-:W-:-:S05]  /*4e40*/  FADD.FTZ R13, R16, -R16 ;  /* 0x80000010100d7221 */ /* 0x000fca0000010000 */
[----:B------:R-:W-:Y:S01]  /*4e50*/  MOV R12, R13 ;  /* 0x0000000d000c7202 */ /* 0x000fe20000000f00 */
[----:B------:R-:W-:Y:S06]  /*4e60*/  BRA `(.L_x_3613) ;  /* 0x0000000000307947 */ /* 0x000fec0003800000 */
.L_x_3610:
        /* <DEDUP_REMOVED lines=12> */
.L_x_3613:
[----:B------:R-:W-:Y:S05]  /*4f30*/  BSYNC B1 ;  /* 0x0000000000017941 */ /* 0x000fea0003800000 */
.L_x_3609:
[----:B------:R-:W-:-:S07]  /*4f40*/  FADD.FTZ R13, -R13, -RZ ;  /* 0x800000ff0d0d7221 */ /* 0x000fce0000010100 */
.L_x_3608:
[----:B------:R-:W-:Y:S05]  /*4f50*/  BSYNC B0 ;  /* 0x0000000000007941 */ /* 0x000fea0003800000 */
.L_x_3607:
        /* <DEDUP_REMOVED lines=57> */
.L_x_3619:
        /* <DEDUP_REMOVED lines=12> */
.L_x_3618:
[----:B------:R-:W-:-:S05]  /*53b0*/  FADD.FTZ R5, R16, -R16 ;  /* 0x8000001010057221 */ /* 0x000fca0000010000 */
[----:B------:R-:W-:Y:S01]  /*53c0*/  MOV R14, R5 ;  /* 0x00000005000e7202 */ /* 0x000fe20000000f00 */
[----:B------:R-:W-:Y:S06]  /*53d0*/  BRA `(.L_x_3620) ;  /* 0x0000000000307947 */ /* 0x000fec0003800000 */
.L_x_3617:
        /* <DEDUP_REMOVED lines=12> */
.L_x_3620:
[----:B------:R-:W-:Y:S05]  /*54a0*/  BSYNC B1 ;  /* 0x0000000000017941 */ /* 0x000fea0003800000 */
.L_x_3616:
[----:B------:R-:W-:-:S07]  /*54b0*/  FADD.FTZ R15, -R5, -RZ ;  /* 0x800000ff050f7221 */ /* 0x000fce0000010100 */
.L_x_3615:
[----:B------:R-:W-:Y:S05]  /*54c0*/  BSYNC B0 ;  /* 0x0000000000007941 */ /* 0x000fea0003800000 */
.L_x_3614:
        /* <DEDUP_REMOVED lines=57> */
.L_x_3626:
        /* <DEDUP_REMOVED lines=12> */
.L_x_3625:
[----:B------:R-:W-:-:S05]  /*5920*/  FADD.FTZ R4, R17, -R17 ;  /* 0x8000001111047221 */ /* 0x000fca0000010000 */
[----:B------:R-:W-:Y:S01]  /*5930*/  MOV R16, R4 ;  /* 0x0000000400107202 */ /* 0x000fe20000000f00 */
[----:B------:R-:W-:Y:S06]  /*5940*/  BRA `(.L_x_3627) ;  /* 0x0000000000307947 */ /* 0x000fec0003800000 */
.L_x_3624:
        /* <DEDUP_REMOVED lines=12> */
.L_x_3627:
[----:B------:R-:W-:Y:S05]  /*5a10*/  BSYNC B1 ;  /* 0x0000000000017941 */ /* 0x000fea0003800000 */
.L_x_3623:
[----:B------:R-:W-:-:S07]  /*5a20*/  FADD.FTZ R17, -R4, -RZ ;  /* 0x800000ff04117221 */ /* 0x000fce0000010100 */
.L_x_3622:
[----:B------:R-:W-:Y:S05]  /*5a30*/  BSYNC B0 ;  /* 0x0000000000007941 */ /* 0x000fea0003800000 */
.L_x_3621:
        /* <DEDUP_REMOVED lines=24> */
.L_x_3630:
        /* <DEDUP_REMOVED lines=8> */
.L_x_3631:
        /* <DEDUP_REMOVED lines=8> */
.L_x_3632:
        /* <DEDUP_REMOVED lines=9> */
.L_x_3633:
[----:B------:R-:W-:Y:S05]  /*5d50*/  BSYNC B1 ;  /* 0x0000000000017941 */ /* 0x000fea0003800000 */
.L_x_3629:
[----:B------:R-:W-:-:S13]  /*5d60*/  ISETP.GE.AND P0, PT, R3, R2, PT ;  /* 0x000000020300720c */ /* 0x000fda0003f06270 */
[----:B012---:R-:W0:Y:S01]  /*5d70*/  @!P0 LDC.64 R4, c[0x0][0x218] ;  /* 0x00008600ff048b82 */ /* 0x007e220000000a00 */
[----:B------:R-:W-:Y:S02]  /*5d80*/  @!P0 IADD3 R7, R0, R3, RZ ;  /* 0x0000000300078210 */ /* 0x000fe40007ffe0ff */
[----:B------:R-:W-:Y:S02]  /*5d90*/  @!P0 F2FP.F16.F32.PACK_AB R15, R15, R14 ;  /* 0x0000000e0f0f823e */ /* 0x000fe400000000ff */
[----:B------:R-:W-:Y:S01]  /*5da0*/  @!P0 IADD3 R3, R3, 0x80, RZ ;  /* 0x0000008003038810 */ /* 0x000fe20007ffe0ff */
[----:B0-----:R-:W-:-:S05]  /*5db0*/  @!P0 IMAD.WIDE.U32 R4, R7, 0x4, R4 ;  /* 0x0000000407048825 */ /* 0x001fca00078e0004 */
[----:B------:R2:W-:Y:S02]  /*5dc0*/  @!P0 STG.E desc[UR4][R4.64], R15 ;  /* 0x0000000f04008986 */ /* 0x0005e4000c101904 */
.L_x_3634:
[----:B------:R-:W-:Y:S05]  /*5dd0*/  BSYNC B0 ;  /* 0x0000000000007941 */ /* 0x000fea0003800000 */
.L_x_3628:
        /* <DEDUP_REMOVED lines=9> */
.L_x_3635:
        /* <DEDUP_REMOVED lines=9> */
.L_x_7556:


//--------------------- .text._ZN2at6native18elementwise_kernelILi128ELi4EZNS0_15gpu_kernel_implIZZZNS0_15tan_kernel_cudaERNS_18TensorIteratorBaseEENKUlvE_clEvENKUlvE0_clEvEUlN3c107complexIfEEE_EEvS4_RKT_EUliE_EEviT1_ --------------------------
	.section	.text._ZN2at6native18elementwise_kernelILi128ELi4EZNS0_15gpu_kernel_implIZZZNS0_15tan_kernel_cudaERNS_18TensorIteratorBaseEENKUlvE_clEvENKUlvE0_clEvEUlN3c107complexIfEEE_EEvS4_RKT_EUliE_EEviT1_,"ax",@progbits
	.align	128
        .global         _ZN2at6native18elementwise_kernelILi128ELi4EZNS0_15gpu_kernel_implIZZZNS0_15tan_kernel_cudaERNS_18TensorIteratorBaseEENKUlvE_clEvENKUlvE0_clEvEUlN3c107complexIfEEE_EEvS4_RKT_EUliE_EEviT1_
        .type           _ZN2at6native18elementwise_kernelILi128ELi4EZNS0_15gpu_kernel_implIZZZNS0_15tan_kernel_cudaERNS_18TensorIteratorBaseEENKUlvE_clEvENKUlvE0_clEvEUlN3c107complexIfEEE_EEvS4_RKT_EUliE_EEviT1_,@function
        .size           _ZN2at6native18elementwise_kernelILi128ELi4EZNS0_15gpu_kernel_implIZZZNS0_15tan_kernel_cudaERNS_18TensorIteratorBaseEENKUlvE_clEvENKUlvE0_clEvEUlN3c107complexIfEEE_EEvS4_RKT_EUliE_EEviT1_,(.L_x_7557 - _ZN2at6native18elementwise_kernelILi128ELi4EZNS0_15gpu_kernel_implIZZZNS0_15tan_kernel_cudaERNS_18TensorIteratorBaseEENKUlvE_clEvENKUlvE0_clEvEUlN3c107complexIfEEE_EEvS4_RKT_EUliE_EEviT1_)
        .other          _ZN2at6native18elementwise_kernelILi128ELi4EZNS0_15gpu_kernel_implIZZZNS0_15tan_kernel_cudaERNS_18TensorIteratorBaseEENKUlvE_clEvENKUlvE0_clEvEUlN3c107complexIfEEE_EEvS4_RKT_EUliE_EEviT1_,@"STO_CUDA_ENTRY STV_DEFAULT"
_ZN2at6native18elementwise_kernelILi128ELi4EZNS0_15gpu_kernel_implIZZZNS0_15tan_kernel_cudaERNS_18TensorIteratorBaseEENKUlvE_clEvENKUlvE0_clEvEUlN3c107complexIfEEE_EEvS4_RKT_EUliE_EEviT1_:
.text._ZN2at6native18elementwise_kernelILi128ELi4EZNS0_15gpu_kernel_implIZZZNS0_15tan_kernel_cudaERNS_18TensorIteratorBaseEENKUlvE_clEvENKUlvE0_clEvEUlN3c107complexIfEEE_EEvS4_RKT_EUliE_EEviT1_:
        /* <DEDUP_REMOVED lines=313> */
.L_x_3638:
[----:B------:R-:W0:Y:S01]  /*1390*/  LDC.U8 R3, c[0x0][0x422] ;  /* 0x00010880ff037b82 */ /* 0x000e220000000000 */
[----:B------:R-:W-:Y:S01]  /*13a0*/  ULDC.64 UR4, c[0x0][0x410] ;  /* 0x0001040000047ab9 */ /* 0x000fe20000000a00 */
[----:B------:R-:W-:Y:S01]  /*13b0*/  ULDC.64 UR6, c[0x0][0x418] ;  /* 0x0001060000067ab9 */ /* 0x000fe20000000a00 */
[----:B------:R-:W-:Y:S01]  /*13c0*/  IADD3 R16, P1, R16, UR4, RZ ;  /* 0x0000000410107c10 */ /* 0x000fe2000ff3e0ff */
[----:B------:R-:W-:Y:S01]  /*13d0*/  BSSY B6, `(.L_x_3639) ;  /* 0x00000f6000067945 */ /* 0x000fe20003800000 */
        /* <DEDUP_REMOVED lines=15> */
[----:B------:R-:W-:Y:S01]  /*14d0*/  IMAD.MOV.U32 R3, RZ, RZ, RZ ;  /* 0x000000ffff037224 */ /* 0x000fe200078e00ff */
[----:B--2---:R-:W0:Y:S01]  /*14e0*/  I2F.S16 R2, R2 ;  /* 0x0000000200027306 */ /* 0x004e220000101400 */
[----:B------:R-:W-:Y:S05]  /*14f0*/  BRA `(.L_x_3645) ;  /* 0x0000000c008c7947 */ /* 0x000fea0003800000 */
.L_x_3643:
[----:B------:R-:W2:Y:S01]  /*1500*/  LDG.E.U8 R2, desc[UR36][R4.64] ;  /* 0x0000002404027981 */ /* 0x000ea2000c1e1100 */
[----:B------:R-:W-:Y:S01]  /*1510*/  IMAD.MOV.U32 R3, RZ, RZ, RZ ;  /* 0x000000ffff037224 */ /* 0x000fe200078e00ff */
[----:B--2---:R-:W-:Y:S01]  /*1520*/  I2FP.F32.U32 R2, R2 ;  /* 0x0000000200027245 */ /* 0x004fe20000201000 */
[----:B------:R-:W-:Y:S06]  /*1530*/  BRA `(.L_x_3645) ;  /* 0x0000000c007c7947 */ /* 0x000fec0003800000 */
.L_x_3642:
[----:B------:R-:W-:-:S13]  /*1540*/  ISETP.NE.AND P0, PT, R2, 0x2, PT ;  /* 0x000000020200780c */ /* 0x000fda0003f05270 */
[----:B------:R-:W-:Y:S05]  /*1550*/  @!P0 BRA `(.L_x_3646) ;  /* 0x0000000000308947 */ /* 0x000fea0003800000 */
[----:B------:R-:W-:-:S13]  /*1560*/  ISETP.NE.AND P0, PT, R2, 0x3, PT ;  /* 0x000000030200780c */ /* 0x000fda0003f05270 */
[----:B------:R-:W-:Y:S05]  /*1570*/  @!P0 BRA `(.L_x_3647) ;  /* 0x0000000000188947 */ /* 0x000fea0003800000 */
[----:B------:R-:W-:-:S13]  /*1580*/  ISETP.NE.AND P0, PT, R2, 0x4, PT ;  /* 0x000000040200780c */ /* 0x000fda0003f05270 */
[----:B------:R-:W-:Y:S05]  /*1590*/  @P0 BRA `(.L_x_3644) ;  /* 0x0000000c00000947 */ /* 0x000fea0003800000 */
[----:B------:R-:W2:Y:S01]  /*15a0*/  LDG.E.64 R4, desc[UR36][R4.64] ;  /* 0x0000002404047981 */ /* 0x000ea2000c1e1b00 */
[----:B------:R-:W-:Y:S01]  /*15b0*/  IMAD.MOV.U32 R3, RZ, RZ, RZ ;  /* 0x000000ffff037224 */ /* 0x000fe200078e00ff */
[----:B--2---:R4:W0:Y:S01]  /*15c0*/  I2F.S64 R2, R4 ;  /* 0x0000000400027312 */ /* 0x0048220000301400 */
[----:B------:R-:W-:Y:S05]  /*15d0*/  BRA `(.L_x_3645) ;  /* 0x0000000c00547947 */ /* 0x000fea0003800000 */
.L_x_3647:
[----:B------:R-:W2:Y:S01]  /*15e0*/  LDG.E R2, desc[UR36][R4.64] ;  /* 0x0000002404027981 */ /* 0x000ea2000c1e1900 */
[----:B------:R-:W-:Y:S01]  /*15f0*/  IMAD.MOV.U32 R3, RZ, RZ, RZ ;  /* 0x000000ffff037224 */ /* 0x000fe200078e00ff */
[----:B--2---:R-:W-:Y:S01]  /*1600*/  I2FP.F32.S32 R2, R2 ;  /* 0x0000000200027245 */ /* 0x004fe20000201400 */
[----:B------:R-:W-:Y:S06]  /*1610*/  BRA `(.L_x_3645) ;  /* 0x0000000c00447947 */ /* 0x000fec0003800000 */
.L_x_3646:
[----:B------:R-:W2:Y:S01]  /*1620*/  LDG.E.U16 R2, desc[UR36][R4.64] ;  /* 0x0000002404027981 */ /* 0x000ea2000c1e1500 */
[----:B------:R-:W-:Y:S01]  /*1630*/  IMAD.MOV.U32 R3, RZ, RZ, RZ ;  /* 0x000000ffff037224 */ /* 0x000fe200078e00ff */
[----:B--2---:R-:W0:Y:S01]  /*1640*/  I2F.S16 R2, R2 ;  /* 0x0000000200027306 */ /* 0x004e220000101400 */
[----:B------:R-:W-:Y:S05]  /*1650*/  BRA `(.L_x_3645) ;  /* 0x0000000c00347947 */ /* 0x000fea0003800000 */
.L_x_3641:
[----:B------:R-:W-:-:S13]  /*1660*/  ISETP.GT.AND P0, PT, R2, 0x6, PT ;  /* 0x000000060200780c */ /* 0x000fda0003f04270 */
[----:B------:R-:W-:Y:S05]  /*1670*/  @P0 BRA `(.L_x_3648) ;  /* 0x00000000002c0947 */ /* 0x000fea0003800000 */
[----:B------:R-:W-:-:S13]  /*1680*/  ISETP.NE.AND P0, PT, R2, 0x5, PT ;  /* 0x000000050200780c */ /* 0x000fda0003f05270 */
[----:B------:R-:W-:Y:S05]  /*1690*/  @!P0 BRA `(.L_x_3649) ;  /* 0x0000000000148947 */ /* 0x000fea0003800000 */
[----:B------:R-:W-:-:S13]  /*16a0*/  ISETP.NE.AND P0, PT, R2, 0x6, PT ;  /* 0x000000060200780c */ /* 0x000fda0003f05270 */
[----:B------:R-:W-:Y:S05]  /*16b0*/  @P0 BRA `(.L_x_3644) ;  /* 0x0000000800b80947 */ /* 0x000fea0003800000 */
[----:B------:R2:W5:Y:S01]  /*16c0*/  LDG.E R2, desc[UR36][R4.64] ;  /* 0x0000002404027981 */ /* 0x000562000c1e1900 */
[----:B------:R-:W-:Y:S01]  /*16d0*/  IMAD.MOV.U32 R3, RZ, RZ, RZ ;  /* 0x000000ffff037224 */ /* 0x000fe200078e00ff */
[----:B------:R-:W-:Y:S06]  /*16e0*/  BRA `(.L_x_3645) ;  /* 0x0000000c00107947 */ /* 0x000fec0003800000 */
.L_x_3649:
[----:B------:R-:W2:Y:S01]  /*16f0*/  LDG.E.U16 R2, desc[UR36][R4.64] ;  /* 0x0000002404027981 */ /* 0x000ea2000c1e1500 */
[----:B------:R-:W-:Y:S02]  /*1700*/  IMAD.MOV.U32 R3, RZ, RZ, RZ ;  /* 0x000000ffff037224 */ /* 0x000fe400078e00ff */
[----:B--2---:R-:W-:Y:S01]  /*1710*/  HADD2.F32 R2, -RZ, R2.H0_H0 ;  /* 0x20000002ff027230 */ /* 0x004fe20000004100 */
[----:B------:R-:W-:Y:S06]  /*1720*/  BRA `(.L_x_3645) ;  /* 0x0000000c00007947 */ /* 0x000fec0003800000 */
.L_x_3648:
[----:B------:R-:W-:-:S13]  /*1730*/  ISETP.NE.AND P0, PT, R2, 0x7, PT ;  /* 0x000000070200780c */ /* 0x000fda0003f05270 */
[----:B------:R-:W-:Y:S05]  /*1740*/  @!P0 BRA `(.L_x_3650) ;  /* 0x0000000000288947 */ /* 0x000fea0003800000 */
[----:B------:R-:W-:-:S13]  /*1750*/  ISETP.NE.AND P0, PT, R2, 0x8, PT ;  /* 0x000000080200780c */ /* 0x000fda0003f05270 */
[----:B------:R-:W-:Y:S05]  /*1760*/  @!P0 BRA `(.L_x_3651) ;  /* 0x0000000000108947 */ /* 0x000fea0003800000 */
[----:B------:R-:W-:-:S13]  /*1770*/  ISETP.NE.AND P0, PT, R2, 0x9, PT ;  /* 0x000000090200780c */ /* 0x000fda0003f05270 */
[----:B------:R-:W-:Y:S05]  /*1780*/  @P0 BRA `(.L_x_3644) ;  /* 0x0000000800840947 */ /* 0x000fea0003800000 */
[----:B------:R3:W5:Y:S01]  /*1790*/  LDG.E.64 R2, desc[UR36][R4.64] ;  /* 0x0000002404027981 */ /* 0x000762000c1e1b00 */
[----:B------:R-:W-:Y:S05]  /*17a0*/  BRA `(.L_x_3645) ;  /* 0x0000000800e07947 */ /* 0x000fea0003800000 */
.L_x_3651:
[----:B------:R-:W2:Y:S02]  /*17b0*/  LDG.E R2, desc[UR36][R4.64] ;  /* 0x0000002404027981 */ /* 0x000ea4000c1e1900 */
[--C-:B--2---:R-:W-:Y:S02]  /*17c0*/  HADD2.F32 R3, -RZ, R2.reuse.H1_H1 ;  /* 0x30000002ff037230 */ /* 0x104fe40000004100 */
[----:B------:R-:W-:Y:S01]  /*17d0*/  HADD2.F32 R2, -RZ, R2.H0_H0 ;  /* 0x20000002ff027230 */ /* 0x000fe20000004100 */
[----:B------:R-:W-:Y:S06]  /*17e0*/  BRA `(.L_x_3645) ;  /* 0x0000000800d07947 */ /* 0x000fec0003800000 */
.L_x_3650:
[----:B------:R-:W2:Y:S01]  /*17f0*/  LDG.E.64 R4, desc[UR36][R4.64] ;  /* 0x0000002404047981 */ /* 0x000ea2000c1e1b00 */
[----:B------:R-:W-:Y:S01]  /*1800*/  UMOV UR4, 0xf0000000 ;  /* 0xf000000000047882 */ /* 0x000fe20000000000 */
[----:B------:R-:W-:Y:S01]  /*1810*/  UMOV UR5, 0x380fffff ;  /* 0x380fffff00057882 */ /* 0x000fe20000000000 */
[----:B------:R-:W-:Y:S01]  /*1820*/  MOV R3, RZ ;  /* 0x000000ff00037202 */ /* 0x000fe20000000f00 */
[----:B--2---:R-:W0:Y:S01]  /*1830*/  F2F.F32.F64 R2, R4 ;  /* 0x0000000400027310 */ /* 0x004e220000301000 */
[----:B------:R-:W-:-:S14]  /*1840*/  DSETP.GEU.AND P0, PT, |R4|, UR4, PT ;  /* 0x0000000404007e2a */ /* 0x000fdc000bf0e200 */
[----:B0-----:R-:W-:Y:S01]  /*1850*/  @!P0 FMUL R2, R2, 1.175494350822287508e-38 ;  /* 0x0080000002028820 */ /* 0x001fe20000400000 */
[----:B------:R-:W-:Y:S06]  /*1860*/  BRA `(.L_x_3645) ;  /* 0x0000000800b07947 */ /* 0x000fec0003800000 */
.L_x_3640:
        /* <DEDUP_REMOVED lines=11> */
[----:B------:R-:W-:Y:S01]  /*1920*/  FSEL R2, RZ, 1, !P0 ;  /* 0x3f800000ff027808 */ /* 0x000fe20004000000 */
[----:B------:R-:W-:Y:S08]  /*1930*/  BRA `(.L_x_3645) ;  /* 0x00000008007c7947 */ /* 0x000ff00003800000 */
.L_x_3654:
[----:B------:R-:W2:Y:S01]  /*1940*/  LDG.E.128 R4, desc[UR36][R4.64] ;  /* 0x0000002404047981 */ /* 0x000ea2000c1e1d00 */
[----:B------:R-:W-:Y:S01]  /*1950*/  UMOV UR4, 0xf0000000 ;  /* 0xf000000000047882 */ /* 0x000fe20000000000 */
[----:B------:R-:W-:Y:S01]  /*1960*/  UMOV UR5, 0x380fffff ;  /* 0x380fffff00057882 */ /* 0x000fe20000000000 */
[----:B--2---:R-:W0:Y:S01]  /*1970*/  F2F.F32.F64 R3, R6 ;  /* 0x0000000600037310 */ /* 0x004e220000301000 */
[----:B------:R-:W-:Y:S02]  /*1980*/  DSETP.GEU.AND P0, PT, |R6|, UR4, PT ;  /* 0x0000000406007e2a */ /* 0x000fe4000bf0e200 */
[----:B------:R-:W-:-:S05]  /*1990*/  DSETP.GEU.AND P1, PT, |R4|, UR4, PT ;  /* 0x0000000404007e2a */ /* 0x000fca000bf2e200 */
[----:B------:R-:W1:Y:S07]  /*19a0*/  F2F.F32.F64 R2, R4 ;  /* 0x0000000400027310 */ /* 0x000e6e0000301000 */
[----:B0-----:R-:W-:Y:S02]  /*19b0*/  @!P0 FMUL R3, R3, 1.175494350822287508e-38 ;  /* 0x0080000003038820 */ /* 0x001fe40000400000 */
[----:B-1----:R-:W-:Y:S01]  /*19c0*/  @!P1 FMUL R2, R2, 1.175494350822287508e-38 ;  /* 0x0080000002029820 */ /* 0x002fe20000400000 */
[----:B------:R-:W-:Y:S06]  /*19d0*/  BRA `(.L_x_3645) ;  /* 0x0000000800547947 */ /* 0x000fec0003800000 */
.L_x_3653:
        /* <DEDUP_REMOVED lines=23> */
[----:B------:R-:W-:Y:S01]  /*1b50*/  LOP3.LUT R5, R6, R3, RZ, 0x30, !PT ;  /* 0x0000000306057212 */ /* 0x000fe200078e30ff */
[----:B------:R-:W-:-:S03]  /*1b60*/  IMAD.MOV.U32 R3, RZ, RZ, RZ ;  /* 0x000000ffff037224 */ /* 0x000fc600078e00ff */
[----:B------:R-:W-:Y:S01]  /*1b70*/  LOP3.LUT R2, R5, 0x80000000, R2, 0xf8, !PT ;  /* 0x8000000005027812 */ /* 0x000fe200078ef802 */
[----:B------:R-:W-:Y:S06]  /*1b80*/  BRA `(.L_x_3645) ;  /* 0x0000000400e87947 */ /* 0x000fec0003800000 */
.L_x_3656:
[----:B------:R-:W2:Y:S01]  /*1b90*/  LDG.E.U8 R4, desc[UR36][R4.64] ;  /* 0x0000002404047981 */ /* 0x000ea2000c1e1100 */
[----:B------:R-:W-:Y:S01]  /*1ba0*/  IMAD.MOV.U32 R3, RZ, RZ, RZ ;  /* 0x000000ffff037224 */ /* 0x000fe200078e00ff */
[C---:B--2---:R-:W-:Y:S01]  /*1bb0*/  SHF.L.U32 R0, R4.reuse, 0x19, RZ ;  /* 0x0000001904007819 */ /* 0x044fe200000006ff */
        /* <DEDUP_REMOVED lines=11> */
.L_x_3655:
[----:B------:R-:W2:Y:S01]  /*1c70*/  LDG.E.U16 R2, desc[UR36][R4.64] ;  /* 0x0000002404027981 */ /* 0x000ea2000c1e1500 */
[----:B------:R-:W-:Y:S02]  /*1c80*/  IMAD.MOV.U32 R3, RZ, RZ, RZ ;  /* 0x000000ffff037224 */ /* 0x000fe400078e00ff */
[----:B--2---:R-:W-:Y:S01]  /*1c90*/  IMAD.U32 R2, R2, 0x10000, RZ ;  /* 0x0001000002027824 */ /* 0x004fe200078e00ff */
[----:B------:R-:W-:Y:S06]  /*1ca0*/  BRA `(.L_x_3645) ;  /* 0x0000000400a07947 */ /* 0x000fec0003800000 */
.L_x_3652:
        /* <DEDUP_REMOVED lines=9> */
[----:B------:R-:W-:Y:S01]  /*1d40*/  IMAD.MOV.U32 R3, RZ, RZ, RZ ;  /* 0x000000ffff037224 */ /* 0x000fe200078e00ff */
[----:B--2---:R-:W-:Y:S01]  /*1d50*/  I2FP.F32.U32 R2, R2 ;  /* 0x0000000200027245 */ /* 0x004fe20000201000 */
[----:B------:R-:W-:Y:S06]  /*1d60*/  BRA `(.L_x_3645) ;  /* 0x0000000400707947 */ /* 0x000fec0003800000 */
.L_x_3659:
[----:B------:R-:W2:Y:S01]  /*1d70*/  LDG.E.U8 R5, desc[UR36][R4.64] ;  /* 0x0000002404057981 */ /* 0x000ea2000c1e1100 */
[----:B------:R-:W-:Y:S02]  /*1d80*/  CS2R R2, SRZ ;  /* 0x0000000000027805 */ /* 0x000fe4000001ff00 */
        /* <DEDUP_REMOVED lines=18> */
.L_x_3661:
[----:B------:R-:W-:Y:S05]  /*1eb0*/  BSYNC B0 ;  /* 0x0000000000007941 */ /* 0x000fea0003800000 */
.L_x_3660:
[----:B------:R-:W-:Y:S01]  /*1ec0*/  IMAD.SHL.U32 R2, R2, 0x100000, RZ ;  /* 0x0010000002027824 */ /* 0x000fe200078e00ff */
[----:B------:R-:W-:-:S04]  /*1ed0*/  LEA R5, R0, 0x3b800000, 0x17 ;  /* 0x3b80000000057811 */ /* 0x000fc800078eb8ff */
[----:B------:R-:W-:Y:S01]  /*1ee0*/  LOP3.LUT R2, R5, R2, R6, 0xfe, !PT ;  /* 0x0000000205027212 */ /* 0x000fe200078efe06 */
[----:B------:R-:W-:Y:S06]  /*1ef0*/  BRA `(.L_x_3645) ;  /* 0x00000004000c7947 */ /* 0x000fec0003800000 */
.L_x_3658:
[----:B------:R-:W2:Y:S01]  /*1f00*/  LDG.E.U8 R5, desc[UR36][R4.64] ;  /* 0x0000002404057981 */ /* 0x000ea2000c1e1100 */
[----:B------:R-:W-:Y:S02]  /*1f10*/  CS2R R2, SRZ ;  /* 0x0000000000027805 */ /* 0x000fe4000001ff00 */
        /* <DEDUP_REMOVED lines=18> */
.L_x_3663:
[----:B------:R-:W-:Y:S05]  /*2040*/  BSYNC B0 ;  /* 0x0000000000007941 */ /* 0x000fea0003800000 */
.L_x_3662:
[----:B------:R-:W-:Y:S01]  /*2050*/  IMAD.SHL.U32 R2, R2, 0x200000, RZ ;  /* 0x0020000002027824 */ /* 0x000fe200078e00ff */
[----:B------:R-:W-:-:S04]  /*2060*/  LEA R5, R0, 0x37800000, 0x17 ;  /* 0x3780000000057811 */ /* 0x000fc800078eb8ff */
[----:B------:R-:W-:Y:S01]  /*2070*/  LOP3.LUT R2, R5, R2, R6, 0xfe, !PT ;  /* 0x0000000205027212 */ /* 0x000fe200078efe06 */
[----:B------:R-:W-:Y:S06]  /*2080*/  BRA `(.L_x_3645) ;  /* 0x0000000000a87947 */ /* 0x000fec0003800000 */
.L_x_3657:
        /* <DEDUP_REMOVED lines=8> */
[----:B------:R-:W-:Y:S01]  /*2110*/  HFMA2.MMA R2, -RZ, RZ, 3.814697265625e-06, 0 ;  /* 0x00400000ff027435 */ /* 0x000fe200000001ff */
[----:B--2---:R-:W-:-:S13]  /*2120*/  ISETP.NE.AND P0, PT, R4, RZ, PT ;  /* 0x000000ff0400720c */ /* 0x004fda0003f05270 */
[----:B------:R-:W-:Y:S05]  /*2130*/  @!P0 BRA `(.L_x_3667) ;  /* 0x00000000000c8947 */ /* 0x000fea0003800000 */
[----:B------:R-:W-:-:S13]  /*2140*/  ISETP.NE.AND P0, PT, R4, 0xff, PT ;  /* 0x000000ff0400780c */ /* 0x000fda0003f05270 */
[----:B------:R-:W-:Y:S02]  /*2150*/  @!P0 IMAD.MOV.U32 R2, RZ, RZ, 0x7f800001 ;  /* 0x7f800001ff028424 */ /* 0x000fe400078e00ff */
[----:B------:R-:W-:-:S07]  /*2160*/  @P0 IMAD.SHL.U32 R2, R4, 0x800000, RZ ;  /* 0x0080000004020824 */ /* 0x000fce00078e00ff */
.L_x_3667:
[----:B------:R-:W-:Y:S05]  /*2170*/  BSYNC B0 ;  /* 0x0000000000007941 */ /* 0x000fea0003800000 */
.L_x_3666:
[----:B------:R-:W-:Y:S01]  /*2180*/  IMAD.MOV.U32 R3, RZ, RZ, RZ ;  /* 0x000000ffff037224 */ /* 0x000fe200078e00ff */
[----:B------:R-:W-:Y:S06]  /*2190*/  BRA `(.L_x_3645) ;  /* 0x0000000000647947 */ /* 0x000fec0003800000 */
.L_x_3644:
[----:B------:R-:W-:Y:S01]  /*21a0*/  MOV R2, 0x0 ;  /* 0x0000000000027802 */ /* 0x000fe20000000f00 */
[----:B------:R-:W-:Y:S01]  /*21b0*/  ULDC.64 UR4, c[0x4][0x158] ;  /* 0x0100560000047ab9 */ /* 0x000fe20000000a00 */
[----:B------:R-:W-:Y:S01]  /*21c0*/  ULDC.64 UR6, c[0x4][0x18] ;  /* 0x0100060000067ab9 */ /* 0x000fe20000000a00 */
[----:B------:R-:W-:Y:S01]  /*21d0*/  IMAD.U32 R4, RZ, RZ, UR4 ;  /* 0x00000004ff047e24 */ /* 0x000fe2000f8e00ff */
[----:B------:R-:W-:Y:S01]  /*21e0*/  MOV R10, UR6 ;  /* 0x00000006000a7c02 */ /* 0x000fe20008000f00 */
[----:B------:R-:W-:Y:S01]  /*21f0*/  IMAD.U32 R5, RZ, RZ, UR5 ;  /* 0x00000005ff057e24 */ /* 0x000fe2000f8e00ff */
[----:B------:R-:W0:Y:S01]  /*2200*/  LDC.64 R2, c[0x4][R2] ;  /* 0x0100000002027b82 */ /* 0x000e220000000a00 */
[----:B------:R-:W-:Y:S01]  /*2210*/  ULDC.64 UR4, c[0x4][0x160] ;  /* 0x0100580000047ab9 */ /* 0x000fe20000000a00 */
[----:B------:R-:W-:Y:S02]  /*2220*/  IMAD.U32 R11, RZ, RZ, UR7 ;  /* 0x00000007ff0b7e24 */ /* 0x000fe4000f8e00ff */
[----:B------:R-:W-:-:S02]  /*2230*/  IMAD.U32 R6, RZ, RZ, UR4 ;  /* 0x00000004ff067e24 */ /* 0x000fc4000f8e00ff */
[----:B------:R-:W-:Y:S02]  /*2240*/  IMAD.U32 R7, RZ, RZ, UR5 ;  /* 0x00000005ff077e24 */ /* 0x000fe4000f8e00ff */
[----:B------:R-:W-:Y:S02]  /*2250*/  IMAD.MOV.U32 R8, RZ, RZ, 0x4e ;  /* 0x0000004eff087424 */ /* 0x000fe400078e00ff */
[----:B------:R-:W-:Y:S02]  /*2260*/  IMAD.MOV.U32 R12, RZ, RZ, 0x1 ;  /* 0x00000001ff0c7424 */ /* 0x000fe400078e00ff */
[----:B------:R-:W-:-:S07]  /*2270*/  IMAD.MOV.U32 R13, RZ, RZ, RZ ;  /* 0x000000ffff0d7224 */ /* 0x000fce00078e00ff */
[----:B------:R-:W-:-:S07]  /*2280*/  LEPC R20, `(.L_x_3668) ;  /* 0x000000001014794e */ /* 0x000fce0000000000 */
[----:B0-----:R-:W-:Y:S05]  /*2290*/  CALL.ABS.NOINC R2 ;  /* 0x0000000002007343 */ /* 0x001fea0003c00000 */
.L_x_3668:
[----:B------:R-:W-:Y:S01]  /*22a0*/  CS2R R2, SRZ ;  /* 0x0000000000027805 */ /* 0x000fe2000001ff00 */
[----:B------:R-:W-:Y:S06]  /*22b0*/  BRA `(.L_x_3645) ;  /* 0x00000000001c7947 */ /* 0x000fec0003800000 */
.L_x_3665:
[----:B------:R-:W2:Y:S01]  /*22c0*/  LDG.E.64 R4, desc[UR36][R4.64] ;  /* 0x0000002404047981 */ /* 0x000ea2000c1e1b00 */
[----:B------:R-:W-:Y:S01]  /*22d0*/  IMAD.MOV.U32 R3, RZ, RZ, RZ ;  /* 0x000000ffff037224 */ /* 0x000fe200078e00ff */
[----:B--2---:R0:W1:Y:S01]  /*22e0*/  I2F.U64 R2, R4 ;  /* 0x0000000400027312 */ /* 0x0040620000301000 */
[----:B------:R-:W-:Y:S05]  /*22f0*/  BRA `(.L_x_3645) ;  /* 0x00000000000c7947 */ /* 0x000fea0003800000 */
.L_x_3664:
[----:B------:R-:W2:Y:S01]  /*2300*/  LDG.E R2, desc[UR36][R4.64] ;  /* 0x0000002404027981 */ /* 0x000ea2000c1e1900 */
[----:B------:R-:W-:Y:S01]  /*2310*/  IMAD.MOV.U32 R3, RZ, RZ, RZ ;  /* 0x000000ffff037224 */ /* 0x000fe200078e00ff */
[----:B--2---:R-:W-:-:S07]  /*2320*/  I2FP.F32.U32 R2, R2 ;  /* 0x0000000200027245 */ /* 0x004fce0000201000 */
.L_x_3645:
[----:B------:R-:W-:Y:S05]  /*2330*/  BSYNC B6 ;  /* 0x0000000000067941 */ /* 0x000fea0003800000 */
.L_x_3639:
[----:B0-2345:R-:W-:Y:S01]  /*2340*/  FADD.FTZ R5, -R3, -RZ ;  /* 0x800000ff03057221 */ /* 0x03dfe20000010100 */
[----:B------:R-:W-:Y:S04]  /*2350*/  BSSY B0, `(.L_x_3669) ;  /* 0x000004c000007945 */ /* 0x000fe80003800000 */
[----:B------:R-:W-:-:S04]  /*2360*/  LOP3.LUT R0, R5, 0x7fffffff, RZ, 0xc0, !PT ;  /* 0x7fffffff05007812 */ /* 0x000fc800078ec0ff */
[----:B------:R-:W-:-:S13]  /*2370*/  ISETP.GT.U32.AND P0, PT, R0, 0x7f7fffff, PT ;  /* 0x7f7fffff0000780c */ /* 0x000fda0003f04070 */
[----:B------:R-:W-:Y:S05]  /*2380*/  @P0 BRA `(.L_x_3670) ;  /* 0x0000000000f00947 */ /* 0x000fea0003800000 */
[----:B-1----:R-:W-:-:S13]  /*2390*/  FSETP.GEU.FTZ.AND P0, PT, |R2|, +INF , PT ;  /* 0x7f8000000200780b */ /* 0x002fda0003f1e200 */
        /* <DEDUP_REMOVED lines=22> */
[----:B0-----:R-:W-:-:S04]  /*2500*/  FMUL.FTZ R0, R0, R9 ;  /* 0x0000000900007220 */ /* 0x001fc80000410000 */
[----:B------:R-:W-:Y:S01]  /*2510*/  FFMA.FTZ R2, R0, R0, 1 ;  /* 0x3f80000000027423 */ /* 0x000fe20000010000 */
[----:B-1----:R-:W-:Y:S01]  /*2520*/  FMUL.FTZ R4, R4, R7 ;  /* 0x0000000704047220 */ /* 0x002fe20000410000 */
[----:B------:R-:W-:-:S03]  /*2530*/  FFMA.FTZ R7, R8, R11, 0.00019836159481201320887 ;  /* 0x394fff4908077423 */ /* 0x000fc6000001000b */
[----:B------:R-:W0:Y:S01]  /*2540*/  MUFU.RCP R6, R4 ;  /* 0x0000000400067308 */ /* 0x000e220000001000 */
[----:B------:R-:W-:-:S04]  /*2550*/  FFMA.FTZ R7, R8, R7, 0.0083333496004343032837 ;  /* 0x3c08889a08077423 */ /* 0x000fc80000010007 */
[----:B------:R-:W-:-:S04]  /*2560*/  FFMA.FTZ R7, R8, R7, 0.16666667163372039795 ;  /* 0x3e2aaaab08077423 */ /* 0x000fc80000010007 */
[----:B------:R-:W-:Y:S01]  /*2570*/  FMUL.FTZ R8, R8, R7 ;  /* 0x0000000708087220 */ /* 0x000fe20000410000 */
[----:B0-----:R-:W-:-:S04]  /*2580*/  FMUL.FTZ R3, R6, -0.125 ;  /* 0xbe00000006037820 */ /* 0x001fc80000410000 */
[----:B------:R-:W-:-:S05]  /*2590*/  FFMA.FTZ R6, R4, 2, R3 ;  /* 0x4000000004067823 */ /* 0x000fca0000010003 */
[--C-:B------:R-:W-:Y:S01]  /*25a0*/  LOP3.LUT R3, R6, 0x80000000, R5.reuse, 0xb8, !PT ;  /* 0x8000000006037812 */ /* 0x100fe200078eb805 */
        /* <DEDUP_REMOVED lines=11> */
.L_x_3672:
        /* <DEDUP_REMOVED lines=12> */
.L_x_3671:
[----:B------:R-:W-:-:S04]  /*2720*/  FADD.FTZ R5, R2, -R2 ;  /* 0x8000000202057221 */ /* 0x000fc80000010000 */
[----:B------:R-:W-:Y:S01]  /*2730*/  IMAD.MOV.U32 R6, RZ, RZ, R5 ;  /* 0x000000ffff067224 */ /* 0x000fe200078e0005 */
[----:B------:R-:W-:Y:S06]  /*2740*/  BRA `(.L_x_3673) ;  /* 0x0000000000307947 */ /* 0x000fec0003800000 */
.L_x_3670:
[----:B------:R-:W-:-:S13]  /*2750*/  LOP3.LUT P0, RZ, R5, 0x7fffff, RZ, 0xc0, !PT ;  /* 0x007fffff05ff7812 */ /* 0x000fda000780c0ff */
[C---:B-1----:R-:W-:Y:S01]  /*2760*/  @P0 FMUL.FTZ R3, R2.reuse, R5 ;  /* 0x0000000502030220 */ /* 0x042fe20000410000 */
        /* <DEDUP_REMOVED lines=10> */
.L_x_3673:
[----:B------:R-:W-:Y:S05]  /*2810*/  BSYNC B0 ;  /* 0x0000000000007941 */ /* 0x000fea0003800000 */
.L_x_3669:
[----:B------:R-:W0:Y:S01]  /*2820*/  LDC.U8 R2, c[0x0][0x421] ;  /* 0x00010840ff027b82 */ /* 0x000e220000000000 */
[----:B------:R-:W-:Y:S01]  /*2830*/  FADD.FTZ R7, -R5, -RZ ;  /* 0x800000ff05077221 */ /* 0x000fe20000010100 */
        /* <DEDUP_REMOVED lines=14> */
.L_x_3677:
[----:B------:R-:W0:Y:S02]  /*2920*/  F2I.S64.TRUNC R6, R6 ;  /* 0x0000000600067311 */ /* 0x000e24000020d900 */
[----:B0-----:R-:W-:-:S05]  /*2930*/  IMAD.MOV.U32 R3, RZ, RZ, R6 ;  /* 0x000000ffff037224 */ /* 0x001fca00078e0006 */
[----:B------:R1:W-:Y:S01]  /*2940*/  STG.E.U8 desc[UR36][R16.64], R3 ;  /* 0x0000000310007986 */ /* 0x0003e2000c101124 */
[----:B------:R-:W-:Y:S05]  /*2950*/  BRA `(.L_x_3679) ;  /* 0x0000000c00447947 */ /* 0x000fea0003800000 */
.L_x_3676:
        /* <DEDUP_REMOVED lines=9> */
.L_x_3681:
[----:B------:R-:W0:Y:S02]  /*29f0*/  F2I.FTZ.TRUNC.NTZ R3, R6 ;  /* 0x0000000600037305 */ /* 0x000e24000021f100 */
[----:B0-----:R3:W-:Y:S01]  /*2a00*/  STG.E desc[UR36][R16.64], R3 ;  /* 0x0000000310007986 */ /* 0x0017e2000c101924 */
[----:B------:R-:W-:Y:S05]  /*2a10*/  BRA `(.L_x_3679) ;  /* 0x0000000c00147947 */ /* 0x000fea0003800000 */
.L_x_3680:
[----:B------:R-:W0:Y:S02]  /*2a20*/  F2I.FTZ.TRUNC.NTZ R3, R6 ;  /* 0x0000000600037305 */ /* 0x000e24000021f100 */
[----:B0-----:R2:W-:Y:S01]  /*2a30*/  STG.E.U16 desc[UR36][R16.64], R3 ;  /* 0x0000000310007986 */ /* 0x0015e2000c101524 */
[----:B------:R-:W-:Y:S05]  /*2a40*/  BRA `(.L_x_3679) ;  /* 0x0000000c00087947 */ /* 0x000fea0003800000 */
.L_x_3675:
        /* <DEDUP_REMOVED lines=8> */
.L_x_3683:
[----:B------:R-:W-:-:S05]  /*2ad0*/  F2FP.F16.F32.PACK_AB R6, RZ, R6 ;  /* 0x00000006ff06723e */ /* 0x000fca00000000ff */
[----:B------:R0:W-:Y:S01]  /*2ae0*/  STG.E.U16 desc[UR36][R16.64], R6 ;  /* 0x0000000610007986 */ /* 0x0001e2000c101524 */
[----:B------:R-:W-:Y:S05]  /*2af0*/  BRA `(.L_x_3679) ;  /* 0x0000000800dc7947 */ /* 0x000fea0003800000 */
.L_x_3682:
[----:B------:R-:W-:-:S13]  /*2b00*/  ISETP.NE.AND P0, PT, R0, 0x7, PT ;  /* 0x000000070000780c */ /* 0x000fda0003f05270 */
[----:B------:R-:W-:Y:S05]  /*2b10*/  @!P0 BRA `(.L_x_3684) ;  /* 0x0000000000248947 */ /* 0x000fea0003800000 */
[----:B------:R-:W-:-:S13]  /*2b20*/  ISETP.NE.AND P0, PT, R0, 0x8, PT ;  /* 0x000000080000780c */ /* 0x000fda0003f05270 */
[----:B------:R-:W-:Y:S05]  /*2b30*/  @!P0 BRA `(.L_x_3685) ;  /* 0x0000000000108947 */ /* 0x000fea0003800000 */
[----:B------:R-:W-:-:S13]  /*2b40*/  ISETP.NE.AND P0, PT, R0, 0x9, PT ;  /* 0x000000090000780c */ /* 0x000fda0003f05270 */
[----:B------:R-:W-:Y:S05]  /*2b50*/  @P0 BRA `(.L_x_3678) ;  /* 0x00000008006c0947 */ /* 0x000fea0003800000 */
[----:B------:R0:W-:Y:S01]  /*2b60*/  STG.E.64 desc[UR36][R16.64], R6 ;  /* 0x0000000610007986 */ /* 0x0001e2000c101b24 */
[----:B------:R-:W-:Y:S05]  /*2b70*/  BRA `(.L_x_3679) ;  /* 0x0000000800bc7947 */ /* 0x000fea0003800000 */
.L_x_3685:
[----:B------:R-:W-:-:S05]  /*2b80*/  F2FP.F16.F32.PACK_AB R7, R7, R6 ;  /* 0x000000060707723e */ /* 0x000fca00000000ff */
[----:B------:R0:W-:Y:S01]  /*2b90*/  STG.E desc[UR36][R16.64], R7 ;  /* 0x0000000710007986 */ /* 0x0001e2000c101924 */
[----:B------:R-:W-:Y:S05]  /*2ba0*/  BRA `(.L_x_3679) ;  /* 0x0000000800b07947 */ /* 0x000fea0003800000 */
.L_x_3684:
[----:B------:R-:W-:-:S06]  /*2bb0*/  FMUL.FTZ R2, R6, 1 ;  /* 0x3f80000006027820 */ /* 0x000fcc0000410000 */
[----:B------:R-:W0:Y:S02]  /*2bc0*/  F2F.F64.F32 R2, R2 ;  /* 0x0000000200027310 */ /* 0x000e240000201800 */
[----:B0-----:R0:W-:Y:S01]  /*2bd0*/  STG.E.64 desc[UR36][R16.64], R2 ;  /* 0x0000000210007986 */ /* 0x0011e2000c101b24 */
[----:B------:R-:W-:Y:S05]  /*2be0*/  BRA `(.L_x_3679) ;  /* 0x0000000800a07947 */ /* 0x000fea0003800000 */
.L_x_3674:
        /* <DEDUP_REMOVED lines=8> */
[----:B------:R-:W-:Y:S02]  /*2c70*/  FSETP.NEU.FTZ.AND P0, PT, R6, RZ, PT ;  /* 0x000000ff0600720b */ /* 0x000fe40003f1d000 */
[----:B------:R-:W-:-:S04]  /*2c80*/  FSETP.NEU.FTZ.AND P1, PT, R5, RZ, PT ;  /* 0x000000ff0500720b */ /* 0x000fc80003f3d000 */
[----:B------:R-:W-:-:S04]  /*2c90*/  PLOP3.LUT P0, PT, P0, P1, PT, 0xa8, 0x0 ;  /* 0x000000000000781c */ /* 0x000fc80000703570 */
[----:B------:R-:W-:-:S05]  /*2ca0*/  SEL R3, RZ, 0x1, !P0 ;  /* 0x00000001ff037807 */ /* 0x000fca0004000000 */
[----:B------:R0:W-:Y:S01]  /*2cb0*/  STG.E.U8 desc[UR36][R16.64], R3 ;  /* 0x0000000310007986 */ /* 0x0001e2000c101124 */
[----:B------:R-:W-:Y:S05]  /*2cc0*/  BRA `(.L_x_3679) ;  /* 0x0000000800687947 */ /* 0x000fea0003800000 */
.L_x_3688:
[----:B------:R-:W-:Y:S01]  /*2cd0*/  FMUL.FTZ R10, R5, -1 ;  /* 0xbf800000050a7820 */ /* 0x000fe20000410000 */
[----:B------:R-:W-:-:S05]  /*2ce0*/  FMUL.FTZ R8, R6, 1 ;  /* 0x3f80000006087820 */ /* 0x000fca0000410000 */
[----:B------:R-:W-:Y:S08]  /*2cf0*/  F2F.F64.F32 R10, R10 ;  /* 0x0000000a000a7310 */ /* 0x000ff00000201800 */
[----:B------:R-:W0:Y:S02]  /*2d00*/  F2F.F64.F32 R8, R8 ;  /* 0x0000000800087310 */ /* 0x000e240000201800 */
[----:B0-----:R0:W-:Y:S01]  /*2d10*/  STG.E.128 desc[UR36][R16.64], R8 ;  /* 0x0000000810007986 */ /* 0x0011e2000c101d24 */
[----:B------:R-:W-:Y:S05]  /*2d20*/  BRA `(.L_x_3679) ;  /* 0x0000000800507947 */ /* 0x000fea0003800000 */
.L_x_3687:
        /* <DEDUP_REMOVED lines=20> */
.L_x_3692:
[----:B------:R-:W-:Y:S05]  /*2e70*/  BSYNC B0 ;  /* 0x0000000000007941 */ /* 0x000fea0003800000 */
.L_x_3691:
[----:B------:R-:W-:-:S05]  /*2e80*/  LOP3.LUT R5, R0, R5, RZ, 0xfc, !PT ;  /* 0x0000000500057212 */ /* 0x000fca00078efcff */
[----:B------:R0:W-:Y:S01]  /*2e90*/  STG.E.U8 desc[UR36][R16.64], R5 ;  /* 0x0000000510007986 */ /* 0x0001e2000c101124 */
[----:B------:R-:W-:Y:S05]  /*2ea0*/  BRA `(.L_x_3679) ;  /* 0x0000000400f07947 */ /* 0x000fea0003800000 */
.L_x_3690:
        /* <DEDUP_REMOVED lines=9> */
[----:B------:R-:W-:Y:S02]  /*2f40*/  @P0 SHF.R.U32.HI R0, RZ, 0x15, R3 ;  /* 0x00000015ff000819 */ /* 0x000fe40000011603 */
[----:B------:R-:W-:Y:S01]  /*2f50*/  @!P0 IADD3 R0, R2, -0x43000000, RZ ;  /* 0xbd00000002008810 */ /* 0x000fe20007ffe0ff */
[----:B------:R-:W-:Y:S06]  /*2f60*/  BRA `(.L_x_3695) ;  /* 0x00000000000c7947 */ /* 0x000fec0003800000 */
.L_x_3694:
[----:B------:R-:W-:Y:S01]  /*2f70*/  IMAD.MOV.U32 R0, RZ, RZ, 0x7f ;  /* 0x0000007fff007424 */ /* 0x000fe200078e00ff */
[----:B------:R-:W-:-:S04]  /*2f80*/  ISETP.GT.U32.AND P0, PT, R2, 0x7f800000, PT ;  /* 0x7f8000000200780c */ /* 0x000fc80003f04070 */
[----:B------:R-:W-:-:S09]  /*2f90*/  SEL R0, R0, 0x7c, P0 ;  /* 0x0000007c00007807 */ /* 0x000fd20000000000 */
.L_x_3695:
[----:B------:R-:W-:Y:S05]  /*2fa0*/  BSYNC B0 ;  /* 0x0000000000007941 */ /* 0x000fea0003800000 */
.L_x_3693:
[----:B------:R-:W-:-:S04]  /*2fb0*/  LOP3.LUT R6, R6, 0x80000000, RZ, 0xc0, !PT ;  /* 0x8000000006067812 */ /* 0x000fc800078ec0ff */
[----:B------:R-:W-:-:S04]  /*2fc0*/  SHF.R.U32.HI R3, RZ, 0x18, R6 ;  /* 0x00000018ff037819 */ /* 0x000fc80000011606 */
[----:B------:R-:W-:-:S05]  /*2fd0*/  LOP3.LUT R3, R0, R3, RZ, 0xfc, !PT ;  /* 0x0000000300037212 */ /* 0x000fca00078efcff */
[----:B------:R0:W-:Y:S01]  /*2fe0*/  STG.E.U8 desc[UR36][R16.64], R3 ;  /* 0x0000000310007986 */ /* 0x0001e2000c101124 */
[----:B------:R-:W-:Y:S05]  /*2ff0*/  BRA `(.L_x_3679) ;  /* 0x00000004009c7947 */ /* 0x000fea0003800000 */
.L_x_3689:
[----:B------:R-:W-:-:S05]  /*3000*/  F2FP.BF16.F32.PACK_AB R6, RZ, R6 ;  /* 0x00000006ff06723e */ /* 0x000fca00000010ff */
[----:B------:R0:W-:Y:S01]  /*3010*/  STG.E.U16 desc[UR36][R16.64], R6 ;  /* 0x0000000610007986 */ /* 0x0001e2000c101524 */
[----:B------:R-:W-:Y:S05]  /*3020*/  BRA `(.L_x_3679) ;  /* 0x0000000400907947 */ /* 0x000fea0003800000 */
.L_x_3686:
        /* <DEDUP_REMOVED lines=11> */
.L_x_3698:
        /* <DEDUP_REMOVED lines=16> */
.L_x_3701:
[----:B------:R-:W-:-:S04]  /*31e0*/  LOP3.LUT R6, R6, 0x80000000, RZ, 0xc0, !PT ;  /* 0x8000000006067812 */ /* 0x000fc800078ec0ff */
[----:B------:R-:W-:-:S04]  /*31f0*/  SHF.R.U32.HI R3, RZ, 0x18, R6 ;  /* 0x00000018ff037819 */ /* 0x000fc80000011606 */
[----:B------:R-:W-:-:S04]  /*3200*/  LOP3.LUT R0, R0, R3, RZ, 0xfc, !PT ;  /* 0x0000000300007212 */ /* 0x000fc800078efcff */
[----:B------:R-:W-:-:S07]  /*3210*/  PRMT R8, R0, 0x7610, R8 ;  /* 0x0000761000087816 */ /* 0x000fce0000000008 */
.L_x_3700:
[----:B------:R-:W-:Y:S05]  /*3220*/  BSYNC B0 ;  /* 0x0000000000007941 */ /* 0x000fea0003800000 */
.L_x_3699:
[----:B------:R0:W-:Y:S01]  /*3230*/  STG.E.U8 desc[UR36][R16.64], R8 ;  /* 0x0000000810007986 */ /* 0x0001e2000c101124 */
[----:B------:R-:W-:Y:S05]  /*3240*/  BRA `(.L_x_3679) ;  /* 0x0000000400087947 */ /* 0x000fea0003800000 */
.L_x_3697:
        /* <DEDUP_REMOVED lines=16> */
.L_x_3704:
[----:B------:R-:W-:-:S04]  /*3350*/  LOP3.LUT R6, R6, 0x80000000, RZ, 0xc0, !PT ;  /* 0x8000000006067812 */ /* 0x000fc800078ec0ff */
[----:B------:R-:W-:-:S04]  /*3360*/  SHF.R.U32.HI R3, RZ, 0x18, R6 ;  /* 0x00000018ff037819 */ /* 0x000fc80000011606 */
[----:B------:R-:W-:-:S04]  /*3370*/  LOP3.LUT R0, R0, R3, RZ, 0xfc, !PT ;  /* 0x0000000300007212 */ /* 0x000fc800078efcff */
[----:B------:R-:W-:-:S07]  /*3380*/  PRMT R8, R0, 0x7610, R8 ;  /* 0x0000761000087816 */ /* 0x000fce0000000008 */
.L_x_3703:
[----:B------:R-:W-:Y:S05]  /*3390*/  BSYNC B0 ;  /* 0x0000000000007941 */ /* 0x000fea0003800000 */
.L_x_3702:
[----:B------:R0:W-:Y:S01]  /*33a0*/  STG.E.U8 desc[UR36][R16.64], R8 ;  /* 0x0000000810007986 */ /* 0x0001e2000c101124 */
[----:B------:R-:W-:Y:S05]  /*33b0*/  BRA `(.L_x_3679) ;  /* 0x0000000000ac7947 */ /* 0x000fea0003800000 */
.L_x_3696:
        /* <DEDUP_REMOVED lines=21> */
.L_x_3678:
[----:B------:R-:W-:Y:S01]  /*3510*/  MOV R2, 0x0 ;  /* 0x0000000000027802 */ /* 0x000fe20000000f00 */
[----:B------:R-:W-:Y:S01]  /*3520*/  ULDC.64 UR4, c[0x4][0x158] ;  /* 0x0100560000047ab9 */ /* 0x000fe20000000a00 */
[----:B------:R-:W-:Y:S01]  /*3530*/  ULDC.64 UR6, c[0x4][0x160] ;  /* 0x0100580000067ab9 */ /* 0x000fe20000000a00 */
[----:B------:R-:W-:Y:S01]  /*3540*/  MOV R4, UR4 ;  /* 0x0000000400047c02 */ /* 0x000fe20008000f00 */
[----:B------:R-:W-:Y:S01]  /*3550*/  IMAD.U32 R5, RZ, RZ, UR5 ;  /* 0x00000005ff057e24 */ /* 0x000fe2000f8e00ff */
[----:B------:R-:W-:Y:S01]  /*3560*/  ULDC.64 UR4, c[0x4][0x20] ;  /* 0x0100080000047ab9 */ /* 0x000fe20000000a00 */
[----:B------:R-:W0:Y:S01]  /*3570*/  LDC.64 R2, c[0x4][R2] ;  /* 0x0100000002027b82 */ /* 0x000e220000000a00 */
[----:B------:R-:W-:Y:S01]  /*3580*/  HFMA2.MMA R13, -RZ, RZ, 0, 0 ;  /* 0x00000000ff0d7435 */ /* 0x000fe200000001ff */
        /* <DEDUP_REMOVED lines=8> */
.L_x_3707:
[----:B------:R-:W-:Y:S05]  /*3610*/  BRA `(.L_x_3679) ;  /* 0x0000000000147947 */ /* 0x000fea0003800000 */
.L_x_3706:
[----:B------:R-:W0:Y:S02]  /*3620*/  F2I.U64.TRUNC R6, R6 ;  /* 0x0000000600067311 */ /* 0x000e24000020d800 */
[----:B0-----:R0:W-:Y:S01]  /*3630*/  STG.E.64 desc[UR36][R16.64], R6 ;  /* 0x0000000610007986 */ /* 0x0011e2000c101b24 */
[----:B------:R-:W-:Y:S05]  /*3640*/  BRA `(.L_x_3679) ;  /* 0x0000000000087947 */ /* 0x000fea0003800000 */
.L_x_3705:
[----:B------:R-:W0:Y:S02]  /*3650*/  F2I.FTZ.U32.TRUNC.NTZ R3, R6 ;  /* 0x0000000600037305 */ /* 0x000e24000021f000 */
[----:B0-----:R0:W-:Y:S02]  /*3660*/  STG.E desc[UR36][R16.64], R3 ;  /* 0x0000000310007986 */ /* 0x0011e4000c101924 */
.L_x_3679:
[----:B------:R-:W-:-:S04]  /*3670*/  IMAD R18, R23, 0x200, R18 ;  /* 0x0000020017127824 */ /* 0x000fc800078e0212 */
[----:B------:R-:W-:-:S07]  /*3680*/  VIADD R19, R18, 0x80 ;  /* 0x0000008012137836 */ /* 0x000fce0000000000 */
.L_x_3637:
[----:B------:R-:W-:Y:S05]  /*3690*/  BSYNC B7 ;  /* 0x0000000000077941 */ /* 0x000fea0003800000 */
.L_x_3636:
[----:B------:R-:W-:Y:S01]  /*36a0*/  ULDC UR4, c[0x0][0x210] ;  /* 0x0000840000047ab9 */ /* 0x000fe20000000800 */
[----:B------:R-:W-:Y:S01]  /*36b0*/  BSSY B7, `(.L_x_3708) ;  /* 0x0000361000077945 */ /* 0x000fe20003800000 */
[----:B------:R-:W-:-:S13]  /*36c0*/  ISETP.GE.AND P0, PT, R19, UR4, PT ;  /* 0x0000000413007c0c */ /* 0x000fda000bf06270 */
[----:B------:R-:W-:Y:S05]  /*36d0*/  @P0 BRA `(.L_x_3709) ;  /* 0x0000003400780947 */ /* 0x000fea0003800000 */
[----:B0---4-:R-:W0:Y:S01]  /*36e0*/  LDC R6, c[0x0][0x218] ;  /* 0x00008600ff067b82 */ /* 0x011e220000000800 */
[----:B------:R-:W-:Y:S02]  /*36f0*/  IMAD.MOV.U32 R0, RZ, RZ, RZ ;  /* 0x000000ffff007224 */ /* 0x000fe400078e00ff */
[----:B-123--:R-:W-:Y:S01]  /*3700*/  IMAD.MOV.U32 R16, RZ, RZ, RZ ;  /* 0x000000ffff107224 */ /* 0x00efe200078e00ff */
        /* <DEDUP_REMOVED lines=300> */
.L_x_3710:
        /* <DEDUP_REMOVED lines=23> */
.L_x_3715:
[----:B------:R-:W2:Y:S01]  /*4b40*/  LDG.E.U8 R2, desc[UR36][R4.64] ;  /* 0x0000002404027981 */ /* 0x000ea2000c1e1100 */
[----:B------:R-:W-:Y:S01]  /*4b50*/  IMAD.MOV.U32 R3, RZ, RZ, RZ ;  /* 0x000000ffff037224 */ /* 0x000fe200078e00ff */
[----:B--2---:R-:W-:Y:S01]  /*4b60*/  I2FP.F32.U32 R2, R2 ;  /* 0x0000000200027245 */ /* 0x004fe20000201000 */
[----:B------:R-:W-:Y:S06]  /*4b70*/  BRA `(.L_x_3717) ;  /* 0x0000000c007c7947 */ /* 0x000fec0003800000 */
.L_x_3714:
        /* <DEDUP_REMOVED lines=10> */
.L_x_3719:
[----:B------:R-:W2:Y:S01]  /*4c20*/  LDG.E R2, desc[UR36][R4.64] ;  /* 0x0000002404027981 */ /* 0x000ea2000c1e1900 */
[----:B------:R-:W-:Y:S01]  /*4c30*/  IMAD.MOV.U32 R3, RZ, RZ, RZ ;  /* 0x000000ffff037224 */ /* 0x000fe200078e00ff */
[----:B--2---:R-:W-:Y:S01]  /*4c40*/  I2FP.F32.S32 R2, R2 ;  /* 0x0000000200027245 */ /* 0x004fe20000201400 */
[----:B------:R-:W-:Y:S06]  /*4c50*/  BRA `(.L_x_3717) ;  /* 0x0000000c00447947 */ /* 0x000fec0003800000 */
.L_x_3718:
[----:B------:R-:W2:Y:S01]  /*4c60*/  LDG.E.U16 R2, desc[UR36][R4.64] ;  /* 0x0000002404027981 */ /* 0x000ea2000c1e1500 */
[----:B------:R-:W-:Y:S01]  /*4c70*/  IMAD.MOV.U32 R3, RZ, RZ, RZ ;  /* 0x000000ffff037224 */ /* 0x000fe200078e00ff */
[----:B--2---:R-:W0:Y:S01]  /*4c80*/  I2F.S16 R2, R2 ;  /* 0x0000000200027306 */ /* 0x004e220000101400 */
[----:B------:R-:W-:Y:S05]  /*4c90*/  BRA `(.L_x_3717) ;  /* 0x0000000c00347947 */ /* 0x000fea0003800000 */
.L_x_3713:
        /* <DEDUP_REMOVED lines=9> */
.L_x_3721:
[----:B------:R-:W2:Y:S01]  /*4d30*/  LDG.E.U16 R2, desc[UR36][R4.64] ;  /* 0x0000002404027981 */ /* 0x000ea2000c1e1500 */
[----:B------:R-:W-:Y:S02]  /*4d40*/  IMAD.MOV.U32 R3, RZ, RZ, RZ ;  /* 0x000000ffff037224 */ /* 0x000fe400078e00ff */
[----:B--2---:R-:W-:Y:S01]  /*4d50*/  HADD2.F32 R2, -RZ, R2.H0_H0 ;  /* 0x20000002ff027230 */ /* 0x004fe20000004100 */
[----:B------:R-:W-:Y:S06]  /*4d60*/  BRA `(.L_x_3717) ;  /* 0x0000000c00007947 */ /* 0x000fec0003800000 */
.L_x_3720:
        /* <DEDUP_REMOVED lines=8> */
.L_x_3723:
[----:B------:R-:W2:Y:S02]  /*4df0*/  LDG.E R2, desc[UR36][R4.64] ;  /* 0x0000002404027981 */ /* 0x000ea4000c1e1900 */
[--C-:B--2---:R-:W-:Y:S02]  /*4e00*/  HADD2.F32 R3, -RZ, R2.reuse.H1_H1 ;  /* 0x30000002ff037230 */ /* 0x104fe40000004100 */
[----:B------:R-:W-:Y:S01]  /*4e10*/  HADD2.F32 R2, -RZ, R2.H0_H0 ;  /* 0x20000002ff027230 */ /* 0x000fe20000004100 */
[----:B------:R-:W-:Y:S06]  /*4e20*/  BRA `(.L_x_3717) ;  /* 0x0000000800d07947 */ /* 0x000fec0003800000 */
.L_x_3722:
        /* <DEDUP_REMOVED lines=8> */
.L_x_3712:
        /* <DEDUP_REMOVED lines=13> */
.L_x_3726:
        /* <DEDUP_REMOVED lines=10> */
.L_x_3725:
        /* <DEDUP_REMOVED lines=27> */
.L_x_3728:
        /* <DEDUP_REMOVED lines=14> */
.L_x_3727:
[----:B------:R-:W2:Y:S01]  /*52b0*/  LDG.E.U16 R2, desc[UR36][R4.64] ;  /* 0x0000002404027981 */ /* 0x000ea2000c1e1500 */
[----:B------:R-:W-:Y:S02]  /*52c0*/  IMAD.MOV.U32 R3, RZ, RZ, RZ ;  /* 0x000000ffff037224 */ /* 0x000fe400078e00ff */
[----:B--2---:R-:W-:Y:S01]  /*52d0*/  IMAD.U32 R2, R2, 0x10000, RZ ;  /* 0x0001000002027824 */ /* 0x004fe200078e00ff */
[----:B------:R-:W-:Y:S06]  /*52e0*/  BRA `(.L_x_3717) ;  /* 0x0000000400a07947 */ /* 0x000fec0003800000 */
.L_x_3724:
        /* <DEDUP_REMOVED lines=12> */
.L_x_3731:
        /* <DEDUP_REMOVED lines=20> */
.L_x_3733:
[----:B------:R-:W-:Y:S05]  /*54f0*/  BSYNC B0 ;  /* 0x0000000000007941 */ /* 0x000fea0003800000 */
.L_x_3732:
[----:B------:R-:W-:Y:S01]  /*5500*/  IMAD.SHL.U32 R2, R2, 0x100000, RZ ;  /* 0x0010000002027824 */ /* 0x000fe200078e00ff */
[----:B------:R-:W-:-:S04]  /*5510*/  LEA R5, R0, 0x3b800000, 0x17 ;  /* 0x3b80000000057811 */ /* 0x000fc800078eb8ff */
[----:B------:R-:W-:Y:S01]  /*5520*/  LOP3.LUT R2, R5, R2, R6, 0xfe, !PT ;  /* 0x0000000205027212 */ /* 0x000fe200078efe06 */
[----:B------:R-:W-:Y:S06]  /*5530*/  BRA `(.L_x_3717) ;  /* 0x00000004000c7947 */ /* 0x000fec0003800000 */
.L_x_3730:
        /* <DEDUP_REMOVED lines=20> */
.L_x_3735:
[----:B------:R-:W-:Y:S05]  /*5680*/  BSYNC B0 ;  /* 0x0000000000007941 */ /* 0x000fea0003800000 */
.L_x_3734:
[----:B------:R-:W-:Y:S01]  /*5690*/  IMAD.SHL.U32 R2, R2, 0x200000, RZ ;  /* 0x0020000002027824 */ /* 0x000fe200078e00ff */
[----:B------:R-:W-:-:S04]  /*56a0*/  LEA R5, R0, 0x37800000, 0x17 ;  /* 0x3780000000057811 */ /* 0x000fc800078eb8ff */
[----:B------:R-:W-:Y:S01]  /*56b0*/  LOP3.LUT R2, R5, R2, R6, 0xfe, !PT ;  /* 0x0000000205027212 */ /* 0x000fe200078efe06 */
[----:B------:R-:W-:Y:S06]  /*56c0*/  BRA `(.L_x_3717) ;  /* 0x0000000000a87947 */ /* 0x000fec0003800000 */
.L_x_3729:
        /* <DEDUP_REMOVED lines=14> */
.L_x_3739:
[----:B------:R-:W-:Y:S05]  /*57b0*/  BSYNC B0 ;  /* 0x0000000000007941 */ /* 0x000fea0003800000 */
.L_x_3738:
[----:B------:R-:W-:Y:S01]  /*57c0*/  IMAD.MOV.U32 R3, RZ, RZ, RZ ;  /* 0x000000ffff037224 */ /* 0x000fe200078e00ff */
[----:B------:R-:W-:Y:S06]  /*57d0*/  BRA `(.L_x_3717) ;  /* 0x0000000000647947 */ /* 0x000fec0003800000 */
.L_x_3716:
        /* <DEDUP_REMOVED lines=16> */
.L_x_3740:
[----:B------:R-:W-:Y:S01]  /*58e0*/  CS2R R2, SRZ ;  /* 0x0000000000027805 */ /* 0x000fe2000001ff00 */
[----:B------:R-:W-:Y:S06]  /*58f0*/  BRA `(.L_x_3717) ;  /* 0x00000000001c7947 */ /* 0x000fec0003800000 */
.L_x_3737:
[----:B------:R-:W2:Y:S01]  /*5900*/  LDG.E.64 R4, desc[UR36][R4.64] ;  /* 0x0000002404047981 */ /* 0x000ea2000c1e1b00 */
[----:B------:R-:W-:Y:S01]  /*5910*/  IMAD.MOV.U32 R3, RZ, RZ, RZ ;  /* 0x000000ffff037224 */ /* 0x000fe200078e00ff */
[----:B--2---:R0:W1:Y:S01]  /*5920*/  I2F.U64 R2, R4 ;  /* 0x0000000400027312 */ /* 0x0040620000301000 */
[----:B------:R-:W-:Y:S05]  /*5930*/  BRA `(.L_x_3717) ;  /* 0x00000000000c7947 */ /* 0x000fea0003800000 */
.L_x_3736:
[----:B------:R-:W2:Y:S01]  /*5940*/  LDG.E R2, desc[UR36][R4.64] ;  /* 0x0000002404027981 */ /* 0x000ea2000c1e1900 */
[----:B------:R-:W-:Y:S01]  /*5950*/  IMAD.MOV.U32 R3, RZ, RZ, RZ ;  /* 0x000000ffff037224 */ /* 0x000fe200078e00ff */
[----:B--2---:R-:W-:-:S07]  /*5960*/  I2FP.F32.U32 R2, R2 ;  /* 0x0000000200027245 */ /* 0x004fce0000201000 */
.L_x_3717:
[----:B------:R-:W-:Y:S05]  /*5970*/  BSYNC B6 ;  /* 0x0000000000067941 */ /* 0x000fea0003800000 */
.L_x_3711:
        /* <DEDUP_REMOVED lines=50> */
.L_x_3744:
        /* <DEDUP_REMOVED lines=12> */
.L_x_3743:
[----:B------:R-:W-:-:S04]  /*5d60*/  FADD.FTZ R5, R2, -R2 ;  /* 0x8000000202057221 */ /* 0x000fc80000010000 */
[----:B------:R-:W-:Y:S01]  /*5d70*/  IMAD.MOV.U32 R6, RZ, RZ, R5 ;  /* 0x000000ffff067224 */ /* 0x000fe200078e0005 */
[----:B------:R-:W-:Y:S06]  /*5d80*/  BRA `(.L_x_3745) ;  /* 0x0000000000307947 */ /* 0x000fec0003800000 */
.L_x_3742:
        /* <DEDUP_REMOVED lines=12> */
.L_x_3745:
[----:B------:R-:W-:Y:S05]  /*5e50*/  BSYNC B0 ;  /* 0x0000000000007941 */ /* 0x000fea0003800000 */
.L_x_3741:
        /* <DEDUP_REMOVED lines=16> */
.L_x_3749:
[----:B------:R-:W0:Y:S02]  /*5f60*/  F2I.S64.TRUNC R6, R6 ;  /* 0x0000000600067311 */ /* 0x000e24000020d900 */
[----:B0-----:R-:W-:-:S05]  /*5f70*/  IMAD.MOV.U32 R3, RZ, RZ, R6 ;  /* 0x000000ffff037224 */ /* 0x001fca00078e0006 */
[----:B------:R0:W-:Y:S01]  /*5f80*/  STG.E.U8 desc[UR36][R16.64], R3 ;  /* 0x0000000310007986 */ /* 0x0001e2000c101124 */
[----:B------:R-:W-:Y:S05]  /*5f90*/  BRA `(.L_x_3751) ;  /* 0x0000000c00447947 */ /* 0x000fea0003800000 */
.L_x_3748:
        /* <DEDUP_REMOVED lines=9> */
.L_x_3753:
[----:B------:R-:W0:Y:S02]  /*6030*/  F2I.FTZ.TRUNC.NTZ R3, R6 ;  /* 0x0000000600037305 */ /* 0x000e24000021f100 */
[----:B0-----:R3:W-:Y:S01]  /*6040*/  STG.E desc[UR36][R16.64], R3 ;  /* 0x0000000310007986 */ /* 0x0017e2000c101924 */
[----:B------:R-:W-:Y:S05]  /*6050*/  BRA `(.L_x_3751) ;  /* 0x0000000c00147947 */ /* 0x000fea0003800000 */
.L_x_3752:
[----:B------:R-:W0:Y:S02]  /*6060*/  F2I.FTZ.TRUNC.NTZ R3, R6 ;  /* 0x0000000600037305 */ /* 0x000e24000021f100 */
[----:B0-----:R2:W-:Y:S01]  /*6070*/  STG.E.U16 desc[UR36][R16.64], R3 ;  /* 0x0000000310007986 */ /* 0x0015e2000c101524 */
[----:B------:R-:W-:Y:S05]  /*6080*/  BRA `(.L_x_3751) ;  /* 0x0000000c00087947 */ /* 0x000fea0003800000 */
.L_x_3747:
        /* <DEDUP_REMOVED lines=8> */
.L_x_3755:
[----:B------:R-:W-:-:S05]  /*6110*/  F2FP.F16.F32.PACK_AB R6, RZ, R6 ;  /* 0x00000006ff06723e */ /* 0x000fca00000000ff */
[----:B------:R0:W-:Y:S01]  /*6120*/  STG.E.U16 desc[UR36][R16.64], R6 ;  /* 0x0000000610007986 */ /* 0x0001e2000c101524 */
[----:B------:R-:W-:Y:S05]  /*6130*/  BRA `(.L_x_3751) ;  /* 0x0000000800dc7947 */ /* 0x000fea0003800000 */
.L_x_3754:
        /* <DEDUP_REMOVED lines=8> */
.L_x_3757:
[----:B------:R-:W-:-:S05]  /*61c0*/  F2FP.F16.F32.PACK_AB R7, R7, R6 ;  /* 0x000000060707723e */ /* 0x000fca00000000ff */
[----:B------:R0:W-:Y:S01]  /*61d0*/  STG.E desc[UR36][R16.64], R7 ;  /* 0x0000000710007986 */ /* 0x0001e2000c101924 */
[----:B------:R-:W-:Y:S05]  /*61e0*/  BRA `(.L_x_3751) ;  /* 0x0000000800b07947 */ /* 0x000fea0003800000 */
.L_x_3756:
[----:B------:R-:W-:-:S06]  /*61f0*/  FMUL.FTZ R2, R6, 1 ;  /* 0x3f80000006027820 */ /* 0x000fcc0000410000 */
[----:B------:R-:W0:Y:S02]  /*6200*/  F2F.F64.F32 R2, R2 ;  /* 0x0000000200027310 */ /* 0x000e240000201800 */
[----:B0-----:R0:W-:Y:S01]  /*6210*/  STG.E.64 desc[UR36][R16.64], R2 ;  /* 0x0000000210007986 */ /* 0x0011e2000c101b24 */
[----:B------:R-:W-:Y:S05]  /*6220*/  BRA `(.L_x_3751) ;  /* 0x0000000800a07947 */ /* 0x000fea0003800000 */
.L_x_3746:
        /* <DEDUP_REMOVED lines=14> */
.L_x_3760:
[----:B------:R-:W-:Y:S01]  /*6310*/  FMUL.FTZ R10, R5, -1 ;  /* 0xbf800000050a7820 */ /* 0x000fe20000410000 */
[----:B------:R-:W-:-:S05]  /*6320*/  FMUL.FTZ R8, R6, 1 ;  /* 0x3f80000006087820 */ /* 0x000fca0000410000 */
[----:B------:R-:W-:Y:S08]  /*6330*/  F2F.F64.F32 R10, R10 ;  /* 0x0000000a000a7310 */ /* 0x000ff00000201800 */
[----:B------:R-:W0:Y:S02]  /*6340*/  F2F.F64.F32 R8, R8 ;  /* 0x0000000800087310 */ /* 0x000e240000201800 */
[----:B0-----:R0:W-:Y:S01]  /*6350*/  STG.E.128 desc[UR36][R16.64], R8 ;  /* 0x0000000810007986 */ /* 0x0011e2000c101d24 */
[----:B------:R-:W-:Y:S05]  /*6360*/  BRA `(.L_x_3751) ;  /* 0x0000000800507947 */ /* 0x000fea0003800000 */
.L_x_3759:
        /* <DEDUP_REMOVED lines=20> */
.L_x_3764:
[----:B------:R-:W-:Y:S05]  /*64b0*/  BSYNC B0 ;  /* 0x0000000000007941 */ /* 0x000fea0003800000 */
.L_x_3763:
[----:B------:R-:W-:-:S05]  /*64c0*/  LOP3.LUT R5, R0, R5, RZ, 0xfc, !PT ;  /* 0x0000000500057212 */ /* 0x000fca00078efcff */
[----:B------:R0:W-:Y:S01]  /*64d0*/  STG.E.U8 desc[UR36][R16.64], R5 ;  /* 0x0000000510007986 */ /* 0x0001e2000c101124 */
[----:B------:R-:W-:Y:S05]  /*64e0*/  BRA `(.L_x_3751) ;  /* 0x0000000400f07947 */ /* 0x000fea0003800000 */
.L_x_3762:
        /* <DEDUP_REMOVED lines=12> */
.L_x_3766:
[----:B------:R-:W-:Y:S01]  /*65b0*/  IMAD.MOV.U32 R0, RZ, RZ, 0x7f ;  /* 0x0000007fff007424 */ /* 0x000fe200078e00ff */
[----:B------:R-:W-:-:S04]  /*65c0*/  ISETP.GT.U32.AND P0, PT, R2, 0x7f800000, PT ;  /* 0x7f8000000200780c */ /* 0x000fc80003f04070 */
[----:B------:R-:W-:-:S09]  /*65d0*/  SEL R0, R0, 0x7c, P0 ;  /* 0x0000007c00007807 */ /* 0x000fd20000000000 */
.L_x_3767:
[----:B------:R-:W-:Y:S05]  /*65e0*/  BSYNC B0 ;  /* 0x0000000000007941 */ /* 0x000fea0003800000 */
.L_x_3765:
[----:B------:R-:W-:-:S04]  /*65f0*/  LOP3.LUT R6, R6, 0x80000000, RZ, 0xc0, !PT ;  /* 0x8000000006067812 */ /* 0x000fc800078ec0ff */
[----:B------:R-:W-:-:S04]  /*6600*/  SHF.R.U32.HI R3, RZ, 0x18, R6 ;  /* 0x00000018ff037819 */ /* 0x000fc80000011606 */
[----:B------:R-:W-:-:S05]  /*6610*/  LOP3.LUT R3, R0, R3, RZ, 0xfc, !PT ;  /* 0x0000000300037212 */ /* 0x000fca00078efcff */
[----:B------:R0:W-:Y:S01]  /*6620*/  STG.E.U8 desc[UR36][R16.64], R3 ;  /* 0x0000000310007986 */ /* 0x0001e2000c101124 */
[----:B------:R-:W-:Y:S05]  /*6630*/  BRA `(.L_x_3751) ;  /* 0x00000004009c7947 */ /* 0x000fea0003800000 */
.L_x_3761:
[----:B------:R-:W-:-:S05]  /*6640*/  F2FP.BF16.F32.PACK_AB R6, RZ, R6 ;  /* 0x00000006ff06723e */ /* 0x000fca00000010ff */
[----:B------:R0:W-:Y:S01]  /*6650*/  STG.E.U16 desc[UR36][R16.64], R6 ;  /* 0x0000000610007986 */ /* 0x0001e2000c101524 */
[----:B------:R-:W-:Y:S05]  /*6660*/  BRA `(.L_x_3751) ;  /* 0x0000000400907947 */ /* 0x000fea0003800000 */
.L_x_3758:
        /* <DEDUP_REMOVED lines=11> */
.L_x_3770:
        /* <DEDUP_REMOVED lines=16> */
.L_x_3773:
[----:B------:R-:W-:-:S04]  /*6820*/  LOP3.LUT R6, R6, 0x80000000, RZ, 0xc0, !PT ;  /* 0x8000000006067812 */ /* 0x000fc800078ec0ff */
[----:B------:R-:W-:-:S04]  /*6830*/  SHF.R.U32.HI R3, RZ, 0x18, R6 ;  /* 0x00000018ff037819 */ /* 0x000fc80000011606 */
[----:B------:R-:W-:-:S04]  /*6840*/  LOP3.LUT R0, R0, R3, RZ, 0xfc, !PT ;  /* 0x0000000300007212 */ /* 0x000fc800078efcff */
[----:B------:R-:W-:-:S07]  /*6850*/  PRMT R8, R0, 0x7610, R8 ;  /* 0x0000761000087816 */ /* 0x000fce0000000008 */
.L_x_3772:
[----:B------:R-:W-:Y:S05]  /*6860*/  BSYNC B0 ;  /* 0x0000000000007941 */ /* 0x000fea0003800000 */
.L_x_3771:
[----:B------:R0:W-:Y:S01]  /*6870*/  STG.E.U8 desc[UR36][R16.64], R8 ;  /* 0x0000000810007986 */ /* 0x0001e2000c101124 */
[----:B------:R-:W-:Y:S05]  /*6880*/  BRA `(.L_x_3751) ;  /* 0x0000000400087947 */ /* 0x000fea0003800000 */
.L_x_3769:
        /* <DEDUP_REMOVED lines=16> */
.L_x_3776:
[----:B------:R-:W-:-:S04]  /*6990*/  LOP3.LUT R6, R6, 0x80000000, RZ, 0xc0, !PT ;  /* 0x8000000006067812 */ /* 0x000fc800078ec0ff */
[----:B------:R-:W-:-:S04]  /*69a0*/  SHF.R.U32.HI R3, RZ, 0x18, R6 ;  /* 0x00000018ff037819 */ /* 0x000fc80000011606 */
[----:B------:R-:W-:-:S04]  /*69b0*/  LOP3.LUT R0, R0, R3, RZ, 0xfc, !PT ;  /* 0x0000000300007212 */ /* 0x000fc800078efcff */
[----:B------:R-:W-:-:S07]  /*69c0*/  PRMT R8, R0, 0x7610, R8 ;  /* 0x0000761000087816 */ /* 0x000fce0000000008 */
.L_x_3775:
[----:B------:R-:W-:Y:S05]  /*69d0*/  BSYNC B0 ;  /* 0x0000000000007941 */ /* 0x000fea0003800000 */
.L_x_3774:
[----:B------:R0:W-:Y:S01]  /*69e0*/  STG.E.U8 desc[UR36][R16.64], R8 ;  /* 0x0000000810007986 */ /* 0x0001e2000c101124 */
[----:B------:R-:W-:Y:S05]  /*69f0*/  BRA `(.L_x_3751) ;  /* 0x0000000000ac7947 */ /* 0x000fea0003800000 */
.L_x_3768:
        /* <DEDUP_REMOVED lines=21> */
.L_x_3750:
[----:B------:R-:W-:Y:S01]  /*6b50*/  MOV R0, 0x0 ;  /* 0x0000000000007802 */ /* 0x000fe20000000f00 */
[----:B------:R-:W-:Y:S01]  /*6b60*/  ULDC.64 UR4, c[0x4][0x158] ;  /* 0x0100560000047ab9 */ /* 0x000fe20000000a00 */
[----:B------:R-:W-:Y:S01]  /*6b70*/  ULDC.64 UR6, c[0x4][0x20] ;  /* 0x0100080000067ab9 */ /* 0x000fe20000000a00 */
[----:B------:R-:W-:Y:S01]  /*6b80*/  MOV R4, UR4 ;  /* 0x0000000400047c02 */ /* 0x000fe20008000f00 */
[----:B------:R0:W1:Y:S01]  /*6b90*/  LDC.64 R2, c[0x4][R0] ;  /* 0x0100000000027b82 */ /* 0x0000620000000a00 */
[----:B------:R-:W-:Y:S01]  /*6ba0*/  IMAD.U32 R5, RZ, RZ, UR5 ;  /* 0x00000005ff057e24 */ /* 0x000fe2000f8e00ff */
[----:B------:R-:W-:Y:S01]  /*6bb0*/  ULDC.64 UR4, c[0x4][0x160] ;  /* 0x0100580000047ab9 */ /* 0x000fe20000000a00 */
[----:B------:R-:W-:Y:S01]  /*6bc0*/  HFMA2.MMA R13, -RZ, RZ, 0, 0 ;  /* 0x00000000ff0d7435 */ /* 0x000fe200000001ff */
[----:B------:R-:W-:Y:S02]  /*6bd0*/  IMAD.U32 R6, RZ, RZ, UR4 ;  /* 0x00000004ff067e24 */ /* 0x000fe4000f8e00ff */
[----:B------:R-:W-:-:S02]  /*6be0*/  IMAD.U32 R7, RZ, RZ, UR5 ;  /* 0x00000005ff077e24 */ /* 0x000fc4000f8e00ff */
[----:B------:R-:W-:Y:S02]  /*6bf0*/  IMAD.U32 R10, RZ, RZ, UR6 ;  /* 0x00000006ff0a7e24 */ /* 0x000fe4000f8e00ff */
[----:B------:R-:W-:Y:S02]  /*6c00*/  IMAD.U32 R11, RZ, RZ, UR7 ;  /* 0x00000007ff0b7e24 */ /* 0x000fe4000f8e00ff */
[----:B------:R-:W-:Y:S02]  /*6c10*/  IMAD.MOV.U32 R8, RZ, RZ, 0x65 ;  /* 0x00000065ff087424 */ /* 0x000fe400078e00ff */
[----:B0-----:R-:W-:-:S07]  /*6c20*/  IMAD.MOV.U32 R12, RZ, RZ, 0x1 ;  /* 0x00000001ff0c7424 */ /* 0x001fce00078e00ff */
[----:B------:R-:W-:-:S07]  /*6c30*/  LEPC R20, `(.L_x_3779) ;  /* 0x000000001014794e */ /* 0x000fce0000000000 */
[----:B-1----:R-:W-:Y:S05]  /*6c40*/  CALL.ABS.NOINC R2 ;  /* 0x0000000002007343 */ /* 0x002fea0003c00000 */
.L_x_3779:
[----:B------:R-:W-:Y:S05]  /*6c50*/  BRA `(.L_x_3751) ;  /* 0x0000000000147947 */ /* 0x000fea0003800000 */
.L_x_3778:
[----:B------:R-:W0:Y:S02]  /*6c60*/  F2I.U64.TRUNC R6, R6 ;  /* 0x0000000600067311 */ /* 0x000e24000020d800 */
[----:B0-----:R0:W-:Y:S01]  /*6c70*/  STG.E.64 desc[UR36][R16.64], R6 ;  /* 0x0000000610007986 */ /* 0x0011e2000c101b24 */
[----:B------:R-:W-:Y:S05]  /*6c80*/  BRA `(.L_x_3751) ;  /* 0x0000000000087947 */ /* 0x000fea0003800000 */
.L_x_3777:
[----:B------:R-:W0:Y:S02]  /*6c90*/  F2I.FTZ.U32.TRUNC.NTZ R3, R6 ;  /* 0x0000000600037305 */ /* 0x000e24000021f000 */
[----:B0-----:R0:W-:Y:S02]  /*6ca0*/  STG.E desc[UR36][R16.64], R3 ;  /* 0x0000000310007986 */ /* 0x0011e4000c101924 */
.L_x_3751:
[----:B------:R-:W-:-:S07]  /*6cb0*/  VIADD R19, R19, 0x80 ;  /* 0x0000008013137836 */ /* 0x000fce0000000000 */
.L_x_3709:
[----:B------:R-:W-:Y:S05]  /*6cc0*/  BSYNC B7 ;  /* 0x0000000000077941 */ /* 0x000fea0003800000 */
.L_x_3708:
        /* <DEDUP_REMOVED lines=307> */
.L_x_3782:
        /* <DEDUP_REMOVED lines=20> */
[----:B------:R-:W-:Y:S01]  /*8140*/  MOV R3, RZ ;  /* 0x000000ff00037202 */ /* 0x000fe20000000f00 */
[----:B--2---:R-:W2:Y:S01]  /*8150*/  I2F.S16 R2, R2 ;  /* 0x0000000200027306 */ /* 0x004ea20000101400 */
[----:B------:R-:W-:Y:S05]  /*8160*/  BRA `(.L_x_3789) ;  /* 0x0000000c008c7947 */ /* 0x000fea0003800000 */
.L_x_3787:
[----:B------:R-:W2:Y:S01]  /*8170*/  LDG.E.U8 R2, desc[UR36][R4.64] ;  /* 0x0000002404027981 */ /* 0x000ea2000c1e1100 */
[----:B------:R-:W-:Y:S01]  /*8180*/  IMAD.MOV.U32 R3, RZ, RZ, RZ ;  /* 0x000000ffff037224 */ /* 0x000fe200078e00ff */
[----:B--2---:R-:W-:Y:S01]  /*8190*/  I2FP.F32.U32 R2, R2 ;  /* 0x0000000200027245 */ /* 0x004fe20000201000 */
[----:B------:R-:W-:Y:S06]  /*81a0*/  BRA `(.L_x_3789) ;  /* 0x0000000c007c7947 */ /* 0x000fec0003800000 */
.L_x_3786:
        /* <DEDUP_REMOVED lines=8> */
[----:B--2---:R3:W4:Y:S01]  /*8230*/  I2F.S64 R2, R4 ;  /* 0x0000000400027312 */ /* 0x0047220000301400 */
[----:B------:R-:W-:Y:S05]  /*8240*/  BRA `(.L_x_3789) ;  /* 0x0000000c00547947 */ /* 0x000fea0003800000 */
.L_x_3791:
[----:B------:R-:W2:Y:S01]  /*8250*/  LDG.E R2, desc[UR36][R4.64] ;  /* 0x0000002404027981 */ /* 0x000ea2000c1e1900 */
[----:B------:R-:W-:Y:S01]  /*8260*/  IMAD.MOV.U32 R3, RZ, RZ, RZ ;  /* 0x000000ffff037224 */ /* 0x000fe200078e00ff */
[----:B--2---:R-:W-:Y:S01]  /*8270*/  I2FP.F32.S32 R2, R2 ;  /* 0x0000000200027245 */ /* 0x004fe20000201400 */
[----:B------:R-:W-:Y:S06]  /*8280*/  BRA `(.L_x_3789) ;  /* 0x0000000c00447947 */ /* 0x000fec0003800000 */
.L_x_3790:
[----:B------:R-:W2:Y:S01]  /*8290*/  LDG.E.U16 R2, desc[UR36][R4.64] ;  /* 0x0000002404027981 */ /* 0x000ea2000c1e1500 */
[----:B------:R-:W-:Y:S01]  /*82a0*/  IMAD.MOV.U32 R3, RZ, RZ, RZ ;  /* 0x000000ffff037224 */ /* 0x000fe200078e00ff */
[----:B--2---:R-:W0:Y:S01]  /*82b0*/  I2F.S16 R2, R2 ;  /* 0x0000000200027306 */ /* 0x004e220000101400 */
[----:B------:R-:W-:Y:S05]  /*82c0*/  BRA `(.L_x_3789) ;  /* 0x0000000c00347947 */ /* 0x000fea0003800000 */
.L_x_3785:
        /* <DEDUP_REMOVED lines=9> */
.L_x_3793:
[----:B------:R-:W2:Y:S01]  /*8360*/  LDG.E.U16 R2, desc[UR36][R4.64] ;  /* 0x0000002404027981 */ /* 0x000ea2000c1e1500 */
[----:B------:R-:W-:Y:S02]  /*8370*/  IMAD.MOV.U32 R3, RZ, RZ, RZ ;  /* 0x000000ffff037224 */ /* 0x000fe400078e00ff */
[----:B--2---:R-:W-:Y:S01]  /*8380*/  HADD2.F32 R2, -RZ, R2.H0_H0 ;  /* 0x20000002ff027230 */ /* 0x004fe20000004100 */
[----:B------:R-:W-:Y:S06]  /*8390*/  BRA `(.L_x_3789) ;  /* 0x0000000c00007947 */ /* 0x000fec0003800000 */
.L_x_3792:
        /* <DEDUP_REMOVED lines=8> */
.L_x_3795:
[----:B------:R-:W2:Y:S02]  /*8420*/  LDG.E R2, desc[UR36][R4.64] ;  /* 0x0000002404027981 */ /* 0x000ea4000c1e1900 */
[--C-:B--2---:R-:W-:Y:S02]  /*8430*/  HADD2.F32 R3, -RZ, R2.reuse.H1_H1 ;  /* 0x30000002ff037230 */ /* 0x104fe40000004100 */
[----:B------:R-:W-:Y:S01]  /*8440*/  HADD2.F32 R2, -RZ, R2.H0_H0 ;  /* 0x20000002ff027230 */ /* 0x000fe20000004100 */
[----:B------:R-:W-:Y:S06]  /*8450*/  BRA `(.L_x_3789) ;  /* 0x0000000800d07947 */ /* 0x000fec0003800000 */
.L_x_3794:
[----:B------:R-:W2:Y:S01]  /*8460*/  LDG.E.64 R4, desc[UR36][R4.64] ;  /* 0x0000002404047981 */ /* 0x000ea2000c1e1b00 */
[----:B------:R-:W-:Y:S01]  /*8470*/  UMOV UR4, 0xf0000000 ;  /* 0xf000000000047882 */ /* 0x000fe20000000000 */
[----:B------:R-:W-:Y:S01]  /*8480*/  UMOV UR5, 0x380fffff ;  /* 0x380fffff00057882 */ /* 0x000fe20000000000 */
[----:B------:R-:W-:Y:S01]  /*8490*/  IMAD.MOV.U32 R3, RZ, RZ, RZ ;  /* 0x000000ffff037224 */ /* 0x000fe200078e00ff */
[----:B--2---:R-:W0:Y:S01]  /*84a0*/  F2F.F32.F64 R2, R4 ;  /* 0x0000000400027310 */ /* 0x004e220000301000 */
[----:B------:R-:W-:-:S14]  /*84b0*/  DSETP.GEU.AND P0, PT, |R4|, UR4, PT ;  /* 0x0000000404007e2a */ /* 0x000fdc000bf0e200 */
[----:B0-----:R-:W-:Y:S01]  /*84c0*/  @!P0 FMUL R2, R2, 1.175494350822287508e-38 ;  /* 0x0080000002028820 */ /* 0x001fe20000400000 */
[----:B------:R-:W-:Y:S06]  /*84d0*/  BRA `(.L_x_3789) ;  /* 0x0000000800b07947 */ /* 0x000fec0003800000 */
.L_x_3784:
        /* <DEDUP_REMOVED lines=9> */
[----:B------:R-:W-:Y:S02]  /*8570*/  MOV R3, RZ ;  /* 0x000000ff00037202 */ /* 0x000fe40000000f00 */
[----:B--2---:R-:W-:-:S04]  /*8580*/  ISETP.NE.AND P0, PT, R4, RZ, PT ;  /* 0x000000ff0400720c */ /* 0x004fc80003f05270 */
[----:B------:R-:W-:Y:S01]  /*8590*/  FSEL R2, RZ, 1, !P0 ;  /* 0x3f800000ff027808 */ /* 0x000fe20004000000 */
[----:B------:R-:W-:Y:S08]  /*85a0*/  BRA `(.L_x_3789) ;  /* 0x00000008007c7947 */ /* 0x000ff00003800000 */
.L_x_3798:
        /* <DEDUP_REMOVED lines=10> */
.L_x_3797:
        /* <DEDUP_REMOVED lines=27> */
.L_x_3800:
[----:B------:R-:W2:Y:S01]  /*8800*/  LDG.E.U8 R4, desc[UR36][R4.64] ;  /* 0x0000002404047981 */ /* 0x000ea2000c1e1100 */
[----:B------:R-:W-:Y:S02]  /*8810*/  IMAD.MOV.U32 R3, RZ, RZ, RZ ;  /* 0x000000ffff037224 */ /* 0x000fe400078e00ff */
        /* <DEDUP_REMOVED lines=10> */
[----:B------:R-:W-:Y:S01]  /*88c0*/  LOP3.LUT R2, R2, 0x80000000, R7, 0xf8, !PT ;  /* 0x8000000002027812 */ /* 0x000fe200078ef807 */
[----:B------:R-:W-:Y:S06]  /*88d0*/  BRA `(.L_x_3789) ;  /* 0x0000000400b07947 */ /* 0x000fec0003800000 */
.L_x_3799:
[----:B------:R-:W2:Y:S01]  /*88e0*/  LDG.E.U16 R2, desc[UR36][R4.64] ;  /* 0x0000002404027981 */ /* 0x000ea2000c1e1500 */
[----:B------:R-:W-:Y:S02]  /*88f0*/  IMAD.MOV.U32 R3, RZ, RZ, RZ ;  /* 0x000000ffff037224 */ /* 0x000fe400078e00ff */
[----:B--2---:R-:W-:Y:S01]  /*8900*/  IMAD.U32 R2, R2, 0x10000, RZ ;  /* 0x0001000002027824 */ /* 0x004fe200078e00ff */
[----:B------:R-:W-:Y:S06]  /*8910*/  BRA `(.L_x_3789) ;  /* 0x0000000400a07947 */ /* 0x000fec0003800000 */
.L_x_3796:
        /* <DEDUP_REMOVED lines=12> */
.L_x_3803:
        /* <DEDUP_REMOVED lines=11> */
[----:B------:R-:W-:Y:S02]  /*8a90*/  SHF.L.U32 R6, R4, 0x1f, RZ ;  /* 0x0000001f04067819 */ /* 0x000fe400000006ff */
[----:B------:R-:W-:-:S05]  /*8aa0*/  SHF.R.U32.HI R0, RZ, 0x3, R0 ;  /* 0x00000003ff007819 */ /* 0x000fca0000011600 */
[----:B------:R-:W-:Y:S05]  /*8ab0*/  @P0 BRA `(.L_x_3805) ;  /* 0x0000000000180947 */ /* 0x000fea0003800000 */
[----:B------:R-:W0:Y:S02]  /*8ac0*/  FLO.U32 R4, R2 ;  /* 0x0000000200047300 */ /* 0x000e2400000e0000 */
[----:B0-----:R-:W-:-:S04]  /*8ad0*/  IADD3 R5, -R4, 0x1f, RZ ;  /* 0x0000001f04057810 */ /* 0x001fc80007ffe1ff */
[----:B------:R-:W-:Y:S01]  /*8ae0*/  IADD3 R0, R0, 0x1d, -R5 ;  /* 0x0000001d00007810 */ /* 0x000fe20007ffe805 */
[----:B------:R-:W-:-:S05]  /*8af0*/  VIADD R7, R5, 0xffffffe4 ;  /* 0xffffffe405077836 */ /* 0x000fca0000000000 */
[----:B------:R-:W-:-:S04]  /*8b00*/  SHF.L.U32 R7, R2, R7, RZ ;  /* 0x0000000702077219 */ /* 0x000fc800000006ff */
[----:B------:R-:W-:-:S07]  /*8b10*/  LOP3.LUT R2, R7, 0x7, RZ, 0xc0, !PT ;  /* 0x0000000707027812 */ /* 0x000fce00078ec0ff */
.L_x_3805:
[----:B------:R-:W-:Y:S05]  /*8b20*/  BSYNC B0 ;  /* 0x0000000000007941 */ /* 0x000fea0003800000 */
.L_x_3804:
[----:B------:R-:W-:Y:S01]  /*8b30*/  IMAD.SHL.U32 R2, R2, 0x100000, RZ ;  /* 0x0010000002027824 */ /* 0x000fe200078e00ff */
[----:B------:R-:W-:-:S04]  /*8b40*/  LEA R5, R0, 0x3b800000, 0x17 ;  /* 0x3b80000000057811 */ /* 0x000fc800078eb8ff */
[----:B------:R-:W-:Y:S01]  /*8b50*/  LOP3.LUT R2, R5, R2, R6, 0xfe, !PT ;  /* 0x0000000205027212 */ /* 0x000fe200078efe06 */
[----:B------:R-:W-:Y:S06]  /*8b60*/  BRA `(.L_x_3789) ;  /* 0x00000004000c7947 */ /* 0x000fec0003800000 */
.L_x_3802:
        /* <DEDUP_REMOVED lines=20> */
.L_x_3807:
[----:B------:R-:W-:Y:S05]  /*8cb0*/  BSYNC B0 ;  /* 0x0000000000007941 */ /* 0x000fea0003800000 */
.L_x_3806:
[----:B------:R-:W-:Y:S01]  /*8cc0*/  IMAD.SHL.U32 R2, R2, 0x200000, RZ ;  /* 0x0020000002027824 */ /* 0x000fe200078e00ff */
[----:B------:R-:W-:-:S04]  /*8cd0*/  LEA R5, R0, 0x37800000, 0x17 ;  /* 0x3780000000057811 */ /* 0x000fc800078eb8ff */
[----:B------:R-:W-:Y:S01]  /*8ce0*/  LOP3.LUT R2, R5, R2, R6, 0xfe, !PT ;  /* 0x0000000205027212 */ /* 0x000fe200078efe06 */
[----:B------:R-:W-:Y:S06]  /*8cf0*/  BRA `(.L_x_3789) ;  /* 0x0000000000a87947 */ /* 0x000fec0003800000 */
.L_x_3801:
        /* <DEDUP_REMOVED lines=12> */
[----:B------:R-:W-:Y:S01]  /*8dc0*/  @!P0 MOV R2, 0x7f800001 ;  /* 0x7f80000100028802 */ /* 0x000fe20000000f00 */
[----:B------:R-:W-:-:S07]  /*8dd0*/  @P0 IMAD.SHL.U32 R2, R4, 0x800000, RZ ;  /* 0x0080000004020824 */ /* 0x000fce00078e00ff */
.L_x_3811:
[----:B------:R-:W-:Y:S05]  /*8de0*/  BSYNC B0 ;  /* 0x0000000000007941 */ /* 0x000fea0003800000 */
.L_x_3810:
[----:B------:R-:W-:Y:S01]  /*8df0*/  IMAD.MOV.U32 R3, RZ, RZ, RZ ;  /* 0x000000ffff037224 */ /* 0x000fe200078e00ff */
[----:B------:R-:W-:Y:S06]  /*8e00*/  BRA `(.L_x_3789) ;  /* 0x0000000000647947 */ /* 0x000fec0003800000 */
.L_x_3788:
        /* <DEDUP_REMOVED lines=16> */
.L_x_3812:
[----:B------:R-:W-:Y:S01]  /*8f10*/  CS2R R2, SRZ ;  /* 0x0000000000027805 */ /* 0x000fe2000001ff00 */
[----:B------:R-:W-:Y:S06]  /*8f20*/  BRA `(.L_x_3789) ;  /* 0x00000000001c7947 */ /* 0x000fec0003800000 */
.L_x_3809:
[----:B------:R-:W2:Y:S01]  /*8f30*/  LDG.E.64 R4, desc[UR36][R4.64] ;  /* 0x0000002404047981 */ /* 0x000ea2000c1e1b00 */
[----:B------:R-:W-:Y:S01]  /*8f40*/  IMAD.MOV.U32 R3, RZ, RZ, RZ ;  /* 0x000000ffff037224 */ /* 0x000fe200078e00ff */
[----:B--2---:R0:W1:Y:S01]  /*8f50*/  I2F.U64 R2, R4 ;  /* 0x0000000400027312 */ /* 0x0040620000301000 */
[----:B------:R-:W-:Y:S05]  /*8f60*/  BRA `(.L_x_3789) ;  /* 0x00000000000c7947 */ /* 0x000fea0003800000 */
.L_x_3808:
[----:B------:R-:W2:Y:S01]  /*8f70*/  LDG.E R2, desc[UR36][R4.64] ;  /* 0x0000002404027981 */ /* 0x000ea2000c1e1900 */
[----:B------:R-:W-:Y:S01]  /*8f80*/  IMAD.MOV.U32 R3, RZ, RZ, RZ ;  /* 0x000000ffff037224 */ /* 0x000fe200078e00ff */
[----:B--2---:R-:W-:-:S07]  /*8f90*/  I2FP.F32.U32 R2, R2 ;  /* 0x0000000200027245 */ /* 0x004fce0000201000 */
.L_x_3789:
[----:B------:R-:W-:Y:S05]  /*8fa0*/  BSYNC B6 ;  /* 0x0000000000067941 */ /* 0x000fea0003800000 */
.L_x_3783:
[----:B0--3-5:R-:W-:Y:S01]  /*8fb0*/  FADD.FTZ R5, -R3, -RZ ;  /* 0x800000ff03057221 */ /* 0x029fe20000010100 */
[----:B------:R-:W-:Y:S04]  /*8fc0*/  BSSY B0, `(.L_x_3813) ;  /* 0x000004c000007945 */ /* 0x000fe80003800000 */
[----:B------:R-:W-:-:S04]  /*8fd0*/  LOP3.LUT R0, R5, 0x7fffffff, RZ, 0xc0, !PT ;  /* 0x7fffffff05007812 */ /* 0x000fc800078ec0ff */
[----:B------:R-:W-:-:S13]  /*8fe0*/  ISETP.GT.U32.AND P0, PT, R0, 0x7f7fffff, PT ;  /* 0x7f7fffff0000780c */ /* 0x000fda0003f04070 */
[----:B------:R-:W-:Y:S05]  /*8ff0*/  @P0 BRA `(.L_x_3814) ;  /* 0x0000000000f00947 */ /* 0x000fea0003800000 */
[----:B-12-4-:R-:W-:-:S13]  /*9000*/  FSETP.GEU.FTZ.AND P0, PT, |R2|, +INF , PT ;  /* 0x7f8000000200780b */ /* 0x016fda0003f1e200 */
[----:B------:R-:W-:Y:S05]  /*9010*/  @P0 BRA `(.L_x_3815) ;  /* 0x0000000000dc0947 */ /* 0x000fea0003800000 */
[----:B------:R-:W-:-:S13]  /*9020*/  ISETP.GT.U32.AND P0, PT, R0, 0x412fffff, PT ;  /* 0x412fffff0000780c */ /* 0x000fda0003f04070 */
[----:B------:R-:W-:Y:S05]  /*9030*/  @P0 BRA `(.L_x_3816) ;  /* 0x0000000000a40947 */ /* 0x000fea0003800000 */
[----:B------:R-:W-:Y:S01]  /*9040*/  FMUL.FTZ R0, |R5|, 1.4426950216293334961 ;  /* 0x3fb8aa3b05007820 */ /* 0x000fe20000410200 */
[----:B------:R-:W-:Y:S01]  /*9050*/  HFMA2.MMA R7, -RZ, RZ, 3.4921875, 0 ;  /* 0x42fc0000ff077435 */ /* 0x000fe200000001ff */
        /* <DEDUP_REMOVED lines=39> */
.L_x_3816:
        /* <DEDUP_REMOVED lines=12> */
.L_x_3815:
[----:B------:R-:W-:-:S04]  /*9390*/  FADD.FTZ R5, R2, -R2 ;  /* 0x8000000202057221 */ /* 0x000fc80000010000 */
[----:B------:R-:W-:Y:S01]  /*93a0*/  IMAD.MOV.U32 R6, RZ, RZ, R5 ;  /* 0x000000ffff067224 */ /* 0x000fe200078e0005 */
[----:B------:R-:W-:Y:S06]  /*93b0*/  BRA `(.L_x_3817) ;  /* 0x0000000000307947 */ /* 0x000fec0003800000 */
.L_x_3814:
[----:B------:R-:W-:-:S13]  /*93c0*/  LOP3.LUT P0, RZ, R5, 0x7fffff, RZ, 0xc0, !PT ;  /* 0x007fffff05ff7812 */ /* 0x000fda000780c0ff */
[C---:B-12-4-:R-:W-:Y:S01]  /*93d0*/  @P0 FMUL.FTZ R3, R2.reuse, R5 ;  /* 0x0000000502030220 */ /* 0x056fe20000410000 */
        /* <DEDUP_REMOVED lines=10> */
.L_x_3817:
[----:B------:R-:W-:Y:S05]  /*9480*/  BSYNC B0 ;  /* 0x0000000000007941 */ /* 0x000fea0003800000 */
.L_x_3813:
        /* <DEDUP_REMOVED lines=16> */
.L_x_3821:
[----:B------:R-:W0:Y:S02]  /*9590*/  F2I.S64.TRUNC R6, R6 ;  /* 0x0000000600067311 */ /* 0x000e24000020d900 */
[----:B0-----:R-:W-:-:S05]  /*95a0*/  IMAD.MOV.U32 R3, RZ, RZ, R6 ;  /* 0x000000ffff037224 */ /* 0x001fca00078e0006 */
[----:B------:R0:W-:Y:S01]  /*95b0*/  STG.E.U8 desc[UR36][R16.64], R3 ;  /* 0x0000000310007986 */ /* 0x0001e2000c101124 */
[----:B------:R-:W-:Y:S05]  /*95c0*/  BRA `(.L_x_3823) ;  /* 0x0000000c00447947 */ /* 0x000fea0003800000 */
.L_x_3820:
        /* <DEDUP_REMOVED lines=9> */
.L_x_3825:
[----:B------:R-:W0:Y:S02]  /*9660*/  F2I.FTZ.TRUNC.NTZ R3, R6 ;  /* 0x0000000600037305 */ /* 0x000e24000021f100 */
[----:B0-----:R0:W-:Y:S01]  /*9670*/  STG.E desc[UR36][R16.64], R3 ;  /* 0x0000000310007986 */ /* 0x0011e2000c101924 */
[----:B------:R-:W-:Y:S05]  /*9680*/  BRA `(.L_x_3823) ;  /* 0x0000000c00147947 */ /* 0x000fea0003800000 */
.L_x_3824:
[----:B------:R-:W0:Y:S02]  /*9690*/  F2I.FTZ.TRUNC.NTZ R3, R6 ;  /* 0x0000000600037305 */ /* 0x000e24000021f100 */
[----:B0-----:R0:W-:Y:S01]  /*96a0*/  STG.E.U16 desc[UR36][R16.64], R3 ;  /* 0x0000000310007986 */ /* 0x0011e2000c101524 */
[----:B------:R-:W-:Y:S05]  /*96b0*/  BRA `(.L_x_3823) ;  /* 0x0000000c00087947 */ /* 0x000fea0003800000 */
.L_x_3819:
        /* <DEDUP_REMOVED lines=8> */
.L_x_3827:
[----:B------:R-:W-:-:S05]  /*9740*/  F2FP.F16.F32.PACK_AB R6, RZ, R6 ;  /* 0x00000006ff06723e */ /* 0x000fca00000000ff */
[----:B------:R0:W-:Y:S01]  /*9750*/  STG.E.U16 desc[UR36][R16.64], R6 ;  /* 0x0000000610007986 */ /* 0x0001e2000c101524 */
[----:B------:R-:W-:Y:S05]  /*9760*/  BRA `(.L_x_3823) ;  /* 0x0000000800dc7947 */ /* 0x000fea0003800000 */
.L_x_3826:
        /* <DEDUP_REMOVED lines=8> */
.L_x_3829:
[----:B------:R-:W-:-:S05]  /*97f0*/  F2FP.F16.F32.PACK_AB R7, R7, R6 ;  /* 0x000000060707723e */ /* 0x000fca00000000ff */
[----:B------:R0:W-:Y:S01]  /*9800*/  STG.E desc[UR36][R16.64], R7 ;  /* 0x0000000710007986 */ /* 0x0001e2000c101924 */
[----:B------:R-:W-:Y:S05]  /*9810*/  BRA `(.L_x_3823) ;  /* 0x0000000800b07947 */ /* 0x000fea0003800000 */
.L_x_3828:
[----:B------:R-:W-:-:S06]  /*9820*/  FMUL.FTZ R2, R6, 1 ;  /* 0x3f80000006027820 */ /* 0x000fcc0000410000 */
[----:B------:R-:W0:Y:S02]  /*9830*/  F2F.F64.F32 R2, R2 ;  /* 0x0000000200027310 */ /* 0x000e240000201800 */
[----:B0-----:R0:W-:Y:S01]  /*9840*/  STG.E.64 desc[UR36][R16.64], R2 ;  /* 0x0000000210007986 */ /* 0x0011e2000c101b24 */
[----:B------:R-:W-:Y:S05]  /*9850*/  BRA `(.L_x_3823) ;  /* 0x0000000800a07947 */ /* 0x000fea0003800000 */
.L_x_3818:
        /* <DEDUP_REMOVED lines=14> */
.L_x_3832:
[----:B------:R-:W-:Y:S01]  /*9940*/  FMUL.FTZ R10, R5, -1 ;  /* 0xbf800000050a7820 */ /* 0x000fe20000410000 */
[----:B------:R-:W-:-:S05]  /*9950*/  FMUL.FTZ R8, R6, 1 ;  /* 0x3f80000006087820 */ /* 0x000fca0000410000 */
[----:B------:R-:W-:Y:S08]  /*9960*/  F2F.F64.F32 R10, R10 ;  /* 0x0000000a000a7310 */ /* 0x000ff00000201800 */
[----:B------:R-:W0:Y:S02]  /*9970*/  F2F.F64.F32 R8, R8 ;  /* 0x0000000800087310 */ /* 0x000e240000201800 */
[----:B0-----:R0:W-:Y:S01]  /*9980*/  STG.E.128 desc[UR36][R16.64], R8 ;  /* 0x0000000810007986 */ /* 0x0011e2000c101d24 */
[----:B------:R-:W-:Y:S05]  /*9990*/  BRA `(.L_x_3823) ;  /* 0x0000000800507947 */ /* 0x000fea0003800000 */
.L_x_3831:
        /* <DEDUP_REMOVED lines=11> */
[----:B------:R-:W-:-:S10]  /*9a50*/  HFMA2.MMA R0, -RZ, RZ, 0, 7.569789886474609375e-06 ;  /* 0x0000007fff007435 */ /* 0x000fd400000001ff */
        /* <DEDUP_REMOVED lines=8> */
.L_x_3836:
[----:B------:R-:W-:Y:S05]  /*9ae0*/  BSYNC B0 ;  /* 0x0000000000007941 */ /* 0x000fea0003800000 */
.L_x_3835:
[----:B------:R-:W-:-:S05]  /*9af0*/  LOP3.LUT R5, R0, R5, RZ, 0xfc, !PT ;  /* 0x0000000500057212 */ /* 0x000fca00078efcff */
[----:B------:R0:W-:Y:S01]  /*9b00*/  STG.E.U8 desc[UR36][R16.64], R5 ;  /* 0x0000000510007986 */ /* 0x0001e2000c101124 */
[----:B------:R-:W-:Y:S05]  /*9b10*/  BRA `(.L_x_3823) ;  /* 0x0000000400f07947 */ /* 0x000fea0003800000 */
.L_x_3834:
        /* <DEDUP_REMOVED lines=12> */
.L_x_3838:
[----:B------:R-:W-:Y:S01]  /*9be0*/  IMAD.MOV.U32 R0, RZ, RZ, 0x7f ;  /* 0x0000007fff007424 */ /* 0x000fe200078e00ff */
[----:B------:R-:W-:-:S04]  /*9bf0*/  ISETP.GT.U32.AND P0, PT, R2, 0x7f800000, PT ;  /* 0x7f8000000200780c */ /* 0x000fc80003f04070 */
[----:B------:R-:W-:-:S09]  /*9c00*/  SEL R0, R0, 0x7c, P0 ;  /* 0x0000007c00007807 */ /* 0x000fd20000000000 */
.L_x_3839:
[----:B------:R-:W-:Y:S05]  /*9c10*/  BSYNC B0 ;  /* 0x0000000000007941 */ /* 0x000fea0003800000 */
.L_x_3837:
[----:B------:R-:W-:-:S04]  /*9c20*/  LOP3.LUT R6, R6, 0x80000000, RZ, 0xc0, !PT ;  /* 0x8000000006067812 */ /* 0x000fc800078ec0ff */
[----:B------:R-:W-:-:S04]  /*9c30*/  SHF.R.U32.HI R3, RZ, 0x18, R6 ;  /* 0x00000018ff037819 */ /* 0x000fc80000011606 */
[----:B------:R-:W-:-:S05]  /*9c40*/  LOP3.LUT R3, R0, R3, RZ, 0xfc, !PT ;  /* 0x0000000300037212 */ /* 0x000fca00078efcff */
[----:B------:R0:W-:Y:S01]  /*9c50*/  STG.E.U8 desc[UR36][R16.64], R3 ;  /* 0x0000000310007986 */ /* 0x0001e2000c101124 */
[----:B------:R-:W-:Y:S05]  /*9c60*/  BRA `(.L_x_3823) ;  /* 0x00000004009c7947 */ /* 0x000fea0003800000 */
.L_x_3833:
[----:B------:R-:W-:-:S05]  /*9c70*/  F2FP.BF16.F32.PACK_AB R6, RZ, R6 ;  /* 0x00000006ff06723e */ /* 0x000fca00000010ff */
[----:B------:R0:W-:Y:S01]  /*9c80*/  STG.E.U16 desc[UR36][R16.64], R6 ;  /* 0x0000000610007986 */ /* 0x0001e2000c101524 */
[----:B------:R-:W-:Y:S05]  /*9c90*/  BRA `(.L_x_3823) ;  /* 0x0000000400907947 */ /* 0x000fea0003800000 */
.L_x_3830:
        /* <DEDUP_REMOVED lines=11> */
.L_x_3842:
        /* <DEDUP_REMOVED lines=16> */
.L_x_3845:
[----:B------:R-:W-:-:S04]  /*9e50*/  LOP3.LUT R6, R6, 0x80000000, RZ, 0xc0, !PT ;  /* 0x8000000006067812 */ /* 0x000fc800078ec0ff */
[----:B------:R-:W-:-:S04]  /*9e60*/  SHF.R.U32.HI R3, RZ, 0x18, R6 ;  /* 0x00000018ff037819 */ /* 0x000fc80000011606 */
[----:B------:R-:W-:-:S04]  /*9e70*/  LOP3.LUT R0, R0, R3, RZ, 0xfc, !PT ;  /* 0x0000000300007212 */ /* 0x000fc800078efcff */
[----:B------:R-:W-:-:S07]  /*9e80*/  PRMT R8, R0, 0x7610, R8 ;  /* 0x0000761000087816 */ /* 0x000fce0000000008 */
.L_x_3844:
[----:B------:R-:W-:Y:S05]  /*9e90*/  BSYNC B0 ;  /* 0x0000000000007941 */ /* 0x000fea0003800000 */
.L_x_3843:
[----:B------:R0:W-:Y:S01]  /*9ea0*/  STG.E.U8 desc[UR36][R16.64], R8 ;  /* 0x0000000810007986 */ /* 0x0001e2000c101124 */
[----:B------:R-:W-:Y:S05]  /*9eb0*/  BRA `(.L_x_3823) ;  /* 0x0000000400087947 */ /* 0x000fea0003800000 */
.L_x_3841:
        /* <DEDUP_REMOVED lines=16> */
.L_x_3848:
[----:B------:R-:W-:-:S04]  /*9fc0*/  LOP3.LUT R6, R6, 0x80000000, RZ, 0xc0, !PT ;  /* 0x8000000006067812 */ /* 0x000fc800078ec0ff */
[----:B------:R-:W-:-:S04]  /*9fd0*/  SHF.R.U32.HI R3, RZ, 0x18, R6 ;  /* 0x00000018ff037819 */ /* 0x000fc80000011606 */
[----:B------:R-:W-:-:S04]  /*9fe0*/  LOP3.LUT R0, R0, R3, RZ, 0xfc, !PT ;  /* 0x0000000300007212 */ /* 0x000fc800078efcff */
[----:B------:R-:W-:-:S07]  /*9ff0*/  PRMT R8, R0, 0x7610, R8 ;  /* 0x0000761000087816 */ /* 0x000fce0000000008 */
.L_x_3847:
[----:B------:R-:W-:Y:S05]  /*a000*/  BSYNC B0 ;  /* 0x0000000000007941 */ /* 0x000fea0003800000 */
.L_x_3846:
[----:B------:R2:W-:Y:S01]  /*a010*/  STG.E.U8 desc[UR36][R16.64], R8 ;  /* 0x0000000810007986 */ /* 0x0005e2000c101124 */
[----:B------:R-:W-:Y:S05]  /*a020*/  BRA `(.L_x_3823) ;  /* 0x0000000000ac7947 */ /* 0x000fea0003800000 */
.L_x_3840:
        /* <DEDUP_REMOVED lines=13> */
[----:B------:R-:W-:Y:S02]  /*a100*/  @P1 ISETP.EQ.U32.AND P2, PT, R0, 0x1, P0 ;  /* 0x000000010000180c */ /* 0x000fe40000742070 */
[----:B------:R-:W-:Y:S02]  /*a110*/  PLOP3.LUT P0, PT, PT, PT, PT, 0x80, 0x0 ;  /* 0x000000000000781c */ /* 0x000fe40003f0f070 */
[----:B------:R-:W-:Y:S02]  /*a120*/  @P1 PLOP3.LUT P0, PT, P2, PT, PT, 0x80, 0x0 ;  /* 0x000000000000181c */ /* 0x000fe4000170f070 */
[----:B------:R-:W-:-:S11]  /*a130*/  @P1 IADD3 R0, R2, 0x1, RZ ;  /* 0x0000000102001810 */ /* 0x000fd60007ffe0ff */
[----:B------:R-:W-:-:S04]  /*a140*/  @!P0 IMAD.MOV R0, RZ, RZ, R2 ;  /* 0x000000ffff008224 */ /* 0x000fc800078e0202 */
[----:B------:R-:W-:-:S05]  /*a150*/  @P1 IMAD.MOV.U32 R3, RZ, RZ, R0 ;  /* 0x000000ffff031224 */ /* 0x000fca00078e0000 */
[----:B------:R0:W-:Y:S01]  /*a160*/  STG.E.U8 desc[UR36][R16.64], R3 ;  /* 0x0000000310007986 */ /* 0x0001e2000c101124 */
[----:B------:R-:W-:Y:S05]  /*a170*/  BRA `(.L_x_3823) ;  /* 0x0000000000587947 */ /* 0x000fea0003800000 */
.L_x_3822:
[----:B------:R-:W-:Y:S01]  /*a180*/  MOV R0, 0x0 ;  /* 0x0000000000007802 */ /* 0x000fe20000000f00 */
[----:B------:R-:W-:Y:S01]  /*a190*/  ULDC.64 UR4, c[0x4][0x158] ;  /* 0x0100560000047ab9 */ /* 0x000fe20000000a00 */
[----:B------:R-:W-:Y:S01]  /*a1a0*/  ULDC.64 UR6, c[0x4][0x20] ;  /* 0x0100080000067ab9 */ /* 0x000fe20000000a00 */
[----:B------:R-:W-:Y:S01]  /*a1b0*/  IMAD.U32 R4, RZ, RZ, UR4 ;  /* 0x00000004ff047e24 */ /* 0x000fe2000f8e00ff */
[----:B------:R0:W1:Y:S01]  /*a1c0*/  LDC.64 R2, c[0x4][R0] ;  /* 0x0100000000027b82 */ /* 0x0000620000000a00 */
[----:B------:R-:W-:Y:S01]  /*a1d0*/  IMAD.U32 R5, RZ, RZ, UR5 ;  /* 0x00000005ff057e24 */ /* 0x000fe2000f8e00ff */
[----:B------:R-:W-:Y:S01]  /*a1e0*/  ULDC.64 UR4, c[0x4][0x160] ;  /* 0x0100580000047ab9 */ /* 0x000fe20000000a00 */
[----:B------:R-:W-:Y:S01]  /*a1f0*/  MOV R10, UR6 ;  /* 0x00000006000a7c02 */ /* 0x000fe20008000f00 */
        /* <DEDUP_REMOVED lines=8> */
.L_x_3851:
[----:B------:R-:W-:Y:S05]  /*a280*/  BRA `(.L_x_3823) ;  /* 0x0000000000147947 */ /* 0x000fea0003800000 */
.L_x_3850:
[----:B------:R-:W0:Y:S02]  /*a290*/  F2I.U64.TRUNC R6, R6 ;  /* 0x0000000600067311 */ /* 0x000e24000020d800 */
[----:B0-----:R4:W-:Y:S01]  /*a2a0*/  STG.E.64 desc[UR36][R16.64], R6 ;  /* 0x0000000610007986 */ /* 0x0019e2000c101b24 */
[----:B------:R-:W-:Y:S05]  /*a2b0*/  BRA `(.L_x_3823) ;  /* 0x0000000000087947 */ /* 0x000fea0003800000 */
.L_x_3849:
[----:B------:R-:W0:Y:S02]  /*a2c0*/  F2I.FTZ.U32.TRUNC.NTZ R3, R6 ;  /* 0x0000000600037305 */ /* 0x000e24000021f000 */
[----:B0-----:R3:W-:Y:S02]  /*a2d0*/  STG.E desc[UR36][R16.64], R3 ;  /* 0x0000000310007986 */ /* 0x0017e4000c101924 */
.L_x_3823:
[----:B------:R-:W-:-:S07]  /*a2e0*/  VIADD R19, R19, 0x80 ;  /* 0x0000008013137836 */ /* 0x000fce0000000000 */
.L_x_3781:
[----:B------:R-:W-:Y:S05]  /*a2f0*/  BSYNC B7 ;  /* 0x0000000000077941 */ /* 0x000fea0003800000 */
.L_x_3780:
[----:B------:R-:W-:Y:S02]  /*a300*/  ULDC UR4, c[0x0][0x210] ;  /* 0x0000840000047ab9 */ /* 0x000fe40000000800 */
[----:B------:R-:W-:-:S13]  /*a310*/  ISETP.GE.AND P0, PT, R19, UR4, PT ;  /* 0x0000000413007c0c */ /* 0x000fda000bf06270 */
[----:B------:R-:W-:Y:S05]  /*a320*/  @P0 EXIT ;  /* 0x000000000000094d */ /* 0x000fea0003800000 */
[----:B0---4-:R-:W0:Y:S01]  /*a330*/  LDC R6, c[0x0][0x218] ;  /* 0x00008600ff067b82 */ /* 0x011e220000000800 */
[----:B-123--:R-:W-:Y:S01]  /*a340*/  HFMA2.MMA R16, -RZ, RZ, 0, 0 ;  /* 0x00000000ff107435 */ /* 0x00efe200000001ff */
        /* <DEDUP_REMOVED lines=292> */
[----:B------:R-:W-:-:S09]  /*b590*/  ULDC.64 UR4, c[0x0][0x340] ;  /* 0x0000d00000047ab9 */ /* 0x000fd20000000a00 */
        /* <DEDUP_REMOVED lines=8> */
.L_x_3852:
        /* <DEDUP_REMOVED lines=23> */
.L_x_3857:
[----:B------:R-:W2:Y:S01]  /*b790*/  LDG.E.U8 R2, desc[UR36][R4.64] ;  /* 0x0000002404027981 */ /* 0x000ea2000c1e1100 */
[----:B------:R-:W-:Y:S01]  /*b7a0*/  IMAD.MOV.U32 R3, RZ, RZ, RZ ;  /* 0x000000ffff037224 */ /* 0x000fe200078e00ff */
[----:B--2---:R-:W-:Y:S01]  /*b7b0*/  I2FP.F32.U32 R2, R2 ;  /* 0x0000000200027245 */ /* 0x004fe20000201000 */
[----:B------:R-:W-:Y:S06]  /*b7c0*/  BRA `(.L_x_3859) ;  /* 0x0000000c007c7947 */ /* 0x000fec0003800000 */
.L_x_3856:
        /* <DEDUP_REMOVED lines=10> */
.L_x_3861:
[----:B------:R-:W2:Y:S01]  /*b870*/  LDG.E R2, desc[UR36][R4.64] ;  /* 0x0000002404027981 */ /* 0x000ea2000c1e1900 */
[----:B------:R-:W-:Y:S02]  /*b880*/  MOV R3, RZ ;  /* 0x000000ff00037202 */ /* 0x000fe40000000f00 */
[----:B--2---:R-:W-:Y:S01]  /*b890*/  I2FP.F32.S32 R2, R2 ;  /* 0x0000000200027245 */ /* 0x004fe20000201400 */
[----:B------:R-:W-:Y:S06]  /*b8a0*/  BRA `(.L_x_3859) ;  /* 0x0000000c00447947 */ /* 0x000fec0003800000 */
.L_x_3860:
[----:B------:R-:W2:Y:S01]  /*b8b0*/  LDG.E.U16 R2, desc[UR36][R4.64] ;  /* 0x0000002404027981 */ /* 0x000ea2000c1e1500 */
[----:B------:R-:W-:Y:S01]  /*b8c0*/  IMAD.MOV.U32 R3, RZ, RZ, RZ ;  /* 0x000000ffff037224 */ /* 0x000fe200078e00ff */
[----:B--2---:R-:W0:Y:S01]  /*b8d0*/  I2F.S16 R2, R2 ;  /* 0x0000000200027306 */ /* 0x004e220000101400 */
[----:B------:R-:W-:Y:S05]  /*b8e0*/  BRA `(.L_x_3859) ;  /* 0x0000000c00347947 */ /* 0x000fea0003800000 */
.L_x_3855:
        /* <DEDUP_REMOVED lines=9> */
.L_x_3863:
[----:B------:R-:W2:Y:S01]  /*b980*/  LDG.E.U16 R2, desc[UR36][R4.64] ;  /* 0x0000002404027981 */ /* 0x000ea2000c1e1500 */
[----:B------:R-:W-:Y:S02]  /*b990*/  IMAD.MOV.U32 R3, RZ, RZ, RZ ;  /* 0x000000ffff037224 */ /* 0x000fe400078e00ff */
[----:B--2---:R-:W-:Y:S01]  /*b9a0*/  HADD2.F32 R2, -RZ, R2.H0_H0 ;  /* 0x20000002ff027230 */ /* 0x004fe20000004100 */
[----:B------:R-:W-:Y:S06]  /*b9b0*/  BRA `(.L_x_3859) ;  /* 0x0000000c00007947 */ /* 0x000fec0003800000 */
.L_x_3862:
        /* <DEDUP_REMOVED lines=8> */
.L_x_3865:
[----:B------:R-:W2:Y:S02]  /*ba40*/  LDG.E R2, desc[UR36][R4.64] ;  /* 0x0000002404027981 */ /* 0x000ea4000c1e1900 */
[--C-:B--2---:R-:W-:Y:S02]  /*ba50*/  HADD2.F32 R3, -RZ, R2.reuse.H1_H1 ;  /* 0x30000002ff037230 */ /* 0x104fe40000004100 */
[----:B------:R-:W-:Y:S01]  /*ba60*/  HADD2.F32 R2, -RZ, R2.H0_H0 ;  /* 0x20000002ff027230 */ /* 0x000fe20000004100 */
[----:B------:R-:W-:Y:S06]  /*ba70*/  BRA `(.L_x_3859) ;  /* 0x0000000800d07947 */ /* 0x000fec0003800000 */
.L_x_3864:
        /* <DEDUP_REMOVED lines=8> */
.L_x_3854:
        /* <DEDUP_REMOVED lines=13> */
.L_x_3868:
        /* <DEDUP_REMOVED lines=10> */
.L_x_3867:
        /* <DEDUP_REMOVED lines=14> */
[C---:B------:R-:W-:Y:S02]  /*bd50*/  ISETP.GT.U32.AND P0, PT, R3.reuse, 0x4, PT ;  /* 0x000000040300780c */ /* 0x040fe40003f04070 */
[----:B------:R-:W-:-:S04]  /*bd60*/  IADD3 R3, R3, -0x4, RZ ;  /* 0xfffffffc03037810 */ /* 0x000fc80007ffe0ff */
        /* <DEDUP_REMOVED lines=11> */
.L_x_3870:
[----:B------:R-:W2:Y:S01]  /*be20*/  LDG.E.U8 R4, desc[UR36][R4.64] ;  /* 0x0000002404047981 */ /* 0x000ea2000c1e1100 */
[----:B------:R-:W-:Y:S02]  /*be30*/  IMAD.MOV.U32 R3, RZ, RZ, RZ ;  /* 0x000000ffff037224 */ /* 0x000fe400078e00ff */
[C---:B--2---:R-:W-:Y:S02]  /*be40*/  IMAD.SHL.U32 R0, R4.reuse, 0x2000000, RZ ;  /* 0x0200000004007824 */ /* 0x044fe400078e00ff */
[----:B------:R-:W-:-:S03]  /*be50*/  IMAD.SHL.U32 R7, R4, 0x1000000, RZ ;  /* 0x0100000004077824 */ /* 0x000fc600078e00ff */
[----:B------:R-:W-:-:S13]  /*be60*/  ISETP.GE.U32.AND P0, PT, R0, 0x8000000, PT ;  /* 0x080000000000780c */ /* 0x000fda0003f06070 */
[C---:B------:R-:W-:Y:S01]  /*be70*/  @!P0 SHF.L.U32 R0, R4.reuse, 0x8, RZ ;  /* 0x0000000804008819 */ /* 0x040fe200000006ff */
        /* <DEDUP_REMOVED lines=8> */
.L_x_3869:
[----:B------:R-:W2:Y:S01]  /*bf00*/  LDG.E.U16 R2, desc[UR36][R4.64] ;  /* 0x0000002404027981 */ /* 0x000ea2000c1e1500 */
[----:B------:R-:W-:Y:S02]  /*bf10*/  IMAD.MOV.U32 R3, RZ, RZ, RZ ;  /* 0x000000ffff037224 */ /* 0x000fe400078e00ff */
[----:B--2---:R-:W-:Y:S01]  /*bf20*/  IMAD.U32 R2, R2, 0x10000, RZ ;  /* 0x0001000002027824 */ /* 0x004fe200078e00ff */
[----:B------:R-:W-:Y:S06]  /*bf30*/  BRA `(.L_x_3859) ;  /* 0x0000000400a07947 */ /* 0x000fec0003800000 */
.L_x_3866:
        /* <DEDUP_REMOVED lines=12> */
.L_x_3873:
        /* <DEDUP_REMOVED lines=20> */
.L_x_3875:
[----:B------:R-:W-:Y:S05]  /*c140*/  BSYNC B0 ;  /* 0x0000000000007941 */ /* 0x000fea0003800000 */
.L_x_3874:
[----:B------:R-:W-:Y:S01]  /*c150*/  IMAD.SHL.U32 R2, R2, 0x100000, RZ ;  /* 0x0010000002027824 */ /* 0x000fe200078e00ff */
[----:B------:R-:W-:-:S04]  /*c160*/  LEA R5, R0, 0x3b800000, 0x17 ;  /* 0x3b80000000057811 */ /* 0x000fc800078eb8ff */
[----:B------:R-:W-:Y:S01]  /*c170*/  LOP3.LUT R2, R5, R2, R6, 0xfe, !PT ;  /* 0x0000000205027212 */ /* 0x000fe200078efe06 */
[----:B------:R-:W-:Y:S06]  /*c180*/  BRA `(.L_x_3859) ;  /* 0x00000004000c7947 */ /* 0x000fec0003800000 */
.L_x_3872:
        /* <DEDUP_REMOVED lines=20> */
.L_x_3877:
[----:B------:R-:W-:Y:S05]  /*c2d0*/  BSYNC B0 ;  /* 0x0000000000007941 */ /* 0x000fea0003800000 */
.L_x_3876:
[----:B------:R-:W-:Y:S01]  /*c2e0*/  IMAD.SHL.U32 R2, R2, 0x200000, RZ ;  /* 0x0020000002027824 */ /* 0x000fe200078e00ff */
[----:B------:R-:W-:-:S04]  /*c2f0*/  LEA R5, R0, 0x37800000, 0x17 ;  /* 0x3780000000057811 */ /* 0x000fc800078eb8ff */
[----:B------:R-:W-:Y:S01]  /*c300*/  LOP3.LUT R2, R5, R2, R6, 0xfe, !PT ;  /* 0x0000000205027212 */ /* 0x000fe200078efe06 */
[----:B------:R-:W-:Y:S06]  /*c310*/  BRA `(.L_x_3859) ;  /* 0x0000000000a87947 */ /* 0x000fec0003800000 */
.L_x_3871:
        /* <DEDUP_REMOVED lines=8> */
[----:B------:R-:W-:Y:S02]  /*c3a0*/  MOV R2, 0x400000 ;  /* 0x0040000000027802 */ /* 0x000fe40000000f00 */
[----:B--2---:R-:W-:-:S13]  /*c3b0*/  ISETP.NE.AND P0, PT, R4, RZ, PT ;  /* 0x000000ff0400720c */ /* 0x004fda0003f05270 */
[----:B------:R-:W-:Y:S05]  /*c3c0*/  @!P0 BRA `(.L_x_3881) ;  /* 0x00000000000c8947 */ /* 0x000fea0003800000 */
[----:B------:R-:W-:-:S13]  /*c3d0*/  ISETP.NE.AND P0, PT, R4, 0xff, PT ;  /* 0x000000ff0400780c */ /* 0x000fda0003f05270 */
[----:B------:R-:W-:Y:S02]  /*c3e0*/  @!P0 IMAD.MOV.U32 R2, RZ, RZ, 0x7f800001 ;  /* 0x7f800001ff028424 */ /* 0x000fe400078e00ff */
[----:B------:R-:W-:-:S07]  /*c3f0*/  @P0 IMAD.SHL.U32 R2, R4, 0x800000, RZ ;  /* 0x0080000004020824 */ /* 0x000fce00078e00ff */
.L_x_3881:
[----:B------:R-:W-:Y:S05]  /*c400*/  BSYNC B0 ;  /* 0x0000000000007941 */ /* 0x000fea0003800000 */
.L_x_3880:
[----:B------:R-:W-:Y:S01]  /*c410*/  IMAD.MOV.U32 R3, RZ, RZ, RZ ;  /* 0x000000ffff037224 */ /* 0x000fe200078e00ff */
[----:B------:R-:W-:Y:S06]  /*c420*/  BRA `(.L_x_3859) ;  /* 0x0000000000647947 */ /* 0x000fec0003800000 */
.L_x_3858:
        /* <DEDUP_REMOVED lines=16> */
.L_x_3882:
[----:B------:R-:W-:Y:S01]  /*c530*/  CS2R R2, SRZ ;  /* 0x0000000000027805 */ /* 0x000fe2000001ff00 */
[----:B------:R-:W-:Y:S06]  /*c540*/  BRA `(.L_x_3859) ;  /* 0x00000000001c7947 */ /* 0x000fec0003800000 */
.L_x_3879:
[----:B------:R-:W2:Y:S01]  /*c550*/  LDG.E.64 R4, desc[UR36][R4.64] ;  /* 0x0000002404047981 */ /* 0x000ea2000c1e1b00 */
[----:B------:R-:W-:Y:S01]  /*c560*/  IMAD.MOV.U32 R3, RZ, RZ, RZ ;  /* 0x000000ffff037224 */ /* 0x000fe200078e00ff */
[----:B--2---:R0:W1:Y:S01]  /*c570*/  I2F.U64 R2, R4 ;  /* 0x0000000400027312 */ /* 0x0040620000301000 */
[----:B------:R-:W-:Y:S05]  /*c580*/  BRA `(.L_x_3859) ;  /* 0x00000000000c7947 */ /* 0x000fea0003800000 */
.L_x_3878:
[----:B------:R-:W2:Y:S01]  /*c590*/  LDG.E R2, desc[UR36][R4.64] ;  /* 0x0000002404027981 */ /* 0x000ea2000c1e1900 */
[----:B------:R-:W-:Y:S01]  /*c5a0*/  HFMA2.MMA R3, -RZ, RZ, 0, 0 ;  /* 0x00000000ff037435 */ /* 0x000fe200000001ff */
[----:B--2---:R-:W-:-:S10]  /*c5b0*/  I2FP.F32.U32 R2, R2 ;  /* 0x0000000200027245 */ /* 0x004fd40000201000 */
.L_x_3859:
[----:B------:R-:W-:Y:S05]  /*c5c0*/  BSYNC B6 ;  /* 0x0000000000067941 */ /* 0x000fea0003800000 */
.L_x_3853:
        /* <DEDUP_REMOVED lines=50> */
.L_x_3886:
        /* <DEDUP_REMOVED lines=12> */
.L_x_3885:
[----:B------:R-:W-:-:S04]  /*c9b0*/  FADD.FTZ R5, R2, -R2 ;  /* 0x8000000202057221 */ /* 0x000fc80000010000 */
[----:B------:R-:W-:Y:S01]  /*c9c0*/  IMAD.MOV.U32 R6, RZ, RZ, R5 ;  /* 0x000000ffff067224 */ /* 0x000fe200078e0005 */
[----:B------:R-:W-:Y:S06]  /*c9d0*/  BRA `(.L_x_3887) ;  /* 0x0000000000307947 */ /* 0x000fec0003800000 */
.L_x_3884:
        /* <DEDUP_REMOVED lines=12> */
.L_x_3887:
[----:B------:R-:W-:Y:S05]  /*caa0*/  BSYNC B0 ;  /* 0x0000000000007941 */ /* 0x000fea0003800000 */
.L_x_3883:
        /* <DEDUP_REMOVED lines=16> */
.L_x_3891:
[----:B------:R-:W0:Y:S02]  /*cbb0*/  F2I.S64.TRUNC R6, R6 ;  /* 0x0000000600067311 */ /* 0x000e24000020d900 */
[----:B0-----:R-:W-:-:S05]  /*cbc0*/  MOV R3, R6 ;  /* 0x0000000600037202 */ /* 0x001fca0000000f00 */
[----:B------:R-:W-:Y:S01]  /*cbd0*/  STG.E.U8 desc[UR36][R16.64], R3 ;  /* 0x0000000310007986 */ /* 0x000fe2000c101124 */
[----:B------:R-:W-:Y:S05]  /*cbe0*/  EXIT ;  /* 0x000000000000794d */ /* 0x000fea0003800000 */
.L_x_3890:
        /* <DEDUP_REMOVED lines=9> */
.L_x_3894:
[----:B------:R-:W0:Y:S02]  /*cc80*/  F2I.FTZ.TRUNC.NTZ R3, R6 ;  /* 0x0000000600037305 */ /* 0x000e24000021f100 */
[----:B0-----:R-:W-:Y:S01]  /*cc90*/  STG.E desc[UR36][R16.64], R3 ;  /* 0x0000000310007986 */ /* 0x001fe2000c101924 */
[----:B------:R-:W-:Y:S05]  /*cca0*/  EXIT ;  /* 0x000000000000794d */ /* 0x000fea0003800000 */
.L_x_3893:
[----:B------:R-:W0:Y:S02]  /*ccb0*/  F2I.FTZ.TRUNC.NTZ R3, R6 ;  /* 0x0000000600037305 */ /* 0x000e24000021f100 */
[----:B0-----:R-:W-:Y:S01]  /*ccc0*/  STG.E.U16 desc[UR36][R16.64], R3 ;  /* 0x0000000310007986 */ /* 0x001fe2000c101524 */
[----:B------:R-:W-:Y:S05]  /*ccd0*/  EXIT ;  /* 0x000000000000794d */ /* 0x000fea0003800000 */
.L_x_3889:
        /* <DEDUP_REMOVED lines=8> */
.L_x_3896:
[----:B------:R-:W-:-:S05]  /*cd60*/  F2FP.F16.F32.PACK_AB R6, RZ, R6 ;  /* 0x00000006ff06723e */ /* 0x000fca00000000ff */
[----:B------:R-:W-:Y:S01]  /*cd70*/  STG.E.U16 desc[UR36][R16.64], R6 ;  /* 0x0000000610007986 */ /* 0x000fe2000c101524 */
[----:B------:R-:W-:Y:S05]  /*cd80*/  EXIT ;  /* 0x000000000000794d */ /* 0x000fea0003800000 */
.L_x_3895:
[----:B------:R-:W-:-:S13]  /*cd90*/  ISETP.NE.AND P0, PT, R0, 0x7, PT ;  /* 0x000000070000780c */ /* 0x000fda0003f05270 */
[----:B------:R-:W-:Y:S05]  /*cda0*/  @!P0 BRA `(.L_x_3897) ;  /* 0x0000000000248947 */ /* 0x000fea0003800000 */
[----:B------:R-:W-:-:S13]  /*cdb0*/  ISETP.NE.AND P0, PT, R0, 0x8, PT ;  /* 0x000000080000780c */ /* 0x000fda0003f05270 */
[----:B------:R-:W-:Y:S05]  /*cdc0*/  @!P0 BRA `(.L_x_3898) ;  /* 0x0000000000108947 */ /* 0x000fea0003800000 */
[----:B------:R-:W-:-:S13]  /*cdd0*/  ISETP.NE.AND P0, PT, R0, 0x9, PT ;  /* 0x000000090000780c */ /* 0x000fda0003f05270 */
[----:B------:R-:W-:Y:S05]  /*cde0*/  @P0 BRA `(.L_x_3892) ;  /* 0x00000008006c0947 */ /* 0x000fea0003800000 */
[----:B------:R-:W-:Y:S01]  /*cdf0*/  STG.E.64 desc[UR36][R16.64], R6 ;  /* 0x0000000610007986 */ /* 0x000fe2000c101b24 */
[----:B------:R-:W-:Y:S05]  /*ce00*/  EXIT ;  /* 0x000000000000794d */ /* 0x000fea0003800000 */
.L_x_3898:
[----:B------:R-:W-:-:S05]  /*ce10*/  F2FP.F16.F32.PACK_AB R7, R7, R6 ;  /* 0x000000060707723e */ /* 0x000fca00000000ff */
[----:B------:R-:W-:Y:S01]  /*ce20*/  STG.E desc[UR36][R16.64], R7 ;  /* 0x0000000710007986 */ /* 0x000fe2000c101924 */
[----:B------:R-:W-:Y:S05]  /*ce30*/  EXIT ;  /* 0x000000000000794d */ /* 0x000fea0003800000 */
.L_x_3897:
[----:B------:R-:W-:-:S06]  /*ce40*/  FMUL.FTZ R2, R6, 1 ;  /* 0x3f80000006027820 */ /* 0x000fcc0000410000 */
[----:B------:R-:W0:Y:S02]  /*ce50*/  F2F.F64.F32 R2, R2 ;  /* 0x0000000200027310 */ /* 0x000e240000201800 */
[----:B0-----:R-:W-:Y:S01]  /*ce60*/  STG.E.64 desc[UR36][R16.64], R2 ;  /* 0x0000000210007986 */ /* 0x001fe2000c101b24 */
[----:B------:R-:W-:Y:S05]  /*ce70*/  EXIT ;  /* 0x000000000000794d */ /* 0x000fea0003800000 */
.L_x_3888:
        /* <DEDUP_REMOVED lines=12> */
[----:B------:R-:W-:Y:S01]  /*cf40*/  STG.E.U8 desc[UR36][R16.64], R3 ;  /* 0x0000000310007986 */ /* 0x000fe2000c101124 */
[----:B------:R-:W-:Y:S05]  /*cf50*/  EXIT ;  /* 0x000000000000794d */ /* 0x000fea0003800000 */
.L_x_3901:
[----:B------:R-:W-:Y:S01]  /*cf60*/  FMUL.FTZ R10, R5, -1 ;  /* 0xbf800000050a7820 */ /* 0x000fe20000410000 */
[----:B------:R-:W-:-:S05]  /*cf70*/  FMUL.FTZ R8, R6, 1 ;  /* 0x3f80000006087820 */ /* 0x000fca0000410000 */
[----:B------:R-:W-:Y:S08]  /*cf80*/  F2F.F64.F32 R10, R10 ;  /* 0x0000000a000a7310 */ /* 0x000ff00000201800 */
[----:B------:R-:W0:Y:S02]  /*cf90*/  F2F.F64.F32 R8, R8 ;  /* 0x0000000800087310 */ /* 0x000e240000201800 */
[----:B0-----:R-:W-:Y:S01]  /*cfa0*/  STG.E.128 desc[UR36][R16.64], R8 ;  /* 0x0000000810007986 */ /* 0x001fe2000c101d24 */
[----:B------:R-:W-:Y:S05]  /*cfb0*/  EXIT ;  /* 0x000000000000794d */ /* 0x000fea0003800000 */
.L_x_3900:
        /* <DEDUP_REMOVED lines=20> */
.L_x_3905:
[----:B------:R-:W-:Y:S05]  /*d100*/  BSYNC B0 ;  /* 0x0000000000007941 */ /* 0x000fea0003800000 */
.L_x_3904:
[----:B------:R-:W-:-:S05]  /*d110*/  LOP3.LUT R5, R0, R5, RZ, 0xfc, !PT ;  /* 0x0000000500057212 */ /* 0x000fca00078efcff */
[----:B------:R-:W-:Y:S01]  /*d120*/  STG.E.U8 desc[UR36][R16.64], R5 ;  /* 0x0000000510007986 */ /* 0x000fe2000c101124 */
[----:B------:R-:W-:Y:S05]  /*d130*/  EXIT ;  /* 0x000000000000794d */ /* 0x000fea0003800000 */
.L_x_3903:
        /* <DEDUP_REMOVED lines=12> */
.L_x_3907:
[----:B------:R-:W-:Y:S01]  /*d200*/  IMAD.MOV.U32 R0, RZ, RZ, 0x7f ;  /* 0x0000007fff007424 */ /* 0x000fe200078e00ff */
[----:B------:R-:W-:-:S04]  /*d210*/  ISETP.GT.U32.AND P0, PT, R2, 0x7f800000, PT ;  /* 0x7f8000000200780c */ /* 0x000fc80003f04070 */
[----:B------:R-:W-:-:S09]  /*d220*/  SEL R0, R0, 0x7c, P0 ;  /* 0x0000007c00007807 */ /* 0x000fd20000000000 */
.L_x_3908:
[----:B------:R-:W-:Y:S05]  /*d230*/  BSYNC B0 ;  /* 0x0000000000007941 */ /* 0x000fea0003800000 */
.L_x_3906:
[----:B------:R-:W-:-:S04]  /*d240*/  LOP3.LUT R6, R6, 0x80000000, RZ, 0xc0, !PT ;  /* 0x8000000006067812 */ /* 0x000fc800078ec0ff */
[----:B------:R-:W-:-:S04]  /*d250*/  SHF.R.U32.HI R3, RZ, 0x18, R6 ;  /* 0x00000018ff037819 */ /* 0x000fc80000011606 */
[----:B------:R-:W-:-:S05]  /*d260*/  LOP3.LUT R3, R0, R3, RZ, 0xfc, !PT ;  /* 0x0000000300037212 */ /* 0x000fca00078efcff */
[----:B------:R-:W-:Y:S01]  /*d270*/  STG.E.U8 desc[UR36][R16.64], R3 ;  /* 0x0000000310007986 */ /* 0x000fe2000c101124 */
[----:B------:R-:W-:Y:S05]  /*d280*/  EXIT ;  /* 0x000000000000794d */ /* 0x000fea0003800000 */
.L_x_3902:
[----:B------:R-:W-:-:S05]  /*d290*/  F2FP.BF16.F32.PACK_AB R6, RZ, R6 ;  /* 0x00000006ff06723e */ /* 0x000fca00000010ff */
[----:B------:R-:W-:Y:S01]  /*d2a0*/  STG.E.U16 desc[UR36][R16.64], R6 ;  /* 0x0000000610007986 */ /* 0x000fe2000c101524 */
[----:B------:R-:W-:Y:S05]  /*d2b0*/  EXIT ;  /* 0x000000000000794d */ /* 0x000fea0003800000 */
.L_x_3899:
        /* <DEDUP_REMOVED lines=11> */
.L_x_3911:
        /* <DEDUP_REMOVED lines=16> */
.L_x_3914:
[----:B------:R-:W-:-:S04]  /*d470*/  LOP3.LUT R6, R6, 0x80000000, RZ, 0xc0, !PT ;  /* 0x8000000006067812 */ /* 0x000fc800078ec0ff */
[----:B------:R-:W-:-:S04]  /*d480*/  SHF.R.U32.HI R3, RZ, 0x18, R6 ;  /* 0x00000018ff037819 */ /* 0x000fc80000011606 */
[----:B------:R-:W-:-:S04]  /*d490*/  LOP3.LUT R0, R0, R3, RZ, 0xfc, !PT ;  /* 0x0000000300007212 */ /* 0x000fc800078efcff */
[----:B------:R-:W-:-:S07]  /*d4a0*/  PRMT R8, R0, 0x7610, R8 ;  /* 0x0000761000087816 */ /* 0x000fce0000000008 */
.L_x_3913:
[----:B------:R-:W-:Y:S05]  /*d4b0*/  BSYNC B0 ;  /* 0x0000000000007941 */ /* 0x000fea0003800000 */
.L_x_3912:
[----:B------:R-:W-:Y:S01]  /*d4c0*/  STG.E.U8 desc[UR36][R16.64], R8 ;  /* 0x0000000810007986 */ /* 0x000fe2000c101124 */
[----:B------:R-:W-:Y:S05]  /*d4d0*/  EXIT ;  /* 0x000000000000794d */ /* 0x000fea0003800000 */
.L_x_3910:
        /* <DEDUP_REMOVED lines=16> */
.L_x_3917:
[----:B------:R-:W-:-:S04]  /*d5e0*/  LOP3.LUT R6, R6, 0x80000000, RZ, 0xc0, !PT ;  /* 0x8000000006067812 */ /* 0x000fc800078ec0ff */
[----:B------:R-:W-:-:S04]  /*d5f0*/  SHF.R.U32.HI R3, RZ, 0x18, R6 ;  /* 0x00000018ff037819 */ /* 0x000fc80000011606 */
[----:B------:R-:W-:-:S04]  /*d600*/  LOP3.LUT R0, R0, R3, RZ, 0xfc, !PT ;  /* 0x0000000300007212 */ /* 0x000fc800078efcff */
[----:B------:R-:W-:-:S07]  /*d610*/  PRMT R8, R0, 0x7610, R8 ;  /* 0x0000761000087816 */ /* 0x000fce0000000008 */
.L_x_3916:
[----:B------:R-:W-:Y:S05]  /*d620*/  BSYNC B0 ;  /* 0x0000000000007941 */ /* 0x000fea0003800000 */
.L_x_3915:
[----:B------:R-:W-:Y:S01]  /*d630*/  STG.E.U8 desc[UR36][R16.64], R8 ;  /* 0x0000000810007986 */ /* 0x000fe2000c101124 */
[----:B------:R-:W-:Y:S05]  /*d640*/  EXIT ;  /* 0x000000000000794d */ /* 0x000fea0003800000 */
.L_x_3909:
        /* <DEDUP_REMOVED lines=11> */
[----:B------:R-:W-:Y:S01]  /*d700*/  HFMA2.MMA R3, -RZ, RZ, 0, 1.5199184417724609375e-05 ;  /* 0x000000ffff037435 */ /* 0x000fe200000001ff */
        /* <DEDUP_REMOVED lines=9> */
.L_x_3892:
        /* <DEDUP_REMOVED lines=16> */
.L_x_3920:
[----:B------:R-:W-:Y:S05]  /*d8a0*/  EXIT ;  /* 0x000000000000794d */ /* 0x000fea0003800000 */
.L_x_3919:
[----:B------:R-:W0:Y:S02]  /*d8b0*/  F2I.U64.TRUNC R6, R6 ;  /* 0x0000000600067311 */ /* 0x000e24000020d800 */
[----:B0-----:R-:W-:Y:S01]  /*d8c0*/  STG.E.64 desc[UR36][R16.64], R6 ;  /* 0x0000000610007986 */ /* 0x001fe2000c101b24 */
[----:B------:R-:W-:Y:S05]  /*d8d0*/  EXIT ;  /* 0x000000000000794d */ /* 0x000fea0003800000 */
.L_x_3918:
[----:B------:R-:W0:Y:S02]  /*d8e0*/  F2I.FTZ.U32.TRUNC.NTZ R3, R6 ;  /* 0x0000000600037305 */ /* 0x000e24000021f000 */
[----:B0-----:R-:W-:Y:S01]  /*d8f0*/  STG.E desc[UR36][R16.64], R3 ;  /* 0x0000000310007986 */ /* 0x001fe2000c101924 */
[----:B------:R-:W-:Y:S05]  /*d900*/  EXIT ;  /* 0x000000000000794d */ /* 0x000fea0003800000 */
.L_x_3921:
        /* <DEDUP_REMOVED lines=15> */
.L_x_7557:


//--------------------- .text._ZN2at6native27unrolled_elementwise_kernelIZZZNS0_15tan_kernel_cudaERNS_18TensorIteratorBaseEENKUlvE_clEvENKUlvE0_clEvEUlN3c107complexIfEEE_St5arrayIPcLm2EELi4E23TrivialOffsetCalculatorILi1EjESE_NS0_6memory12LoadWithCastILi1EEENSF_13StoreWithCastILi1EEEEEviT_T0_T2_T3_T4_T5_ --------------------------
	.section	.text._ZN2at6native27unrolled_elementwise_kernelIZZZNS0_15tan_kernel_cudaERNS_18TensorIteratorBaseEENKUlvE_clEvENKUlvE0_clEvEUlN3c107complexIfEEE_St5arrayIPcLm2EELi4E23TrivialOffsetCalculatorILi1EjESE_NS0_6memory12LoadWithCastILi1EEENSF_13StoreWithCastILi1EEEEEviT_T0_T2_T3_T4_T5_,"ax",@progbits
	.align	128
        .global         _ZN2at6native27unrolled_elementwise_kernelIZZZNS0_15tan_kernel_cudaERNS_18TensorIteratorBaseEENKUlvE_clEvENKUlvE0_clEvEUlN3c107complexIfEEE_St5arrayIPcLm2EELi4E23TrivialOffsetCalculatorILi1EjESE_NS0_6memory12LoadWithCastILi1EEENSF_13StoreWithCastILi1EEEEEviT_T0_T2_T3_T4_T5_
        .type           _ZN2at6native27unrolled_elementwise_kernelIZZZNS0_15tan_kernel_cudaERNS_18TensorIteratorBaseEENKUlvE_clEvENKUlvE0_clEvEUlN3c107complexIfEEE_St5arrayIPcLm2EELi4E23TrivialOffsetCalculatorILi1EjESE_NS0_6memory12LoadWithCastILi1EEENSF_13StoreWithCastILi1EEEEEviT_T0_T2_T3_T4_T5_,@function
        .size           _ZN2at6native27unrolled_elementwise_kernelIZZZNS0_15tan_kernel_cudaERNS_18TensorIteratorBaseEENKUlvE_clEvENKUlvE0_clEvEUlN3c107complexIfEEE_St5arrayIPcLm2EELi4E23TrivialOffsetCalculatorILi1EjESE_NS0_6memory12LoadWithCastILi1EEENSF_13StoreWithCastILi1EEEEEviT_T0_T2_T3_T4_T5_,(.L_x_7558 - _ZN2at6native27unrolled_elementwise_kernelIZZZNS0_15tan_kernel_cudaERNS_18TensorIteratorBaseEENKUlvE_clEvENKUlvE0_clEvEUlN3c107complexIfEEE_St5arrayIPcLm2EELi4E23TrivialOffsetCalculatorILi1EjESE_NS0_6memory12LoadWithCastILi1EEENSF_13StoreWithCastILi1EEEEEviT_T0_T2_T3_T4_T5_)
        .other          _ZN2at6native27unrolled_elementwise_kernelIZZZNS0_15tan_kernel_cudaERNS_18TensorIteratorBaseEENKUlvE_clEvENKUlvE0_clEvEUlN3c107complexIfEEE_St5arrayIPcLm2EELi4E23TrivialOffsetCalculatorILi1EjESE_NS0_6memory12LoadWithCastILi1EEENSF_13StoreWithCastILi1EEEEEviT_T0_T2_T3_T4_T5_,@"STO_CUDA_ENTRY STV_DEFAULT"
_ZN2at6native27unrolled_elementwise_kernelIZZZNS0_15tan_kernel_cudaERNS_18TensorIteratorBaseEENKUlvE_clEvENKUlvE0_clEvEUlN3c107complexIfEEE_St5arrayIPcLm2EELi4E23TrivialOffsetCalculatorILi1EjESE_NS0_6memory12LoadWithCastILi1EEENSF_13StoreWithCastILi1EEEEEviT_T0_T2_T3_T4_T5_:
.text._ZN2at6native27unrolled_elementwise_kernelIZZZNS0_15tan_kernel_cudaERNS_18TensorIteratorBaseEENKUlvE_clEvENKUlvE0_clEvEUlN3c107complexIfEEE_St5arrayIPcLm2EELi4E23TrivialOffsetCalculatorILi1EjESE_NS0_6memory12LoadWithCastILi1EEENSF_13StoreWithCastILi1EEEEEviT_T0_T2_T3_T4_T5_:
[----:B------:R-:W0:Y:S01]  /*0000*/  LDC R1, c[0x0][0x28] ;  /* 0x00000a00ff017b82 */ /* 0x000e220000000800 */
[----:B------:R-:W1:Y:S07]  /*0010*/  S2R R28, SR_CTAID.X ;  /* 0x00000000001c7919 */ /* 0x000e6e0000002500 */
[----:B------:R-:W1:Y:S01]  /*0020*/  LDC R0, c[0x0][0x210] ;  /* 0x00008400ff007b82 */ /* 0x000e620000000800 */
[----:B------:R-:W-:Y:S01]  /*0030*/  ULDC.64 UR36, c[0x0][0x208] ;  /* 0x0000820000247ab9 */ /* 0x000fe20000000a00 */
[----:B------:R-:W-:Y:S01]  /*0040*/  BSSY B7, `(.L_x_3922) ;  /* 0x0000104000077945 */ /* 0x000fe20003800000 */
[----:B------:R-:W2:Y:S01]  /*0050*/  S2R R26, SR_TID.X ;  /* 0x00000000001a7919 */ /* 0x000ea20000002100 */
[----:B------:R-:W-:Y:S01]  /*0060*/  IMAD.MOV.U32 R17, RZ, RZ, RZ ;  /* 0x000000ffff117224 */ /* 0x000fe200078e00ff */
[----:B------:R-:W-:-:S03]  /*0070*/  CS2R R18, SRZ ;  /* 0x0000000000127805 */ /* 0x000fc6000001ff00 */
[----:B------:R-:W3:Y:S01]  /*0080*/  LDC.U8 R27, c[0x0][0x22c] ;  /* 0x00008b00ff1b7b82 */ /* 0x000ee20000000000 */
[----:B-1----:R-:W-:-:S05]  /*0090*/  IMAD R22, R28, -0x200, R0 ;  /* 0xfffffe001c167824 */ /* 0x002fca00078e0200 */
[----:B--2---:R-:W-:-:S13]  /*00a0*/  ISETP.GE.AND P0, PT, R26, R22, PT ;  /* 0x000000161a00720c */ /* 0x004fda0003f06270 */
[----:B0--3--:R-:W-:Y:S05]  /*00b0*/  @P0 BRA `(.L_x_3923) ;  /* 0x0000000c00f00947 */ /* 0x009fea0003800000 */
[----:B------:R-:W0:Y:S01]  /*00c0*/  LDC.64 R2, c[0x0][0x220] ;  /* 0x00008800ff027b82 */ /* 0x000e220000000a00 */
        /* <DEDUP_REMOVED lines=20> */
[----:B--2---:R4:W0:Y:S01]  /*0210*/  I2F.S16 R18, R2 ;  /* 0x0000000200127306 */ /* 0x0048220000101400 */
[----:B------:R-:W-:Y:S05]  /*0220*/  BRA `(.L_x_3930) ;  /* 0x0000000c008c7947 */ /* 0x000fea0003800000 */
.L_x_3928:
[----:B------:R-:W2:Y:S01]  /*0230*/  LDG.E.U8 R2, desc[UR36][R2.64] ;  /* 0x0000002402027981 */ /* 0x000ea2000c1e1100 */
[----:B------:R-:W-:Y:S01]  /*0240*/  IMAD.MOV.U32 R19, RZ, RZ, RZ ;  /* 0x000000ffff137224 */ /* 0x000fe200078e00ff */
[----:B--2---:R-:W-:Y:S01]  /*0250*/  I2FP.F32.U32 R18, R2 ;  /* 0x0000000200127245 */ /* 0x004fe20000201000 */
[----:B------:R-:W-:Y:S06]  /*0260*/  BRA `(.L_x_3930) ;  /* 0x0000000c007c7947 */ /* 0x000fec0003800000 */
.L_x_3927:
        /* <DEDUP_REMOVED lines=8> */
[----:B--2---:R0:W1:Y:S01]  /*02f0*/  I2F.S64 R18, R2 ;  /* 0x0000000200127312 */ /* 0x0040620000301400 */
[----:B------:R-:W-:Y:S05]  /*0300*/  BRA `(.L_x_3930) ;  /* 0x0000000c00547947 */ /* 0x000fea0003800000 */
.L_x_3932:
[----:B------:R-:W2:Y:S01]  /*0310*/  LDG.E R2, desc[UR36][R2.64] ;  /* 0x0000002402027981 */ /* 0x000ea2000c1e1900 */
[----:B------:R-:W-:Y:S01]  /*0320*/  IMAD.MOV.U32 R19, RZ, RZ, RZ ;  /* 0x000000ffff137224 */ /* 0x000fe200078e00ff */
[----:B--2---:R-:W-:Y:S01]  /*0330*/  I2FP.F32.S32 R18, R2 ;  /* 0x0000000200127245 */ /* 0x004fe20000201400 */
[----:B------:R-:W-:Y:S06]  /*0340*/  BRA `(.L_x_3930) ;  /* 0x0000000c00447947 */ /* 0x000fec0003800000 */
.L_x_3931:
[----:B------:R-:W2:Y:S01]  /*0350*/  LDG.E.U16 R2, desc[UR36][R2.64] ;  /* 0x0000002402027981 */ /* 0x000ea2000c1e1500 */
[----:B------:R-:W-:Y:S01]  /*0360*/  IMAD.MOV.U32 R19, RZ, RZ, RZ ;  /* 0x000000ffff137224 */ /* 0x000fe200078e00ff */
[----:B--2---:R2:W3:Y:S01]  /*0370*/  I2F.S16 R18, R2 ;  /* 0x0000000200127306 */ /* 0x0044e20000101400 */
[----:B------:R-:W-:Y:S05]  /*0380*/  BRA `(.L_x_3930) ;  /* 0x0000000c00347947 */ /* 0x000fea0003800000 */
.L_x_3926:
        /* <DEDUP_REMOVED lines=9> */
.L_x_3934:
[----:B------:R-:W2:Y:S01]  /*0420*/  LDG.E.U16 R2, desc[UR36][R2.64] ;  /* 0x0000002402027981 */ /* 0x000ea2000c1e1500 */
[----:B------:R-:W-:Y:S02]  /*0430*/  IMAD.MOV.U32 R19, RZ, RZ, RZ ;  /* 0x000000ffff137224 */ /* 0x000fe400078e00ff */
[----:B--2---:R-:W-:Y:S01]  /*0440*/  HADD2.F32 R18, -RZ, R2.H0_H0 ;  /* 0x20000002ff127230 */ /* 0x004fe20000004100 */
[----:B------:R-:W-:Y:S06]  /*0450*/  BRA `(.L_x_3930) ;  /* 0x0000000c00007947 */ /* 0x000fec0003800000 */
.L_x_3933:
        /* <DEDUP_REMOVED lines=8> */
.L_x_3936:
[----:B------:R-:W2:Y:S02]  /*04e0*/  LDG.E R2, desc[UR36][R2.64] ;  /* 0x0000002402027981 */ /* 0x000ea4000c1e1900 */
[--C-:B--2---:R-:W-:Y:S02]  /*04f0*/  HADD2.F32 R19, -RZ, R2.reuse.H1_H1 ;  /* 0x30000002ff137230 */ /* 0x104fe40000004100 */
[----:B------:R-:W-:Y:S01]  /*0500*/  HADD2.F32 R18, -RZ, R2.H0_H0 ;  /* 0x20000002ff127230 */ /* 0x000fe20000004100 */
[----:B------:R-:W-:Y:S06]  /*0510*/  BRA `(.L_x_3930) ;  /* 0x0000000800d07947 */ /* 0x000fec0003800000 */
.L_x_3935:
        /* <DEDUP_REMOVED lines=8> */
.L_x_3925:
        /* <DEDUP_REMOVED lines=13> */
.L_x_3939:
        /* <DEDUP_REMOVED lines=10> */
.L_x_3938:
        /* <DEDUP_REMOVED lines=8> */
[----:B------:R-:W-:Y:S02]  /*0790*/  IMAD.MOV.U32 R19, RZ, RZ, RZ ;  /* 0x000000ffff137224 */ /* 0x000fe400078e00ff */
        /* <DEDUP_REMOVED lines=8> */
[----:B------:R-:W-:Y:S01]  /*0820*/  SEL R5, R4, RZ, P0 ;  /* 0x000000ff04057207 */ /* 0x000fe20000000000 */
[----:B------:R-:W-:-:S04]  /*0830*/  VIADD R4, R0, 0x1000000 ;  /* 0x0100000000047836 */ /* 0x000fc80000000000 */
[----:B------:R-:W-:Y:S01]  /*0840*/  IMAD R6, R5, R6, 0x3c000000 ;  /* 0x3c00000005067424 */ /* 0x000fe200078e0206 */
[----:B------:R-:W-:Y:S02]  /*0850*/  SHF.L.U32 R5, R0, R5, RZ ;  /* 0x0000000500057219 */ /* 0x000fe400000006ff */
[----:B------:R-:W-:Y:S02]  /*0860*/  SHF.R.S32.HI R4, RZ, 0x8, R4 ;  /* 0x00000008ff047819 */ /* 0x000fe40000011404 */
[----:B------:R-:W-:-:S04]  /*0870*/  LEA.HI R5, R5, R6, RZ, 0x1c ;  /* 0x0000000605057211 */ /* 0x000fc800078fe0ff */
[----:B------:R-:W-:-:S04]  /*0880*/  LOP3.LUT R5, R5, 0x7f800000, R4, 0xf8, !PT ;  /* 0x7f80000005057812 */ /* 0x000fc800078ef804 */
[----:B------:R-:W-:-:S04]  /*0890*/  LOP3.LUT R5, R5, R2, RZ, 0x30, !PT ;  /* 0x0000000205057212 */ /* 0x000fc800078e30ff */
[----:B------:R-:W-:Y:S01]  /*08a0*/  LOP3.LUT R18, R5, 0x80000000, R18, 0xf8, !PT ;  /* 0x8000000005127812 */ /* 0x000fe200078ef812 */
[----:B------:R-:W-:Y:S06]  /*08b0*/  BRA `(.L_x_3930) ;  /* 0x0000000400e87947 */ /* 0x000fec0003800000 */
.L_x_3941:
[----:B------:R-:W2:Y:S01]  /*08c0*/  LDG.E.U8 R2, desc[UR36][R2.64] ;  /* 0x0000002402027981 */ /* 0x000ea2000c1e1100 */
[----:B------:R-:W-:Y:S02]  /*08d0*/  IMAD.MOV.U32 R19, RZ, RZ, RZ ;  /* 0x000000ffff137224 */ /* 0x000fe400078e00ff */
        /* <DEDUP_REMOVED lines=12> */
.L_x_3940:
[----:B------:R-:W2:Y:S01]  /*09a0*/  LDG.E.U16 R2, desc[UR36][R2.64] ;  /* 0x0000002402027981 */ /* 0x000ea2000c1e1500 */
[----:B------:R-:W-:Y:S02]  /*09b0*/  IMAD.MOV.U32 R19, RZ, RZ, RZ ;  /* 0x000000ffff137224 */ /* 0x000fe400078e00ff */
[----:B--2---:R-:W-:Y:S01]  /*09c0*/  IMAD.U32 R18, R2, 0x10000, RZ ;  /* 0x0001000002127824 */ /* 0x004fe200078e00ff */
[----:B------:R-:W-:Y:S06]  /*09d0*/  BRA `(.L_x_3930) ;  /* 0x0000000400a07947 */ /* 0x000fec0003800000 */
.L_x_3937:
        /* <DEDUP_REMOVED lines=12> */
.L_x_3944:
        /* <DEDUP_REMOVED lines=20> */
.L_x_3946:
[----:B------:R-:W-:Y:S05]  /*0be0*/  BSYNC B0 ;  /* 0x0000000000007941 */ /* 0x000fea0003800000 */
.L_x_3945:
[----:B------:R-:W-:Y:S01]  /*0bf0*/  IMAD.SHL.U32 R2, R2, 0x100000, RZ ;  /* 0x0010000002027824 */ /* 0x000fe200078e00ff */
[----:B------:R-:W-:-:S04]  /*0c00*/  LEA R3, R0, 0x3b800000, 0x17 ;  /* 0x3b80000000037811 */ /* 0x000fc800078eb8ff */
[----:B------:R-:W-:Y:S01]  /*0c10*/  LOP3.LUT R18, R3, R2, R18, 0xfe, !PT ;  /* 0x0000000203127212 */ /* 0x000fe200078efe12 */
[----:B------:R-:W-:Y:S06]  /*0c20*/  BRA `(.L_x_3930) ;  /* 0x00000004000c7947 */ /* 0x000fec0003800000 */
.L_x_3943:
        /* <DEDUP_REMOVED lines=20> */
.L_x_3948:
[----:B------:R-:W-:Y:S05]  /*0d70*/  BSYNC B0 ;  /* 0x0000000000007941 */ /* 0x000fea0003800000 */
.L_x_3947:
[----:B------:R-:W-:Y:S01]  /*0d80*/  IMAD.SHL.U32 R2, R2, 0x200000, RZ ;  /* 0x0020000002027824 */ /* 0x000fe200078e00ff */
[----:B------:R-:W-:-:S04]  /*0d90*/  LEA R3, R0, 0x37800000, 0x17 ;  /* 0x3780000000037811 */ /* 0x000fc800078eb8ff */
[----:B------:R-:W-:Y:S01]  /*0da0*/  LOP3.LUT R18, R3, R2, R18, 0xfe, !PT ;  /* 0x0000000203127212 */ /* 0x000fe200078efe12 */
[----:B------:R-:W-:Y:S06]  /*0db0*/  BRA `(.L_x_3930) ;  /* 0x0000000000a87947 */ /* 0x000fec0003800000 */
.L_x_3942:
        /* <DEDUP_REMOVED lines=14> */
.L_x_3952:
[----:B------:R-:W-:Y:S05]  /*0ea0*/  BSYNC B0 ;  /* 0x0000000000007941 */ /* 0x000fea0003800000 */
.L_x_3951:
[----:B------:R-:W-:Y:S01]  /*0eb0*/  IMAD.MOV.U32 R19, RZ, RZ, RZ ;  /* 0x000000ffff137224 */ /* 0x000fe200078e00ff */
[----:B------:R-:W-:Y:S06]  /*0ec0*/  BRA `(.L_x_3930) ;  /* 0x0000000000647947 */ /* 0x000fec0003800000 */
.L_x_3929:
        /* <DEDUP_REMOVED lines=16> */
.L_x_3953:
[----:B------:R-:W-:Y:S01]  /*0fd0*/  CS2R R18, SRZ ;  /* 0x0000000000127805 */ /* 0x000fe2000001ff00 */
[----:B------:R-:W-:Y:S06]  /*0fe0*/  BRA `(.L_x_3930) ;  /* 0x00000000001c7947 */ /* 0x000fec0003800000 */
.L_x_3950:
[----:B------:R-:W2:Y:S01]  /*0ff0*/  LDG.E.64 R2, desc[UR36][R2.64] ;  /* 0x0000002402027981 */ /* 0x000ea2000c1e1b00 */
[----:B------:R-:W-:Y:S01]  /*1000*/  IMAD.MOV.U32 R19, RZ, RZ, RZ ;  /* 0x000000ffff137224 */ /* 0x000fe200078e00ff */
[----:B--2---:R0:W1:Y:S01]  /*1010*/  I2F.U64 R18, R2 ;  /* 0x0000000200127312 */ /* 0x0040620000301000 */
[----:B------:R-:W-:Y:S05]  /*1020*/  BRA `(.L_x_3930) ;  /* 0x00000000000c7947 */ /* 0x000fea0003800000 */
.L_x_3949:
[----:B------:R-:W2:Y:S01]  /*1030*/  LDG.E R2, desc[UR36][R2.64] ;  /* 0x0000002402027981 */ /* 0x000ea2000c1e1900 */
[----:B------:R-:W-:Y:S01]  /*1040*/  IMAD.MOV.U32 R19, RZ, RZ, RZ ;  /* 0x000000ffff137224 */ /* 0x000fe200078e00ff */
[----:B--2---:R-:W-:-:S07]  /*1050*/  I2FP.F32.U32 R18, R2 ;  /* 0x0000000200127245 */ /* 0x004fce0000201000 */
.L_x_3930:
[----:B------:R-:W-:Y:S05]  /*1060*/  BSYNC B6 ;  /* 0x0000000000067941 */ /* 0x000fea0003800000 */
.L_x_3924:
[----:B------:R-:W-:-:S07]  /*1070*/  VIADD R26, R26, 0x80 ;  /* 0x000000801a1a7836 */ /* 0x000fce0000000000 */
.L_x_3923:
[----:B------:R-:W-:Y:S05]  /*1080*/  BSYNC B7 ;  /* 0x0000000000077941 */ /* 0x000fea0003800000 */
.L_x_3922:
[----:B------:R-:W-:Y:S01]  /*1090*/  ISETP.GE.AND P0, PT, R26, R22, PT ;  /* 0x000000161a00720c */ /* 0x000fe20003f06270 */
[----:B------:R-:W-:Y:S01]  /*10a0*/  BSSY B7, `(.L_x_3954) ;  /* 0x0000100000077945 */ /* 0x000fe20003800000 */
[----:B------:R-:W-:-:S11]  /*10b0*/  IMAD.MOV.U32 R16, RZ, RZ, RZ ;  /* 0x000000ffff107224 */ /* 0x000fd600078e00ff */
        /* <DEDUP_REMOVED lines=22> */
[----:B--2---:R0:W2:Y:S01]  /*1220*/  I2F.S16 R16, R2 ;  /* 0x0000000200107306 */ /* 0x0040a20000101400 */
[----:B------:R-:W-:Y:S05]  /*1230*/  BRA `(.L_x_3962) ;  /* 0x0000000c00907947 */ /* 0x000fea0003800000 */
.L_x_3960:
[----:B------:R-:W2:Y:S01]  /*1240*/  LDG.E.U8 R2, desc[UR36][R2.64] ;  /* 0x0000002402027981 */ /* 0x000ea2000c1e1100 */
[----:B------:R-:W-:Y:S01]  /*1250*/  IMAD.MOV.U32 R17, RZ, RZ, RZ ;  /* 0x000000ffff117224 */ /* 0x000fe200078e00ff */
[----:B--2---:R-:W-:Y:S01]  /*1260*/  I2FP.F32.U32 R16, R2 ;  /* 0x0000000200107245 */ /* 0x004fe20000201000 */
[----:B------:R-:W-:Y:S06]  /*1270*/  BRA `(.L_x_3962) ;  /* 0x0000000c00807947 */ /* 0x000fec0003800000 */
.L_x_3959:
        /* <DEDUP_REMOVED lines=8> */
[----:B--2---:R0:W2:Y:S01]  /*1300*/  I2F.S64 R16, R2 ;  /* 0x0000000200107312 */ /* 0x0040a20000301400 */
[----:B------:R-:W-:Y:S05]  /*1310*/  BRA `(.L_x_3962) ;  /* 0x0000000c00587947 */ /* 0x000fea0003800000 */
.L_x_3964:
[----:B------:R-:W2:Y:S01]  /*1320*/  LDG.E R2, desc[UR36][R2.64] ;  /* 0x0000002402027981 */ /* 0x000ea2000c1e1900 */
[----:B------:R-:W-:Y:S01]  /*1330*/  IMAD.MOV.U32 R17, RZ, RZ, RZ ;  /* 0x000000ffff117224 */ /* 0x000fe200078e00ff */
[----:B--2---:R-:W-:Y:S01]  /*1340*/  I2FP.F32.S32 R16, R2 ;  /* 0x0000000200107245 */ /* 0x004fe20000201400 */
[----:B------:R-:W-:Y:S06]  /*1350*/  BRA `(.L_x_3962) ;  /* 0x0000000c00487947 */ /* 0x000fec0003800000 */
.L_x_3963:
[----:B------:R-:W2:Y:S01]  /*1360*/  LDG.E.U16 R2, desc[UR36][R2.64] ;  /* 0x0000002402027981 */ /* 0x000ea2000c1e1500 */
[----:B------:R-:W-:Y:S01]  /*1370*/  IMAD.MOV.U32 R17, RZ, RZ, RZ ;  /* 0x000000ffff117224 */ /* 0x000fe200078e00ff */
[----:B--2---:R4:W0:Y:S01]  /*1380*/  I2F.S16 R16, R2 ;  /* 0x0000000200107306 */ /* 0x0048220000101400 */
[----:B------:R-:W-:Y:S05]  /*1390*/  BRA `(.L_x_3962) ;  /* 0x0000000c00387947 */ /* 0x000fea0003800000 */
.L_x_3958:
        /* <DEDUP_REMOVED lines=9> */
.L_x_3966:
[----:B------:R-:W2:Y:S01]  /*1430*/  LDG.E.U16 R2, desc[UR36][R2.64] ;  /* 0x0000002402027981 */ /* 0x000ea2000c1e1500 */
[----:B------:R-:W-:Y:S02]  /*1440*/  IMAD.MOV.U32 R17, RZ, RZ, RZ ;  /* 0x000000ffff117224 */ /* 0x000fe400078e00ff */
[----:B--2---:R-:W-:Y:S01]  /*1450*/  HADD2.F32 R16, -RZ, R2.H0_H0 ;  /* 0x20000002ff107230 */ /* 0x004fe20000004100 */
[----:B------:R-:W-:Y:S06]  /*1460*/  BRA `(.L_x_3962) ;  /* 0x0000000c00047947 */ /* 0x000fec0003800000 */
.L_x_3965:
        /* <DEDUP_REMOVED lines=8> */
.L_x_3968:
[----:B------:R-:W2:Y:S02]  /*14f0*/  LDG.E R2, desc[UR36][R2.64] ;  /* 0x0000002402027981 */ /* 0x000ea4000c1e1900 */
[--C-:B--2---:R-:W-:Y:S02]  /*1500*/  HADD2.F32 R17, -RZ, R2.reuse.H1_H1 ;  /* 0x30000002ff117230 */ /* 0x104fe40000004100 */
[----:B------:R-:W-:Y:S01]  /*1510*/  HADD2.F32 R16, -RZ, R2.H0_H0 ;  /* 0x20000002ff107230 */ /* 0x000fe20000004100 */
[----:B------:R-:W-:Y:S06]  /*1520*/  BRA `(.L_x_3962) ;  /* 0x0000000800d47947 */ /* 0x000fec0003800000 */
.L_x_3967:
        /* <DEDUP_REMOVED lines=8> */
.L_x_3957:
        /* <DEDUP_REMOVED lines=13> */
.L_x_3971:
[----:B------:R-:W2:Y:S01]  /*1680*/  LDG.E.128 R4, desc[UR36][R2.64] ;  /* 0x0000002402047981 */ /* 0x000ea2000c1e1d00 */
[----:B------:R-:W-:Y:S01]  /*1690*/  UMOV UR4, 0xf0000000 ;  /* 0xf000000000047882 */ /* 0x000fe20000000000 */
[----:B------:R-:W-:Y:S01]  /*16a0*/  UMOV UR5, 0x380fffff ;  /* 0x380fffff00057882 */ /* 0x000fe20000000000 */
[----:B--2---:R-:W0:Y:S01]  /*16b0*/  F2F.F32.F64 R17, R6 ;  /* 0x0000000600117310 */ /* 0x004e220000301000 */
[----:B------:R-:W-:Y:S02]  /*16c0*/  DSETP.GEU.AND P0, PT, |R6|, UR4, PT ;  /* 0x0000000406007e2a */ /* 0x000fe4000bf0e200 */
[----:B------:R-:W-:-:S05]  /*16d0*/  DSETP.GEU.AND P1, PT, |R4|, UR4, PT ;  /* 0x0000000404007e2a */ /* 0x000fca000bf2e200 */
[----:B------:R-:W2:Y:S07]  /*16e0*/  F2F.F32.F64 R16, R4 ;  /* 0x0000000400107310 */ /* 0x000eae0000301000 */
[----:B0-----:R-:W-:Y:S02]  /*16f0*/  @!P0 FMUL R17, R17, 1.175494350822287508e-38 ;  /* 0x0080000011118820 */ /* 0x001fe40000400000 */
[----:B--2---:R-:W-:Y:S01]  /*1700*/  @!P1 FMUL R16, R16, 1.175494350822287508e-38 ;  /* 0x0080000010109820 */ /* 0x004fe20000400000 */
[----:B------:R-:W-:Y:S06]  /*1710*/  BRA `(.L_x_3962) ;  /* 0x0000000800587947 */ /* 0x000fec0003800000 */
.L_x_3970:
        /* <DEDUP_REMOVED lines=27> */
.L_x_3973:
[----:B------:R-:W2:Y:S01]  /*18d0*/  LDG.E.U8 R3, desc[UR36][R2.64] ;  /* 0x0000002402037981 */ /* 0x000ea2000c1e1100 */
[----:B------:R-:W-:Y:S02]  /*18e0*/  IMAD.MOV.U32 R17, RZ, RZ, RZ ;  /* 0x000000ffff117224 */ /* 0x000fe400078e00ff */
        /* <DEDUP_REMOVED lines=11> */
[----:B------:R-:W-:Y:S01]  /*19a0*/  LOP3.LUT R16, R16, 0x80000000, R3, 0xf8, !PT ;  /* 0x8000000010107812 */ /* 0x000fe200078ef803 */
[----:B------:R-:W-:Y:S06]  /*19b0*/  BRA `(.L_x_3962) ;  /* 0x0000000400b07947 */ /* 0x000fec0003800000 */
.L_x_3972:
[----:B------:R-:W2:Y:S01]  /*19c0*/  LDG.E.U16 R2, desc[UR36][R2.64] ;  /* 0x0000002402027981 */ /* 0x000ea2000c1e1500 */
[----:B------:R-:W-:Y:S02]  /*19d0*/  IMAD.MOV.U32 R17, RZ, RZ, RZ ;  /* 0x000000ffff117224 */ /* 0x000fe400078e00ff */
[----:B--2---:R-:W-:Y:S01]  /*19e0*/  IMAD.U32 R16, R2, 0x10000, RZ ;  /* 0x0001000002107824 */ /* 0x004fe200078e00ff */
[----:B------:R-:W-:Y:S06]  /*19f0*/  BRA `(.L_x_3962) ;  /* 0x0000000400a07947 */ /* 0x000fec0003800000 */
.L_x_3969:
        /* <DEDUP_REMOVED lines=12> */
.L_x_3976:
        /* <DEDUP_REMOVED lines=20> */
.L_x_3978:
[----:B------:R-:W-:Y:S05]  /*1c00*/  BSYNC B0 ;  /* 0x0000000000007941 */ /* 0x000fea0003800000 */
.L_x_3977:
[----:B------:R-:W-:Y:S01]  /*1c10*/  IMAD.SHL.U32 R2, R2, 0x100000, RZ ;  /* 0x0010000002027824 */ /* 0x000fe200078e00ff */
[----:B------:R-:W-:-:S04]  /*1c20*/  LEA R3, R0, 0x3b800000, 0x17 ;  /* 0x3b80000000037811 */ /* 0x000fc800078eb8ff */
[----:B------:R-:W-:Y:S01]  /*1c30*/  LOP3.LUT R16, R3, R2, R16, 0xfe, !PT ;  /* 0x0000000203107212 */ /* 0x000fe200078efe10 */
[----:B------:R-:W-:Y:S06]  /*1c40*/  BRA `(.L_x_3962) ;  /* 0x00000004000c7947 */ /* 0x000fec0003800000 */
.L_x_3975:
        /* <DEDUP_REMOVED lines=20> */
.L_x_3980:
[----:B------:R-:W-:Y:S05]  /*1d90*/  BSYNC B0 ;  /* 0x0000000000007941 */ /* 0x000fea0003800000 */
.L_x_3979:
[----:B------:R-:W-:Y:S01]  /*1da0*/  IMAD.SHL.U32 R2, R2, 0x200000, RZ ;  /* 0x0020000002027824 */ /* 0x000fe200078e00ff */
[----:B------:R-:W-:-:S04]  /*1db0*/  LEA R3, R0, 0x37800000, 0x17 ;  /* 0x3780000000037811 */ /* 0x000fc800078eb8ff */
[----:B------:R-:W-:Y:S01]  /*1dc0*/  LOP3.LUT R16, R3, R2, R16, 0xfe, !PT ;  /* 0x0000000203107212 */ /* 0x000fe200078efe10 */
[----:B------:R-:W-:Y:S06]  /*1dd0*/  BRA `(.L_x_3962) ;  /* 0x0000000000a87947 */ /* 0x000fec0003800000 */
.L_x_3974:
        /* <DEDUP_REMOVED lines=14> */
.L_x_3984:
[----:B------:R-:W-:Y:S05]  /*1ec0*/  BSYNC B0 ;  /* 0x0000000000007941 */ /* 0x000fea0003800000 */
.L_x_3983:
[----:B------:R-:W-:Y:S01]  /*1ed0*/  IMAD.MOV.U32 R17, RZ, RZ, RZ ;  /* 0x000000ffff117224 */ /* 0x000fe200078e00ff */
[----:B------:R-:W-:Y:S06]  /*1ee0*/  BRA `(.L_x_3962) ;  /* 0x0000000000647947 */ /* 0x000fec0003800000 */
.L_x_3961:
        /* <DEDUP_REMOVED lines=16> */
.L_x_3985:
[----:B------:R-:W-:Y:S01]  /*1ff0*/  CS2R R16, SRZ ;  /* 0x0000000000107805 */ /* 0x000fe2000001ff00 */
[----:B------:R-:W-:Y:S06]  /*2000*/  BRA `(.L_x_3962) ;  /* 0x00000000001c7947 */ /* 0x000fec0003800000 */
.L_x_3982:
[----:B------:R-:W2:Y:S01]  /*2010*/  LDG.E.64 R2, desc[UR36][R2.64] ;  /* 0x0000002402027981 */ /* 0x000ea2000c1e1b00 */
[----:B------:R-:W-:Y:S01]  /*2020*/  IMAD.MOV.U32 R17, RZ, RZ, RZ ;  /* 0x000000ffff117224 */ /* 0x000fe200078e00ff */
[----:B--2---:R0:W2:Y:S01]  /*2030*/  I2F.U64 R16, R2 ;  /* 0x0000000200107312 */ /* 0x0040a20000301000 */
[----:B------:R-:W-:Y:S05]  /*2040*/  BRA `(.L_x_3962) ;  /* 0x00000000000c7947 */ /* 0x000fea0003800000 */
.L_x_3981:
[----:B------:R-:W2:Y:S01]  /*2050*/  LDG.E R2, desc[UR36][R2.64] ;  /* 0x0000002402027981 */ /* 0x000ea2000c1e1900 */
[----:B------:R-:W-:Y:S01]  /*2060*/  IMAD.MOV.U32 R17, RZ, RZ, RZ ;  /* 0x000000ffff117224 */ /* 0x000fe200078e00ff */
[----:B--2---:R-:W-:-:S07]  /*2070*/  I2FP.F32.U32 R16, R2 ;  /* 0x0000000200107245 */ /* 0x004fce0000201000 */
.L_x_3962:
[----:B------:R-:W-:Y:S05]  /*2080*/  BSYNC B6 ;  /* 0x0000000000067941 */ /* 0x000fea0003800000 */
.L_x_3956:
[----:B------:R-:W-:-:S07]  /*2090*/  VIADD R26, R26, 0x80 ;  /* 0x000000801a1a7836 */ /* 0x000fce0000000000 */
.L_x_3955:
[----:B------:R-:W-:Y:S05]  /*20a0*/  BSYNC B7 ;  /* 0x0000000000077941 */ /* 0x000fea0003800000 */
.L_x_3954:
[----:B------:R-:W-:Y:S01]  /*20b0*/  ISETP.GE.AND P0, PT, R26, R22, PT ;  /* 0x000000161a00720c */ /* 0x000fe20003f06270 */
[----:B------:R-:W-:Y:S01]  /*20c0*/  BSSY B7, `(.L_x_3986) ;  /* 0x0000100000077945 */ /* 0x000fe20003800000 */
[----:B------:R-:W-:Y:S01]  /*20d0*/  IMAD.MOV.U32 R23, RZ, RZ, RZ ;  /* 0x000000ffff177224 */ /* 0x000fe200078e00ff */
[----:B------:R-:W-:-:S10]  /*20e0*/  CS2R R24, SRZ ;  /* 0x0000000000187805 */ /* 0x000fd4000001ff00 */
        /* <DEDUP_REMOVED lines=24> */
.L_x_3992:
[----:B------:R-:W2:Y:S01]  /*2270*/  LDG.E.U8 R2, desc[UR36][R2.64] ;  /* 0x0000002402027981 */ /* 0x000ea2000c1e1100 */
[----:B------:R-:W-:Y:S01]  /*2280*/  IMAD.MOV.U32 R25, RZ, RZ, RZ ;  /* 0x000000ffff197224 */ /* 0x000fe200078e00ff */
[----:B--2---:R-:W-:Y:S01]  /*2290*/  I2FP.F32.U32 R24, R2 ;  /* 0x0000000200187245 */ /* 0x004fe20000201000 */
[----:B------:R-:W-:Y:S06]  /*22a0*/  BRA `(.L_x_3994) ;  /* 0x0000000c007c7947 */ /* 0x000fec0003800000 */
.L_x_3991:
        /* <DEDUP_REMOVED lines=10> */
.L_x_3996:
[----:B------:R-:W2:Y:S01]  /*2350*/  LDG.E R2, desc[UR36][R2.64] ;  /* 0x0000002402027981 */ /* 0x000ea2000c1e1900 */
[----:B------:R-:W-:Y:S01]  /*2360*/  IMAD.MOV.U32 R25, RZ, RZ, RZ ;  /* 0x000000ffff197224 */ /* 0x000fe200078e00ff */
[----:B--2---:R-:W-:Y:S01]  /*2370*/  I2FP.F32.S32 R24, R2 ;  /* 0x0000000200187245 */ /* 0x004fe20000201400 */
[----:B------:R-:W-:Y:S06]  /*2380*/  BRA `(.L_x_3994) ;  /* 0x0000000c00447947 */ /* 0x000fec0003800000 */
.L_x_3995:
[----:B------:R-:W2:Y:S01]  /*2390*/  LDG.E.U16 R2, desc[UR36][R2.64] ;  /* 0x0000002402027981 */ /* 0x000ea2000c1e1500 */
[----:B------:R-:W-:Y:S01]  /*23a0*/  IMAD.MOV.U32 R25, RZ, RZ, RZ ;  /* 0x000000ffff197224 */ /* 0x000fe200078e00ff */
[----:B--2---:R0:W2:Y:S01]  /*23b0*/  I2F.S16 R24, R2 ;  /* 0x0000000200187306 */ /* 0x0040a20000101400 */
[----:B------:R-:W-:Y:S05]  /*23c0*/  BRA `(.L_x_3994) ;  /* 0x0000000c00347947 */ /* 0x000fea0003800000 */
.L_x_3990:
        /* <DEDUP_REMOVED lines=9> */
.L_x_3998:
[----:B------:R-:W2:Y:S01]  /*2460*/  LDG.E.U16 R2, desc[UR36][R2.64] ;  /* 0x0000002402027981 */ /* 0x000ea2000c1e1500 */
[----:B------:R-:W-:Y:S02]  /*2470*/  IMAD.MOV.U32 R25, RZ, RZ, RZ ;  /* 0x000000ffff197224 */ /* 0x000fe400078e00ff */
[----:B--2---:R-:W-:Y:S01]  /*2480*/  HADD2.F32 R24, -RZ, R2.H0_H0 ;  /* 0x20000002ff187230 */ /* 0x004fe20000004100 */
[----:B------:R-:W-:Y:S06]  /*2490*/  BRA `(.L_x_3994) ;  /* 0x0000000c00007947 */ /* 0x000fec0003800000 */
.L_x_3997:
        /* <DEDUP_REMOVED lines=8> */
.L_x_4000:
[----:B------:R-:W2:Y:S02]  /*2520*/  LDG.E R2, desc[UR36][R2.64] ;  /* 0x0000002402027981 */ /* 0x000ea4000c1e1900 */
[--C-:B--2---:R-:W-:Y:S02]  /*2530*/  HADD2.F32 R25, -RZ, R2.reuse.H1_H1 ;  /* 0x30000002ff197230 */ /* 0x104fe40000004100 */
[----:B------:R-:W-:Y:S01]  /*2540*/  HADD2.F32 R24, -RZ, R2.H0_H0 ;  /* 0x20000002ff187230 */ /* 0x000fe20000004100 */
[----:B------:R-:W-:Y:S06]  /*2550*/  BRA `(.L_x_3994) ;  /* 0x0000000800d07947 */ /* 0x000fec0003800000 */
.L_x_3999:
        /* <DEDUP_REMOVED lines=8> */
.L_x_3989:
        /* <DEDUP_REMOVED lines=13> */
.L_x_4003:
        /* <DEDUP_REMOVED lines=10> */
.L_x_4002:
        /* <DEDUP_REMOVED lines=27> */
.L_x_4005:
        /* <DEDUP_REMOVED lines=14> */
.L_x_4004:
[----:B------:R-:W2:Y:S01]  /*29e0*/  LDG.E.U16 R2, desc[UR36][R2.64] ;  /* 0x0000002402027981 */ /* 0x000ea2000c1e1500 */
[----:B------:R-:W-:Y:S02]  /*29f0*/  IMAD.MOV.U32 R25, RZ, RZ, RZ ;  /* 0x000000ffff197224 */ /* 0x000fe400078e00ff */
[----:B--2---:R-:W-:Y:S01]  /*2a00*/  IMAD.U32 R24, R2, 0x10000, RZ ;  /* 0x0001000002187824 */ /* 0x004fe200078e00ff */
[----:B------:R-:W-:Y:S06]  /*2a10*/  BRA `(.L_x_3994) ;  /* 0x0000000400a07947 */ /* 0x000fec0003800000 */
.L_x_4001:
        /* <DEDUP_REMOVED lines=12> */
.L_x_4008:
        /* <DEDUP_REMOVED lines=20> */
.L_x_4010:
[----:B------:R-:W-:Y:S05]  /*2c20*/  BSYNC B0 ;  /* 0x0000000000007941 */ /* 0x000fea0003800000 */
.L_x_4009:
[----:B------:R-:W-:Y:S01]  /*2c30*/  IMAD.SHL.U32 R2, R2, 0x100000, RZ ;  /* 0x0010000002027824 */ /* 0x000fe200078e00ff */
[----:B------:R-:W-:-:S04]  /*2c40*/  LEA R3, R0, 0x3b800000, 0x17 ;  /* 0x3b80000000037811 */ /* 0x000fc800078eb8ff */
[----:B------:R-:W-:Y:S01]  /*2c50*/  LOP3.LUT R24, R3, R2, R24, 0xfe, !PT ;  /* 0x0000000203187212 */ /* 0x000fe200078efe18 */
[----:B------:R-:W-:Y:S06]  /*2c60*/  BRA `(.L_x_3994) ;  /* 0x00000004000c7947 */ /* 0x000fec0003800000 */
.L_x_4007:
        /* <DEDUP_REMOVED lines=20> */
.L_x_4012:
[----:B------:R-:W-:Y:S05]  /*2db0*/  BSYNC B0 ;  /* 0x0000000000007941 */ /* 0x000fea0003800000 */
.L_x_4011:
[----:B------:R-:W-:Y:S01]  /*2dc0*/  IMAD.SHL.U32 R2, R2, 0x200000, RZ ;  /* 0x0020000002027824 */ /* 0x000fe200078e00ff */
[----:B------:R-:W-:-:S04]  /*2dd0*/  LEA R3, R0, 0x37800000, 0x17 ;  /* 0x3780000000037811 */ /* 0x000fc800078eb8ff */
[----:B------:R-:W-:Y:S01]  /*2de0*/  LOP3.LUT R24, R3, R2, R24, 0xfe, !PT ;  /* 0x0000000203187212 */ /* 0x000fe200078efe18 */
[----:B------:R-:W-:Y:S06]  /*2df0*/  BRA `(.L_x_3994) ;  /* 0x0000000000a87947 */ /* 0x000fec0003800000 */
.L_x_4006:
        /* <DEDUP_REMOVED lines=14> */
.L_x_4016:
[----:B------:R-:W-:Y:S05]  /*2ee0*/  BSYNC B0 ;  /* 0x0000000000007941 */ /* 0x000fea0003800000 */
.L_x_4015:
[----:B------:R-:W-:Y:S01]  /*2ef0*/  IMAD.MOV.U32 R25, RZ, RZ, RZ ;  /* 0x000000ffff197224 */ /* 0x000fe200078e00ff */
[----:B------:R-:W-:Y:S06]  /*2f00*/  BRA `(.L_x_3994) ;  /* 0x0000000000647947 */ /* 0x000fec0003800000 */
.L_x_3993:
        /* <DEDUP_REMOVED lines=16> */
.L_x_4017:
[----:B------:R-:W-:Y:S01]  /*3010*/  CS2R R24, SRZ ;  /* 0x0000000000187805 */ /* 0x000fe2000001ff00 */
[----:B------:R-:W-:Y:S06]  /*3020*/  BRA `(.L_x_3994) ;  /* 0x00000000001c7947 */ /* 0x000fec0003800000 */
.L_x_4014:
[----:B------:R-:W2:Y:S01]  /*3030*/  LDG.E.64 R2, desc[UR36][R2.64] ;  /* 0x0000002402027981 */ /* 0x000ea2000c1e1b00 */
[----:B------:R-:W-:Y:S01]  /*3040*/  IMAD.MOV.U32 R25, RZ, RZ, RZ ;  /* 0x000000ffff197224 */ /* 0x000fe200078e00ff */
[----:B--2---:R0:W2:Y:S01]  /*3050*/  I2F.U64 R24, R2 ;  /* 0x0000000200187312 */ /* 0x0040a20000301000 */
[----:B------:R-:W-:Y:S05]  /*3060*/  BRA `(.L_x_3994) ;  /* 0x00000000000c7947 */ /* 0x000fea0003800000 */
.L_x_4013:
[----:B------:R-:W2:Y:S01]  /*3070*/  LDG.E R2, desc[UR36][R2.64] ;  /* 0x0000002402027981 */ /* 0x000ea2000c1e1900 */
[----:B------:R-:W-:Y:S01]  /*3080*/  IMAD.MOV.U32 R25, RZ, RZ, RZ ;  /* 0x000000ffff197224 */ /* 0x000fe200078e00ff */
[----:B--2---:R-:W-:-:S07]  /*3090*/  I2FP.F32.U32 R24, R2 ;  /* 0x0000000200187245 */ /* 0x004fce0000201000 */
.L_x_3994:
[----:B------:R-:W-:Y:S05]  /*30a0*/  BSYNC B6 ;  /* 0x0000000000067941 */ /* 0x000fea0003800000 */
.L_x_3988:
[----:B------:R-:W-:-:S07]  /*30b0*/  VIADD R26, R26, 0x80 ;  /* 0x000000801a1a7836 */ /* 0x000fce0000000000 */
.L_x_3987:
[----:B------:R-:W-:Y:S05]  /*30c0*/  BSYNC B7 ;  /* 0x0000000000077941 */ /* 0x000fea0003800000 */
.L_x_3986:
[----:B------:R-:W-:Y:S01]  /*30d0*/  ISETP.GE.AND P0, PT, R26, R22, PT ;  /* 0x000000161a00720c */ /* 0x000fe20003f06270 */
[----:B------:R-:W-:Y:S01]  /*30e0*/  BSSY B6, `(.L_x_4018) ;  /* 0x00000fb000067945 */ /* 0x000fe20003800000 */
[----:B------:R-:W-:-:S11]  /*30f0*/  IMAD.MOV.U32 R22, RZ, RZ, RZ ;  /* 0x000000ffff167224 */ /* 0x000fd600078e00ff */
        /* <DEDUP_REMOVED lines=22> */
.L_x_4023:
[----:B------:R-:W2:Y:S01]  /*3260*/  LDG.E.U8 R2, desc[UR36][R2.64] ;  /* 0x0000002402027981 */ /* 0x000ea2000c1e1100 */
[----:B------:R-:W-:Y:S01]  /*3270*/  IMAD.MOV.U32 R23, RZ, RZ, RZ ;  /* 0x000000ffff177224 */ /* 0x000fe200078e00ff */
[----:B--2---:R-:W-:Y:S01]  /*3280*/  I2FP.F32.U32 R22, R2 ;  /* 0x0000000200167245 */ /* 0x004fe20000201000 */
[----:B------:R-:W-:Y:S06]  /*3290*/  BRA `(.L_x_4019) ;  /* 0x0000000c007c7947 */ /* 0x000fec0003800000 */
.L_x_4022:
        /* <DEDUP_REMOVED lines=10> */
.L_x_4026:
[----:B------:R-:W2:Y:S01]  /*3340*/  LDG.E R2, desc[UR36][R2.64] ;  /* 0x0000002402027981 */ /* 0x000ea2000c1e1900 */
[----:B------:R-:W-:Y:S01]  /*3350*/  IMAD.MOV.U32 R23, RZ, RZ, RZ ;  /* 0x000000ffff177224 */ /* 0x000fe200078e00ff */
[----:B--2---:R-:W-:Y:S01]  /*3360*/  I2FP.F32.S32 R22, R2 ;  /* 0x0000000200167245 */ /* 0x004fe20000201400 */
[----:B------:R-:W-:Y:S06]  /*3370*/  BRA `(.L_x_4019) ;  /* 0x0000000c00447947 */ /* 0x000fec0003800000 */
.L_x_4025:
[----:B------:R-:W2:Y:S01]  /*3380*/  LDG.E.U16 R2, desc[UR36][R2.64] ;  /* 0x0000002402027981 */ /* 0x000ea2000c1e1500 */
[----:B------:R-:W-:Y:S01]  /*3390*/  IMAD.MOV.U32 R23, RZ, RZ, RZ ;  /* 0x000000ffff177224 */ /* 0x000fe200078e00ff */
[----:B--2---:R0:W2:Y:S01]  /*33a0*/  I2F.S16 R22, R2 ;  /* 0x0000000200167306 */ /* 0x0040a20000101400 */
[----:B------:R-:W-:Y:S05]  /*33b0*/  BRA `(.L_x_4019) ;  /* 0x0000000c00347947 */ /* 0x000fea0003800000 */
.L_x_4021:
        /* <DEDUP_REMOVED lines=9> */
.L_x_4028:
[----:B------:R-:W2:Y:S01]  /*3450*/  LDG.E.U16 R2, desc[UR36][R2.64] ;  /* 0x0000002402027981 */ /* 0x000ea2000c1e1500 */
[----:B------:R-:W-:Y:S02]  /*3460*/  IMAD.MOV.U32 R23, RZ, RZ, RZ ;  /* 0x000000ffff177224 */ /* 0x000fe400078e00ff */
[----:B--2---:R-:W-:Y:S01]  /*3470*/  HADD2.F32 R22, -RZ, R2.H0_H0 ;  /* 0x20000002ff167230 */ /* 0x004fe20000004100 */
[----:B------:R-:W-:Y:S06]  /*3480*/  BRA `(.L_x_4019) ;  /* 0x0000000c00007947 */ /* 0x000fec0003800000 */
.L_x_4027:
        /* <DEDUP_REMOVED lines=8> */
.L_x_4030:
[----:B------:R-:W2:Y:S02]  /*3510*/  LDG.E R2, desc[UR36][R2.64] ;  /* 0x0000002402027981 */ /* 0x000ea4000c1e1900 */
[--C-:B--2---:R-:W-:Y:S02]  /*3520*/  HADD2.F32 R23, -RZ, R2.reuse.H1_H1 ;  /* 0x30000002ff177230 */ /* 0x104fe40000004100 */
[----:B------:R-:W-:Y:S01]  /*3530*/  HADD2.F32 R22, -RZ, R2.H0_H0 ;  /* 0x20000002ff167230 */ /* 0x000fe20000004100 */
[----:B------:R-:W-:Y:S06]  /*3540*/  BRA `(.L_x_4019) ;  /* 0x0000000800d07947 */ /* 0x000fec0003800000 */
.L_x_4029:
        /* <DEDUP_REMOVED lines=8> */
.L_x_4020:
        /* <DEDUP_REMOVED lines=13> */
.L_x_4033:
        /* <DEDUP_REMOVED lines=10> */
.L_x_4032:
        /* <DEDUP_REMOVED lines=27> */
.L_x_4035:
        /* <DEDUP_REMOVED lines=14> */
.L_x_4034:
[----:B------:R-:W2:Y:S01]  /*39d0*/  LDG.E.U16 R2, desc[UR36][R2.64] ;  /* 0x0000002402027981 */ /* 0x000ea2000c1e1500 */
[----:B------:R-:W-:Y:S02]  /*39e0*/  IMAD.MOV.U32 R23, RZ, RZ, RZ ;  /* 0x000000ffff177224 */ /* 0x000fe400078e00ff */
[----:B--2---:R-:W-:Y:S01]  /*39f0*/  IMAD.U32 R22, R2, 0x10000, RZ ;  /* 0x0001000002167824 */ /* 0x004fe200078e00ff */
[----:B------:R-:W-:Y:S06]  /*3a00*/  BRA `(.L_x_4019) ;  /* 0x0000000400a07947 */ /* 0x000fec0003800000 */
.L_x_4031:
        /* <DEDUP_REMOVED lines=12> */
.L_x_4038:
        /* <DEDUP_REMOVED lines=20> */
.L_x_4040:
[----:B------:R-:W-:Y:S05]  /*3c10*/  BSYNC B0 ;  /* 0x0000000000007941 */ /* 0x000fea0003800000 */
.L_x_4039:
[----:B------:R-:W-:Y:S01]  /*3c20*/  IMAD.SHL.U32 R2, R2, 0x100000, RZ ;  /* 0x0010000002027824 */ /* 0x000fe200078e00ff */
[----:B------:R-:W-:-:S04]  /*3c30*/  LEA R3, R0, 0x3b800000, 0x17 ;  /* 0x3b80000000037811 */ /* 0x000fc800078eb8ff */
[----:B------:R-:W-:Y:S01]  /*3c40*/  LOP3.LUT R22, R3, R2, R22, 0xfe, !PT ;  /* 0x0000000203167212 */ /* 0x000fe200078efe16 */
[----:B------:R-:W-:Y:S06]  /*3c50*/  BRA `(.L_x_4019) ;  /* 0x00000004000c7947 */ /* 0x000fec0003800000 */
.L_x_4037:
        /* <DEDUP_REMOVED lines=20> */
.L_x_4042:
[----:B------:R-:W-:Y:S05]  /*3da0*/  BSYNC B0 ;  /* 0x0000000000007941 */ /* 0x000fea0003800000 */
.L_x_4041:
[----:B------:R-:W-:Y:S01]  /*3db0*/  IMAD.SHL.U32 R2, R2, 0x200000, RZ ;  /* 0x0020000002027824 */ /* 0x000fe200078e00ff */
[----:B------:R-:W-:-:S04]  /*3dc0*/  LEA R3, R0, 0x37800000, 0x17 ;  /* 0x3780000000037811 */ /* 0x000fc800078eb8ff */
[----:B------:R-:W-:Y:S01]  /*3dd0*/  LOP3.LUT R22, R3, R2, R22, 0xfe, !PT ;  /* 0x0000000203167212 */ /* 0x000fe200078efe16 */
[----:B------:R-:W-:Y:S06]  /*3de0*/  BRA `(.L_x_4019) ;  /* 0x0000000000a87947 */ /* 0x000fec0003800000 */
.L_x_4036:
        /* <DEDUP_REMOVED lines=14> */
.L_x_4046:
[----:B------:R-:W-:Y:S05]  /*3ed0*/  BSYNC B0 ;  /* 0x0000000000007941 */ /* 0x000fea0003800000 */
.L_x_4045:
[----:B------:R-:W-:Y:S01]  /*3ee0*/  IMAD.MOV.U32 R23, RZ, RZ, RZ ;  /* 0x000000ffff177224 */ /* 0x000fe200078e00ff */
[----:B------:R-:W-:Y:S06]  /*3ef0*/  BRA `(.L_x_4019) ;  /* 0x0000000000647947 */ /* 0x000fec0003800000 */
.L_x_4024:
        /* <DEDUP_REMOVED lines=16> */
.L_x_4047:
[----:B------:R-:W-:Y:S01]  /*4000*/  CS2R R22, SRZ ;  /* 0x0000000000167805 */ /* 0x000fe2000001ff00 */
[----:B------:R-:W-:Y:S06]  /*4010*/  BRA `(.L_x_4019) ;  /* 0x00000000001c7947 */ /* 0x000fec0003800000 */
.L_x_4044:
[----:B------:R-:W2:Y:S01]  /*4020*/  LDG.E.64 R2, desc[UR36][R2.64] ;  /* 0x0000002402027981 */ /* 0x000ea2000c1e1b00 */
[----:B------:R-:W-:Y:S01]  /*4030*/  IMAD.MOV.U32 R23, RZ, RZ, RZ ;  /* 0x000000ffff177224 */ /* 0x000fe200078e00ff */
[----:B--2---:R0:W2:Y:S01]  /*4040*/  I2F.U64 R22, R2 ;  /* 0x0000000200167312 */ /* 0x0040a20000301000 */
[----:B------:R-:W-:Y:S05]  /*4050*/  BRA `(.L_x_4019) ;  /* 0x00000000000c7947 */ /* 0x000fea0003800000 */
.L_x_4043:
[----:B------:R-:W2:Y:S01]  /*4060*/  LDG.E R2, desc[UR36][R2.64] ;  /* 0x0000002402027981 */ /* 0x000ea2000c1e1900 */
[----:B------:R-:W-:Y:S01]  /*4070*/  IMAD.MOV.U32 R23, RZ, RZ, RZ ;  /* 0x000000ffff177224 */ /* 0x000fe200078e00ff */
[----:B--2---:R-:W-:-:S07]  /*4080*/  I2FP.F32.U32 R22, R2 ;  /* 0x0000000200167245 */ /* 0x004fce0000201000 */
.L_x_4019:
[----:B------:R-:W-:Y:S05]  /*4090*/  BSYNC B6 ;  /* 0x0000000000067941 */ /* 0x000fea0003800000 */
.L_x_4018:
[----:B------:R-:W1:Y:S01]  /*40a0*/  LDC R11, c[0x0][0x210] ;  /* 0x00008400ff0b7b82 */ /* 0x000e620000000800 */
[----:B------:R-:W-:Y:S01]  /*40b0*/  BSSY B0, `(.L_x_4048) ;  /* 0x0000056000007945 */ /* 0x000fe20003800000 */
[----:B------:R-:W-:Y:S01]  /*40c0*/  IMAD.MOV.U32 R27, RZ, RZ, RZ ;  /* 0x000000ffff1b7224 */ /* 0x000fe200078e00ff */
[----:B0-2-4-:R-:W-:Y:S01]  /*40d0*/  CS2R R2, SRZ ;  /* 0x0000000000027805 */ /* 0x015fe2000001ff00 */
[----:B-1----:R-:W-:Y:S02]  /*40e0*/  IMAD R11, R28, -0x200, R11 ;  /* 0xfffffe001c0b7824 */ /* 0x002fe400078e020b */
[----:B------:R-:W0:Y:S03]  /*40f0*/  S2R R28, SR_TID.X ;  /* 0x00000000001c7919 */ /* 0x000e260000002100 */
[----:B0-----:R-:W-:-:S13]  /*4100*/  ISETP.GE.AND P0, PT, R28, R11, PT ;  /* 0x0000000b1c00720c */ /* 0x001fda0003f06270 */
[----:B------:R-:W-:Y:S05]  /*4110*/  @P0 BRA `(.L_x_4049) ;  /* 0x00000004003c0947 */ /* 0x000fea0003800000 */
[----:B-----5:R-:W-:Y:S01]  /*4120*/  FADD.FTZ R3, -R19, -RZ ;  /* 0x800000ff13037221 */ /* 0x020fe20000010100 */
[----:B------:R-:W-:Y:S04]  /*4130*/  BSSY B1, `(.L_x_4050) ;  /* 0x000004c000017945 */ /* 0x000fe80003800000 */
[----:B------:R-:W-:-:S04]  /*4140*/  LOP3.LUT R0, R3, 0x7fffffff, RZ, 0xc0, !PT ;  /* 0x7fffffff03007812 */ /* 0x000fc800078ec0ff */
[----:B------:R-:W-:-:S13]  /*4150*/  ISETP.GT.U32.AND P1, PT, R0, 0x7f7fffff, PT ;  /* 0x7f7fffff0000780c */ /* 0x000fda0003f24070 */
[----:B------:R-:W-:Y:S05]  /*4160*/  @P1 BRA `(.L_x_4051) ;  /* 0x0000000000f01947 */ /* 0x000fea0003800000 */
[----:B---3--:R-:W-:-:S13]  /*4170*/  FSETP.GEU.FTZ.AND P1, PT, |R18|, +INF , PT ;  /* 0x7f8000001200780b */ /* 0x008fda0003f3e200 */
        /* <DEDUP_REMOVED lines=9> */
[----:B------:R-:W-:Y:S01]  /*4210*/  FFMA.FTZ R6, R19, R6, 0.00019836159481201320887 ;  /* 0x394fff4913067423 */ /* 0x000fe20000010006 */
[----:B0-----:R-:W-:-:S02]  /*4220*/  FSETP.GT.FTZ.AND P1, PT, |R0|, 126, PT ;  /* 0x42fc00000000780b */ /* 0x001fc40003f34200 */
[----:B------:R-:W-:-:S04]  /*4230*/  LOP3.LUT R5, R5, 0x80000000, R0, 0xb8, !PT ;  /* 0x8000000005057812 */ /* 0x000fc800078eb800 */
[----:B------:R-:W-:Y:S02]  /*4240*/  FSEL R2, R5, R0, P1 ;  /* 0x0000000005027208 */ /* 0x000fe40000800000 */
[----:B------:R-:W-:-:S03]  /*4250*/  FSETP.GE.FTZ.AND P1, PT, |R3|, 1, PT ;  /* 0x3f8000000300780b */ /* 0x000fc60003f36200 */
[----:B------:R-:W-:-:S04]  /*4260*/  FFMA.FTZ R5, R2, -0.69314718246459960938, |R3| ;  /* 0xbf31721802057823 */ /* 0x000fc80000010403 */
[C---:B------:R-:W-:Y:S01]  /*4270*/  FFMA.FTZ R5, R2.reuse, 1.9046542121259335545e-09, R5 ;  /* 0x3102e30802057823 */ /* 0x040fe20000010005 */
[----:B------:R-:W-:-:S03]  /*4280*/  FADD.FTZ R2, R2, 12583037 ;  /* 0x4b40007d02027421 */ /* 0x000fc60000010000 */
[----:B------:R-:W-:Y:S01]  /*4290*/  FMUL.FTZ R5, R5, 1.4426950216293334961 ;  /* 0x3fb8aa3b05057820 */ /* 0x000fe20000410000 */
[----:B------:R-:W-:Y:S02]  /*42a0*/  IMAD.SHL.U32 R0, R2, 0x800000, RZ ;  /* 0x0080000002007824 */ /* 0x000fe400078e00ff */
[----:B------:R-:W0:Y:S08]  /*42b0*/  MUFU.COS R2, R18 ;  /* 0x0000001200027308 */ /* 0x000e300000000000 */
[----:B------:R-:W1:Y:S08]  /*42c0*/  MUFU.EX2 R5, R5 ;  /* 0x0000000500057308 */ /* 0x000e700000000800 */
[----:B0-----:R-:W-:Y:S01]  /*42d0*/  MUFU.RCP R7, R2 ;  /* 0x0000000200077308 */ /* 0x001fe20000001000 */
[----:B-1----:R-:W-:-:S07]  /*42e0*/  FMUL.FTZ R4, R0, R5 ;  /* 0x0000000500047220 */ /* 0x002fce0000410000 */
[----:B------:R-:W0:Y:S08]  /*42f0*/  MUFU.SIN R0, R18 ;  /* 0x0000001200007308 */ /* 0x000e300000000400 */
[----:B------:R-:W1:Y:S01]  /*4300*/  MUFU.RCP R8, R4 ;  /* 0x0000000400087308 */ /* 0x000e620000001000 */
[----:B0-----:R-:W-:-:S04]  /*4310*/  FMUL.FTZ R0, R0, R7 ;  /* 0x0000000700007220 */ /* 0x001fc80000410000 */
[----:B------:R-:W-:Y:S01]  /*4320*/  FFMA.FTZ R2, R0, R0, 1 ;  /* 0x3f80000000027423 */ /* 0x000fe20000010000 */
[----:B-1----:R-:W-:Y:S01]  /*4330*/  FMUL.FTZ R5, R8, -0.125 ;  /* 0xbe00000008057820 */ /* 0x002fe20000410000 */
[----:B------:R-:W-:-:S03]  /*4340*/  FFMA.FTZ R8, R19, R6, 0.0083333496004343032837 ;  /* 0x3c08889a13087423 */ /* 0x000fc60000010006 */
[----:B------:R-:W-:Y:S01]  /*4350*/  FFMA.FTZ R6, R4, 2, R5 ;  /* 0x4000000004067823 */ /* 0x000fe20000010005 */
[----:B------:R-:W-:-:S04]  /*4360*/  FFMA.FTZ R8, R19, R8, 0.16666667163372039795 ;  /* 0x3e2aaaab13087423 */ /* 0x000fc80000010008 */
[----:B------:R-:W-:Y:S01]  /*4370*/  FMUL.FTZ R8, R19, R8 ;  /* 0x0000000813087220 */ /* 0x000fe20000410000 */
[----:B------:R-:W-:-:S03]  /*4380*/  LOP3.LUT R5, R6, 0x80000000, R3, 0xb8, !PT ;  /* 0x8000000006057812 */ /* 0x000fc600078eb803 */
        /* <DEDUP_REMOVED lines=11> */
.L_x_4053:
        /* <DEDUP_REMOVED lines=12> */
.L_x_4052:
[----:B------:R-:W-:-:S04]  /*4500*/  FADD.FTZ R3, R18, -R18 ;  /* 0x8000001212037221 */ /* 0x000fc80000010000 */
[----:B------:R-:W-:Y:S01]  /*4510*/  IMAD.MOV.U32 R2, RZ, RZ, R3 ;  /* 0x000000ffff027224 */ /* 0x000fe200078e0003 */
[----:B------:R-:W-:Y:S06]  /*4520*/  BRA `(.L_x_4054) ;  /* 0x0000000000307947 */ /* 0x000fec0003800000 */
.L_x_4051:
[----:B------:R-:W-:-:S13]  /*4530*/  LOP3.LUT P1, RZ, R3, 0x7fffff, RZ, 0xc0, !PT ;  /* 0x007fffff03ff7812 */ /* 0x000fda000782c0ff */
[C---:B---3--:R-:W-:Y:S01]  /*4540*/  @P1 FMUL.FTZ R5, R18.reuse, R3 ;  /* 0x0000000312051220 */ /* 0x048fe20000410000 */
        /* <DEDUP_REMOVED lines=10> */
.L_x_4054:
[----:B------:R-:W-:Y:S05]  /*45f0*/  BSYNC B1 ;  /* 0x0000000000017941 */ /* 0x000fea0003800000 */
.L_x_4050:
[----:B------:R-:W-:-:S07]  /*4600*/  FADD.FTZ R3, -R3, -RZ ;  /* 0x800000ff03037221 */ /* 0x000fce0000010100 */
.L_x_4049:
[----:B------:R-:W-:Y:S05]  /*4610*/  BSYNC B0 ;  /* 0x0000000000007941 */ /* 0x000fea0003800000 */
.L_x_4048:
[----:B------:R-:W-:Y:S01]  /*4620*/  VIADD R29, R28, 0x80 ;  /* 0x000000801c1d7836 */ /* 0x000fe20000000000 */
[----:B------:R-:W-:Y:S01]  /*4630*/  BSSY B0, `(.L_x_4055) ;  /* 0x0000053000007945 */ /* 0x000fe20003800000 */
[----:B------:R-:W-:-:S03]  /*4640*/  IMAD.MOV.U32 R26, RZ, RZ, RZ ;  /* 0x000000ffff1a7224 */ /* 0x000fc600078e00ff */
[----:B------:R-:W-:-:S13]  /*4650*/  ISETP.GE.AND P1, PT, R29, R11, PT ;  /* 0x0000000b1d00720c */ /* 0x000fda0003f26270 */
[----:B------:R-:W-:Y:S05]  /*4660*/  @P1 BRA `(.L_x_4056) ;  /* 0x00000004003c1947 */ /* 0x000fea0003800000 */
[----:B-----5:R-:W-:Y:S01]  /*4670*/  FADD.FTZ R5, -R17, -RZ ;  /* 0x800000ff11057221 */ /* 0x020fe20000010100 */
[----:B------:R-:W-:Y:S04]  /*4680*/  BSSY B1, `(.L_x_4057) ;  /* 0x000004c000017945 */ /* 0x000fe80003800000 */
        /* <DEDUP_REMOVED lines=48> */
.L_x_4060:
        /* <DEDUP_REMOVED lines=12> */
.L_x_4059:
[----:B------:R-:W-:-:S04]  /*4a50*/  FADD.FTZ R5, R16, -R16 ;  /* 0x8000001010057221 */ /* 0x000fc80000010000 */
[----:B------:R-:W-:Y:S01]  /*4a60*/  IMAD.MOV.U32 R26, RZ, RZ, R5 ;  /* 0x000000ffff1a7224 */ /* 0x000fe200078e0005 */
[----:B------:R-:W-:Y:S06]  /*4a70*/  BRA `(.L_x_4061) ;  /* 0x0000000000307947 */ /* 0x000fec0003800000 */
.L_x_4058:
        /* <DEDUP_REMOVED lines=12> */
.L_x_4061:
[----:B------:R-:W-:Y:S05]  /*4b40*/  BSYNC B1 ;  /* 0x0000000000017941 */ /* 0x000fea0003800000 */
.L_x_4057:
[----:B------:R-:W-:-:S07]  /*4b50*/  FADD.FTZ R27, -R5, -RZ ;  /* 0x800000ff051b7221 */ /* 0x000fce0000010100 */
.L_x_4056:
[----:B------:R-:W-:Y:S05]  /*4b60*/  BSYNC B0 ;  /* 0x0000000000007941 */ /* 0x000fea0003800000 */
.L_x_4055:
[----:B------:R-:W-:Y:S01]  /*4b70*/  VIADD R0, R28, 0x100 ;  /* 0x000001001c007836 */ /* 0x000fe20000000000 */
[----:B------:R-:W-:Y:S01]  /*4b80*/  BSSY B0, `(.L_x_4062) ;  /* 0x0000054000007945 */ /* 0x000fe20003800000 */
[----:B-----5:R-:W-:Y:S01]  /*4b90*/  IMAD.MOV.U32 R19, RZ, RZ, RZ ;  /* 0x000000ffff137224 */ /* 0x020fe200078e00ff */
[----:B------:R-:W-:Y:S02]  /*4ba0*/  CS2R R16, SRZ ;  /* 0x0000000000107805 */ /* 0x000fe4000001ff00 */
[----:B------:R-:W-:-:S13]  /*4bb0*/  ISETP.GE.AND P1, PT, R0, R11, PT ;  /* 0x0000000b0000720c */ /* 0x000fda0003f26270 */
[----:B------:R-:W-:Y:S05]  /*4bc0*/  @P1 BRA `(.L_x_4063) ;  /* 0x00000004003c1947 */ /* 0x000fea0003800000 */
[----:B------:R-:W-:Y:S01]  /*4bd0*/  FADD.FTZ R5, -R25, -RZ ;  /* 0x800000ff19057221 */ /* 0x000fe20000010100 */
        /* <DEDUP_REMOVED lines=49> */
.L_x_4067:
        /* <DEDUP_REMOVED lines=12> */
.L_x_4066:
[----:B------:R-:W-:-:S04]  /*4fb0*/  FADD.FTZ R5, R24, -R24 ;  /* 0x8000001818057221 */ /* 0x000fc80000010000 */
[----:B------:R-:W-:Y:S01]  /*4fc0*/  IMAD.MOV.U32 R16, RZ, RZ, R5 ;  /* 0x000000ffff107224 */ /* 0x000fe200078e0005 */
[----:B------:R-:W-:Y:S06]  /*4fd0*/  BRA `(.L_x_4068) ;  /* 0x0000000000307947 */ /* 0x000fec0003800000 */
.L_x_4065:
        /* <DEDUP_REMOVED lines=12> */
.L_x_4068:
[----:B------:R-:W-:Y:S05]  /*50a0*/  BSYNC B1 ;  /* 0x0000000000017941 */ /* 0x000fea0003800000 */
.L_x_4064:
[----:B------:R-:W-:-:S07]  /*50b0*/  FADD.FTZ R17, -R5, -RZ ;  /* 0x800000ff05117221 */ /* 0x000fce0000010100 */
.L_x_4063:
[----:B------:R-:W-:Y:S05]  /*50c0*/  BSYNC B0 ;  /* 0x0000000000007941 */ /* 0x000fea0003800000 */
.L_x_4062:
[----:B------:R-:W0:Y:S01]  /*50d0*/  S2R R25, SR_CTAID.X ;  /* 0x0000000000197919 */ /* 0x000e220000002500 */
[----:B------:R-:W0:Y:S01]  /*50e0*/  LDC R24, c[0x0][0x210] ;  /* 0x00008400ff187b82 */ /* 0x000e220000000800 */
[----:B------:R-:W-:Y:S01]  /*50f0*/  VIADD R0, R28, 0x180 ;  /* 0x000001801c007836 */ /* 0x000fe20000000000 */
[----:B------:R-:W-:Y:S01]  /*5100*/  BSSY B0, `(.L_x_4069) ;  /* 0x0000054000007945 */ /* 0x000fe20003800000 */
[----:B---3--:R-:W-:Y:S02]  /*5110*/  IMAD.MOV.U32 R18, RZ, RZ, RZ ;  /* 0x000000ffff127224 */ /* 0x008fe400078e00ff */
[----:B0-----:R-:W-:-:S05]  /*5120*/  IMAD R24, R25, -0x200, R24 ;  /* 0xfffffe0019187824 */ /* 0x001fca00078e0218 */
        /* <DEDUP_REMOVED lines=52> */
.L_x_4074:
        /* <DEDUP_REMOVED lines=12> */
.L_x_4073:
[----:B------:R-:W-:-:S04]  /*5530*/  FADD.FTZ R5, R22, -R22 ;  /* 0x8000001616057221 */ /* 0x000fc80000010000 */
[----:B------:R-:W-:Y:S01]  /*5540*/  IMAD.MOV.U32 R18, RZ, RZ, R5 ;  /* 0x000000ffff127224 */ /* 0x000fe200078e0005 */
[----:B------:R-:W-:Y:S06]  /*5550*/  BRA `(.L_x_4075) ;  /* 0x0000000000307947 */ /* 0x000fec0003800000 */
.L_x_4072:
        /* <DEDUP_REMOVED lines=12> */
.L_x_4075:
[----:B------:R-:W-:Y:S05]  /*5620*/  BSYNC B1 ;  /* 0x0000000000017941 */ /* 0x000fea0003800000 */
.L_x_4071:
[----:B------:R-:W-:-:S07]  /*5630*/  FADD.FTZ R19, -R5, -RZ ;  /* 0x800000ff05137221 */ /* 0x000fce0000010100 */
.L_x_4070:
[----:B------:R-:W-:Y:S05]  /*5640*/  BSYNC B0 ;  /* 0x0000000000007941 */ /* 0x000fea0003800000 */
.L_x_4069:
        /* <DEDUP_REMOVED lines=24> */
.L_x_4081:
[----:B------:R-:W0:Y:S01]  /*57d0*/  F2I.S64.TRUNC R2, R2 ;  /* 0x0000000200027311 */ /* 0x000e22000020d900 */
[----:B------:R-:W-:Y:S02]  /*57e0*/  IMAD.MOV.U32 R28, RZ, RZ, R29 ;  /* 0x000000ffff1c7224 */ /* 0x000fe400078e001d */
[----:B0-----:R-:W-:-:S05]  /*57f0*/  IMAD.MOV.U32 R5, RZ, RZ, R2 ;  /* 0x000000ffff057224 */ /* 0x001fca00078e0002 */
[----:B------:R0:W-:Y:S01]  /*5800*/  STG.E.U8 desc[UR36][R8.64], R5 ;  /* 0x0000000508007986 */ /* 0x0001e2000c101124 */
[----:B------:R-:W-:Y:S05]  /*5810*/  BRA `(.L_x_4077) ;  /* 0x0000000c00947947 */ /* 0x000fea0003800000 */
.L_x_4080:
        /* <DEDUP_REMOVED lines=10> */
.L_x_4084:
[----:B------:R-:W0:Y:S01]  /*58c0*/  F2I.FTZ.TRUNC.NTZ R3, R2 ;  /* 0x0000000200037305 */ /* 0x000e22000021f100 */
[----:B------:R-:W-:Y:S01]  /*58d0*/  IMAD.MOV.U32 R28, RZ, RZ, R29 ;  /* 0x000000ffff1c7224 */ /* 0x000fe200078e001d */
[----:B0-----:R0:W-:Y:S01]  /*58e0*/  STG.E desc[UR36][R8.64], R3 ;  /* 0x0000000308007986 */ /* 0x0011e2000c101924 */
[----:B------:R-:W-:Y:S05]  /*58f0*/  BRA `(.L_x_4077) ;  /* 0x0000000c005c7947 */ /* 0x000fea0003800000 */
.L_x_4083:
[----:B------:R-:W0:Y:S01]  /*5900*/  F2I.FTZ.TRUNC.NTZ R3, R2 ;  /* 0x0000000200037305 */ /* 0x000e22000021f100 */
[----:B------:R-:W-:Y:S01]  /*5910*/  IMAD.MOV.U32 R28, RZ, RZ, R29 ;  /* 0x000000ffff1c7224 */ /* 0x000fe200078e001d */
[----:B0-----:R0:W-:Y:S01]  /*5920*/  STG.E.U16 desc[UR36][R8.64], R3 ;  /* 0x0000000308007986 */ /* 0x0011e2000c101524 */
[----:B------:R-:W-:Y:S05]  /*5930*/  BRA `(.L_x_4077) ;  /* 0x0000000c004c7947 */ /* 0x000fea0003800000 */
.L_x_4079:
        /* <DEDUP_REMOVED lines=9> */
.L_x_4086:
[----:B------:R-:W-:Y:S01]  /*59d0*/  F2FP.F16.F32.PACK_AB R2, RZ, R2 ;  /* 0x00000002ff02723e */ /* 0x000fe200000000ff */
[----:B------:R-:W-:-:S04]  /*59e0*/  IMAD.MOV.U32 R28, RZ, RZ, R29 ;  /* 0x000000ffff1c7224 */ /* 0x000fc800078e001d */
[----:B------:R0:W-:Y:S01]  /*59f0*/  STG.E.U16 desc[UR36][R8.64], R2 ;  /* 0x0000000208007986 */ /* 0x0001e2000c101524 */
[----:B------:R-:W-:Y:S05]  /*5a00*/  BRA `(.L_x_4077) ;  /* 0x0000000c00187947 */ /* 0x000fea0003800000 */
.L_x_4085:
[----:B------:R-:W-:-:S13]  /*5a10*/  ISETP.NE.AND P0, PT, R0, 0x7, PT ;  /* 0x000000070000780c */ /* 0x000fda0003f05270 */
[----:B------:R-:W-:Y:S05]  /*5a20*/  @!P0 BRA `(.L_x_4087) ;  /* 0x00000000002c8947 */ /* 0x000fea0003800000 */
[----:B------:R-:W-:-:S13]  /*5a30*/  ISETP.NE.AND P0, PT, R0, 0x8, PT ;  /* 0x000000080000780c */ /* 0x000fda0003f05270 */
[----:B------:R-:W-:Y:S05]  /*5a40*/  @!P0 BRA `(.L_x_4088) ;  /* 0x0000000000148947 */ /* 0x000fea0003800000 */
[----:B------:R-:W-:-:S13]  /*5a50*/  ISETP.NE.AND P0, PT, R0, 0x9, PT ;  /* 0x000000090000780c */ /* 0x000fda0003f05270 */
[----:B------:R-:W-:Y:S05]  /*5a60*/  @P0 BRA `(.L_x_4082) ;  /* 0x00000008009c0947 */ /* 0x000fea0003800000 */
[----:B------:R0:W-:Y:S01]  /*5a70*/  STG.E.64 desc[UR36][R8.64], R2 ;  /* 0x0000000208007986 */ /* 0x0001e2000c101b24 */
[----:B------:R-:W-:Y:S01]  /*5a80*/  IMAD.MOV.U32 R28, RZ, RZ, R29 ;  /* 0x000000ffff1c7224 */ /* 0x000fe200078e001d */
[----:B------:R-:W-:Y:S06]  /*5a90*/  BRA `(.L_x_4077) ;  /* 0x0000000800f47947 */ /* 0x000fec0003800000 */
.L_x_4088:
[----:B------:R-:W-:Y:S01]  /*5aa0*/  F2FP.F16.F32.PACK_AB R3, R3, R2 ;  /* 0x000000020303723e */ /* 0x000fe200000000ff */
[----:B------:R-:W-:-:S04]  /*5ab0*/  IMAD.MOV.U32 R28, RZ, RZ, R29 ;  /* 0x000000ffff1c7224 */ /* 0x000fc800078e001d */
[----:B------:R0:W-:Y:S01]  /*5ac0*/  STG.E desc[UR36][R8.64], R3 ;  /* 0x0000000308007986 */ /* 0x0001e2000c101924 */
[----:B------:R-:W-:Y:S05]  /*5ad0*/  BRA `(.L_x_4077) ;  /* 0x0000000800e47947 */ /* 0x000fea0003800000 */
.L_x_4087:
[----:B------:R-:W-:Y:S01]  /*5ae0*/  FMUL.FTZ R2, R2, 1 ;  /* 0x3f80000002027820 */ /* 0x000fe20000410000 */
[----:B------:R-:W-:-:S05]  /*5af0*/  IMAD.MOV.U32 R28, RZ, RZ, R29 ;  /* 0x000000ffff1c7224 */ /* 0x000fca00078e001d */
[----:B------:R-:W0:Y:S02]  /*5b00*/  F2F.F64.F32 R2, R2 ;  /* 0x0000000200027310 */ /* 0x000e240000201800 */
[----:B0-----:R0:W-:Y:S01]  /*5b10*/  STG.E.64 desc[UR36][R8.64], R2 ;  /* 0x0000000208007986 */ /* 0x0011e2000c101b24 */
[----:B------:R-:W-:Y:S05]  /*5b20*/  BRA `(.L_x_4077) ;  /* 0x0000000800d07947 */ /* 0x000fea0003800000 */
.L_x_4078:
        /* <DEDUP_REMOVED lines=9> */
[----:B------:R-:W-:Y:S01]  /*5bc0*/  IMAD.MOV.U32 R28, RZ, RZ, R29 ;  /* 0x000000ffff1c7224 */ /* 0x000fe200078e001d */
[----:B------:R-:W-:-:S04]  /*5bd0*/  FSETP.NEU.FTZ.AND P1, PT, R3, RZ, PT ;  /* 0x000000ff0300720b */ /* 0x000fc80003f3d000 */
[----:B------:R-:W-:-:S04]  /*5be0*/  PLOP3.LUT P0, PT, P0, P1, PT, 0xa8, 0x0 ;  /* 0x000000000000781c */ /* 0x000fc80000703570 */
[----:B------:R-:W-:-:S05]  /*5bf0*/  SEL R3, RZ, 0x1, !P0 ;  /* 0x00000001ff037807 */ /* 0x000fca0004000000 */
[----:B------:R0:W-:Y:S01]  /*5c00*/  STG.E.U8 desc[UR36][R8.64], R3 ;  /* 0x0000000308007986 */ /* 0x0001e2000c101124 */
[----:B------:R-:W-:Y:S05]  /*5c10*/  BRA `(.L_x_4077) ;  /* 0x0000000800947947 */ /* 0x000fea0003800000 */
.L_x_4091:
[----:B------:R-:W-:Y:S01]  /*5c20*/  FMUL.FTZ R6, R3, 1 ;  /* 0x3f80000003067820 */ /* 0x000fe20000410000 */
[----:B------:R-:W-:Y:S01]  /*5c30*/  FMUL.FTZ R4, R2, 1 ;  /* 0x3f80000002047820 */ /* 0x000fe20000410000 */
[----:B------:R-:W-:-:S04]  /*5c40*/  IMAD.MOV.U32 R28, RZ, RZ, R29 ;  /* 0x000000ffff1c7224 */ /* 0x000fc800078e001d */
[----:B------:R-:W-:Y:S08]  /*5c50*/  F2F.F64.F32 R6, R6 ;  /* 0x0000000600067310 */ /* 0x000ff00000201800 */
[----:B------:R-:W0:Y:S02]  /*5c60*/  F2F.F64.F32 R4, R4 ;  /* 0x0000000400047310 */ /* 0x000e240000201800 */
[----:B0-----:R0:W-:Y:S01]  /*5c70*/  STG.E.128 desc[UR36][R8.64], R4 ;  /* 0x0000000408007986 */ /* 0x0011e2000c101d24 */
[----:B------:R-:W-:Y:S05]  /*5c80*/  BRA `(.L_x_4077) ;  /* 0x0000000800787947 */ /* 0x000fea0003800000 */
.L_x_4090:
        /* <DEDUP_REMOVED lines=20> */
.L_x_4095:
[----:B------:R-:W-:Y:S05]  /*5dd0*/  BSYNC B0 ;  /* 0x0000000000007941 */ /* 0x000fea0003800000 */
.L_x_4094:
[----:B------:R-:W-:Y:S01]  /*5de0*/  LOP3.LUT R5, R0, R5, RZ, 0xfc, !PT ;  /* 0x0000000500057212 */ /* 0x000fe200078efcff */
[----:B------:R-:W-:-:S04]  /*5df0*/  IMAD.MOV.U32 R28, RZ, RZ, R29 ;  /* 0x000000ffff1c7224 */ /* 0x000fc800078e001d */
[----:B------:R0:W-:Y:S01]  /*5e00*/  STG.E.U8 desc[UR36][R8.64], R5 ;  /* 0x0000000508007986 */ /* 0x0001e2000c101124 */
[----:B------:R-:W-:Y:S05]  /*5e10*/  BRA `(.L_x_4077) ;  /* 0x0000000800147947 */ /* 0x000fea0003800000 */
.L_x_4093:
        /* <DEDUP_REMOVED lines=12> */
.L_x_4097:
[----:B------:R-:W-:Y:S01]  /*5ee0*/  IMAD.MOV.U32 R0, RZ, RZ, 0x7f ;  /* 0x0000007fff007424 */ /* 0x000fe200078e00ff */
[----:B------:R-:W-:-:S04]  /*5ef0*/  ISETP.GT.U32.AND P0, PT, R4, 0x7f800000, PT ;  /* 0x7f8000000400780c */ /* 0x000fc80003f04070 */
[----:B------:R-:W-:-:S09]  /*5f00*/  SEL R0, R0, 0x7c, P0 ;  /* 0x0000007c00007807 */ /* 0x000fd20000000000 */
.L_x_4098:
[----:B------:R-:W-:Y:S05]  /*5f10*/  BSYNC B0 ;  /* 0x0000000000007941 */ /* 0x000fea0003800000 */
.L_x_4096:
[----:B------:R-:W-:Y:S01]  /*5f20*/  LOP3.LUT R2, R2, 0x80000000, RZ, 0xc0, !PT ;  /* 0x8000000002027812 */ /* 0x000fe200078ec0ff */
[----:B------:R-:W-:-:S03]  /*5f30*/  IMAD.MOV.U32 R28, RZ, RZ, R29 ;  /* 0x000000ffff1c7224 */ /* 0x000fc600078e001d */
[----:B------:R-:W-:-:S04]  /*5f40*/  SHF.R.U32.HI R3, RZ, 0x18, R2 ;  /* 0x00000018ff037819 */ /* 0x000fc80000011602 */
[----:B------:R-:W-:-:S05]  /*5f50*/  LOP3.LUT R3, R0, R3, RZ, 0xfc, !PT ;  /* 0x0000000300037212 */ /* 0x000fca00078efcff */
[----:B------:R0:W-:Y:S01]  /*5f60*/  STG.E.U8 desc[UR36][R8.64], R3 ;  /* 0x0000000308007986 */ /* 0x0001e2000c101124 */
[----:B------:R-:W-:Y:S05]  /*5f70*/  BRA `(.L_x_4077) ;  /* 0x0000000400bc7947 */ /* 0x000fea0003800000 */
.L_x_4092:
[----:B------:R-:W-:Y:S01]  /*5f80*/  F2FP.BF16.F32.PACK_AB R2, RZ, R2 ;  /* 0x00000002ff02723e */ /* 0x000fe200000010ff */
[----:B------:R-:W-:-:S04]  /*5f90*/  IMAD.MOV.U32 R28, RZ, RZ, R29 ;  /* 0x000000ffff1c7224 */ /* 0x000fc800078e001d */
[----:B------:R0:W-:Y:S01]  /*5fa0*/  STG.E.U16 desc[UR36][R8.64], R2 ;  /* 0x0000000208007986 */ /* 0x0001e2000c101524 */
[----:B------:R-:W-:Y:S05]  /*5fb0*/  BRA `(.L_x_4077) ;  /* 0x0000000400ac7947 */ /* 0x000fea0003800000 */
.L_x_4089:
        /* <DEDUP_REMOVED lines=12> */
.L_x_4101:
        /* <DEDUP_REMOVED lines=16> */
.L_x_4104:
[----:B------:R-:W-:-:S04]  /*6180*/  LOP3.LUT R2, R2, 0x80000000, RZ, 0xc0, !PT ;  /* 0x8000000002027812 */ /* 0x000fc800078ec0ff */
[----:B------:R-:W-:-:S04]  /*6190*/  SHF.R.U32.HI R3, RZ, 0x18, R2 ;  /* 0x00000018ff037819 */ /* 0x000fc80000011602 */
[----:B------:R-:W-:-:S04]  /*61a0*/  LOP3.LUT R0, R0, R3, RZ, 0xfc, !PT ;  /* 0x0000000300007212 */ /* 0x000fc800078efcff */
[----:B------:R-:W-:-:S07]  /*61b0*/  PRMT R4, R0, 0x7610, R4 ;  /* 0x0000761000047816 */ /* 0x000fce0000000004 */
.L_x_4103:
[----:B------:R-:W-:Y:S05]  /*61c0*/  BSYNC B0 ;  /* 0x0000000000007941 */ /* 0x000fea0003800000 */
.L_x_4102:
[----:B------:R4:W-:Y:S01]  /*61d0*/  STG.E.U8 desc[UR36][R8.64], R4 ;  /* 0x0000000408007986 */ /* 0x0009e2000c101124 */
[----:B------:R-:W-:Y:S01]  /*61e0*/  IMAD.MOV.U32 R28, RZ, RZ, R29 ;  /* 0x000000ffff1c7224 */ /* 0x000fe200078e001d */
[----:B------:R-:W-:Y:S06]  /*61f0*/  BRA `(.L_x_4077) ;  /* 0x00000004001c7947 */ /* 0x000fec0003800000 */
.L_x_4100:
        /* <DEDUP_REMOVED lines=16> */
.L_x_4107:
[----:B------:R-:W-:-:S04]  /*6300*/  LOP3.LUT R2, R2, 0x80000000, RZ, 0xc0, !PT ;  /* 0x8000000002027812 */ /* 0x000fc800078ec0ff */
[----:B------:R-:W-:-:S04]  /*6310*/  SHF.R.U32.HI R3, RZ, 0x18, R2 ;  /* 0x00000018ff037819 */ /* 0x000fc80000011602 */
[----:B------:R-:W-:-:S04]  /*6320*/  LOP3.LUT R0, R0, R3, RZ, 0xfc, !PT ;  /* 0x0000000300007212 */ /* 0x000fc800078efcff */
[----:B------:R-:W-:-:S07]  /*6330*/  PRMT R4, R0, 0x7610, R4 ;  /* 0x0000761000047816 */ /* 0x000fce0000000004 */
.L_x_4106:
[----:B------:R-:W-:Y:S05]  /*6340*/  BSYNC B0 ;  /* 0x0000000000007941 */ /* 0x000fea0003800000 */
.L_x_4105:
[----:B------:R0:W-:Y:S01]  /*6350*/  STG.E.U8 desc[UR36][R8.64], R4 ;  /* 0x0000000408007986 */ /* 0x0001e2000c101124 */
[----:B------:R-:W-:Y:S01]  /*6360*/  IMAD.MOV.U32 R28, RZ, RZ, R29 ;  /* 0x000000ffff1c7224 */ /* 0x000fe200078e001d */
[----:B------:R-:W-:Y:S06]  /*6370*/  BRA `(.L_x_4077) ;  /* 0x0000000000bc7947 */ /* 0x000fec0003800000 */
.L_x_4099:
        /* <DEDUP_REMOVED lines=22> */
.L_x_4082:
        /* <DEDUP_REMOVED lines=16> */
.L_x_4110:
[----:B------:R-:W-:Y:S01]  /*65e0*/  IMAD.MOV.U32 R28, RZ, RZ, R29 ;  /* 0x000000ffff1c7224 */ /* 0x000fe200078e001d */
[----:B------:R-:W-:Y:S06]  /*65f0*/  BRA `(.L_x_4077) ;  /* 0x00000000001c7947 */ /* 0x000fec0003800000 */
.L_x_4109:
[----:B------:R-:W0:Y:S01]  /*6600*/  F2I.U64.TRUNC R2, R2 ;  /* 0x0000000200027311 */ /* 0x000e22000020d800 */
[----:B------:R-:W-:Y:S01]  /*6610*/  IMAD.MOV.U32 R28, RZ, RZ, R29 ;  /* 0x000000ffff1c7224 */ /* 0x000fe200078e001d */
[----:B0-----:R3:W-:Y:S01]  /*6620*/  STG.E.64 desc[UR36][R8.64], R2 ;  /* 0x0000000208007986 */ /* 0x0017e2000c101b24 */
[----:B------:R-:W-:Y:S05]  /*6630*/  BRA `(.L_x_4077) ;  /* 0x00000000000c7947 */ /* 0x000fea0003800000 */
.L_x_4108:
[----:B------:R-:W0:Y:S01]  /*6640*/  F2I.FTZ.U32.TRUNC.NTZ R3, R2 ;  /* 0x0000000200037305 */ /* 0x000e22000021f000 */
[----:B------:R-:W-:Y:S01]  /*6650*/  IMAD.MOV.U32 R28, RZ, RZ, R29 ;  /* 0x000000ffff1c7224 */ /* 0x000fe200078e001d */
[----:B0-----:R1:W-:Y:S06]  /*6660*/  STG.E desc[UR36][R8.64], R3 ;  /* 0x0000000308007986 */ /* 0x0013ec000c101924 */
.L_x_4077:
[----:B------:R-:W-:Y:S05]  /*6670*/  BSYNC B6 ;  /* 0x0000000000067941 */ /* 0x000fea0003800000 */
.L_x_4076:
[----:B------:R-:W-:Y:S01]  /*6680*/  ISETP.GE.AND P0, PT, R28, R24, PT ;  /* 0x000000181c00720c */ /* 0x000fe20003f06270 */
[----:B------:R-:W-:-:S12]  /*6690*/  BSSY B6, `(.L_x_4111) ;  /* 0x00001da000067945 */ /* 0x000fd80003800000 */
[----:B------:R-:W-:Y:S05]  /*66a0*/  @P0 BRA `(.L_x_4112) ;  /* 0x0000001c00600947 */ /* 0x000fea0003800000 */
[----:B0123--:R-:W0:Y:S01]  /*66b0*/  LDC.64 R2, c[0x0][0x218] ;  /* 0x00008600ff027b82 */ /* 0x00fe220000000a00 */
[----:B------:R-:W-:Y:S01]  /*66c0*/  IMAD R0, R25, 0x200, R28 ;  /* 0x0000020019007824 */ /* 0x000fe200078e021c */
[----:B----4-:R-:W-:Y:S01]  /*66d0*/  PRMT R4, R22, 0x9910, RZ ;  /* 0x0000991016047816 */ /* 0x010fe200000000ff */
        /* <DEDUP_REMOVED lines=18> */
.L_x_4116:
[----:B------:R-:W0:Y:S02]  /*6800*/  F2I.S64.TRUNC R26, R26 ;  /* 0x0000001a001a7311 */ /* 0x000e24000020d900 */
[----:B0-----:R-:W-:-:S05]  /*6810*/  IMAD.MOV.U32 R5, RZ, RZ, R26 ;  /* 0x000000ffff057224 */ /* 0x001fca00078e001a */
[----:B------:R0:W-:Y:S01]  /*6820*/  STG.E.U8 desc[UR36][R2.64], R5 ;  /* 0x0000000502007986 */ /* 0x0001e2000c101124 */
[----:B------:R-:W-:Y:S05]  /*6830*/  BRA `(.L_x_4118) ;  /* 0x0000000c00447947 */ /* 0x000fea0003800000 */
.L_x_4115:
        /* <DEDUP_REMOVED lines=9> */
.L_x_4120:
[----:B------:R-:W0:Y:S02]  /*68d0*/  F2I.FTZ.TRUNC.NTZ R5, R26 ;  /* 0x0000001a00057305 */ /* 0x000e24000021f100 */
[----:B0-----:R0:W-:Y:S01]  /*68e0*/  STG.E desc[UR36][R2.64], R5 ;  /* 0x0000000502007986 */ /* 0x0011e2000c101924 */
[----:B------:R-:W-:Y:S05]  /*68f0*/  BRA `(.L_x_4118) ;  /* 0x0000000c00147947 */ /* 0x000fea0003800000 */
.L_x_4119:
[----:B------:R-:W0:Y:S02]  /*6900*/  F2I.FTZ.TRUNC.NTZ R5, R26 ;  /* 0x0000001a00057305 */ /* 0x000e24000021f100 */
[----:B0-----:R0:W-:Y:S01]  /*6910*/  STG.E.U16 desc[UR36][R2.64], R5 ;  /* 0x0000000502007986 */ /* 0x0011e2000c101524 */
[----:B------:R-:W-:Y:S05]  /*6920*/  BRA `(.L_x_4118) ;  /* 0x0000000c00087947 */ /* 0x000fea0003800000 */
.L_x_4114:
        /* <DEDUP_REMOVED lines=8> */
.L_x_4122:
[----:B------:R-:W-:-:S05]  /*69b0*/  F2FP.F16.F32.PACK_AB R26, RZ, R26 ;  /* 0x0000001aff1a723e */ /* 0x000fca00000000ff */
[----:B------:R0:W-:Y:S01]  /*69c0*/  STG.E.U16 desc[UR36][R2.64], R26 ;  /* 0x0000001a02007986 */ /* 0x0001e2000c101524 */
[----:B------:R-:W-:Y:S05]  /*69d0*/  BRA `(.L_x_4118) ;  /* 0x0000000800dc7947 */ /* 0x000fea0003800000 */
.L_x_4121:
        /* <DEDUP_REMOVED lines=8> */
.L_x_4124:
[----:B------:R-:W-:-:S05]  /*6a60*/  F2FP.F16.F32.PACK_AB R27, R27, R26 ;  /* 0x0000001a1b1b723e */ /* 0x000fca00000000ff */
[----:B------:R0:W-:Y:S01]  /*6a70*/  STG.E desc[UR36][R2.64], R27 ;  /* 0x0000001b02007986 */ /* 0x0001e2000c101924 */
[----:B------:R-:W-:Y:S05]  /*6a80*/  BRA `(.L_x_4118) ;  /* 0x0000000800b07947 */ /* 0x000fea0003800000 */
.L_x_4123:
[----:B------:R-:W-:-:S06]  /*6a90*/  FMUL.FTZ R4, R26, 1 ;  /* 0x3f8000001a047820 */ /* 0x000fcc0000410000 */
[----:B------:R-:W0:Y:S02]  /*6aa0*/  F2F.F64.F32 R4, R4 ;  /* 0x0000000400047310 */ /* 0x000e240000201800 */
[----:B0-----:R0:W-:Y:S01]  /*6ab0*/  STG.E.64 desc[UR36][R2.64], R4 ;  /* 0x0000000402007986 */ /* 0x0011e2000c101b24 */
[----:B------:R-:W-:Y:S05]  /*6ac0*/  BRA `(.L_x_4118) ;  /* 0x0000000800a07947 */ /* 0x000fea0003800000 */
.L_x_4113:
        /* <DEDUP_REMOVED lines=14> */
.L_x_4127:
[----:B------:R-:W-:Y:S01]  /*6bb0*/  FMUL.FTZ R6, R27, 1 ;  /* 0x3f8000001b067820 */ /* 0x000fe20000410000 */
[----:B------:R-:W-:-:S05]  /*6bc0*/  FMUL.FTZ R4, R26, 1 ;  /* 0x3f8000001a047820 */ /* 0x000fca0000410000 */
[----:B------:R-:W-:Y:S08]  /*6bd0*/  F2F.F64.F32 R6, R6 ;  /* 0x0000000600067310 */ /* 0x000ff00000201800 */
[----:B------:R-:W0:Y:S02]  /*6be0*/  F2F.F64.F32 R4, R4 ;  /* 0x0000000400047310 */ /* 0x000e240000201800 */
[----:B0-----:R0:W-:Y:S01]  /*6bf0*/  STG.E.128 desc[UR36][R2.64], R4 ;  /* 0x0000000402007986 */ /* 0x0011e2000c101d24 */
[----:B------:R-:W-:Y:S05]  /*6c00*/  BRA `(.L_x_4118) ;  /* 0x0000000800507947 */ /* 0x000fea0003800000 */
.L_x_4126:
        /* <DEDUP_REMOVED lines=20> */
.L_x_4131:
[----:B------:R-:W-:Y:S05]  /*6d50*/  BSYNC B0 ;  /* 0x0000000000007941 */ /* 0x000fea0003800000 */
.L_x_4130:
[----:B------:R-:W-:-:S05]  /*6d60*/  LOP3.LUT R7, R0, R7, RZ, 0xfc, !PT ;  /* 0x0000000700077212 */ /* 0x000fca00078efcff */
[----:B------:R0:W-:Y:S01]  /*6d70*/  STG.E.U8 desc[UR36][R2.64], R7 ;  /* 0x0000000702007986 */ /* 0x0001e2000c101124 */
[----:B------:R-:W-:Y:S05]  /*6d80*/  BRA `(.L_x_4118) ;  /* 0x0000000400f07947 */ /* 0x000fea0003800000 */
.L_x_4129:
        /* <DEDUP_REMOVED lines=12> */
.L_x_4133:
[----:B------:R-:W-:Y:S01]  /*6e50*/  IMAD.MOV.U32 R0, RZ, RZ, 0x7f ;  /* 0x0000007fff007424 */ /* 0x000fe200078e00ff */
[----:B------:R-:W-:-:S04]  /*6e60*/  ISETP.GT.U32.AND P0, PT, R4, 0x7f800000, PT ;  /* 0x7f8000000400780c */ /* 0x000fc80003f04070 */
[----:B------:R-:W-:-:S09]  /*6e70*/  SEL R0, R0, 0x7c, P0 ;  /* 0x0000007c00007807 */ /* 0x000fd20000000000 */
.L_x_4134:
[----:B------:R-:W-:Y:S05]  /*6e80*/  BSYNC B0 ;  /* 0x0000000000007941 */ /* 0x000fea0003800000 */
.L_x_4132:
[----:B------:R-:W-:-:S04]  /*6e90*/  LOP3.LUT R26, R26, 0x80000000, RZ, 0xc0, !PT ;  /* 0x800000001a1a7812 */ /* 0x000fc800078ec0ff */
[----:B------:R-:W-:-:S04]  /*6ea0*/  SHF.R.U32.HI R5, RZ, 0x18, R26 ;  /* 0x00000018ff057819 */ /* 0x000fc8000001161a */
[----:B------:R-:W-:-:S05]  /*6eb0*/  LOP3.LUT R5, R0, R5, RZ, 0xfc, !PT ;  /* 0x0000000500057212 */ /* 0x000fca00078efcff */
[----:B------:R0:W-:Y:S01]  /*6ec0*/  STG.E.U8 desc[UR36][R2.64], R5 ;  /* 0x0000000502007986 */ /* 0x0001e2000c101124 */
[----:B------:R-:W-:Y:S05]  /*6ed0*/  BRA `(.L_x_4118) ;  /* 0x00000004009c7947 */ /* 0x000fea0003800000 */
.L_x_4128:
[----:B------:R-:W-:-:S05]  /*6ee0*/  F2FP.BF16.F32.PACK_AB R26, RZ, R26 ;  /* 0x0000001aff1a723e */ /* 0x000fca00000010ff */
[----:B------:R0:W-:Y:S01]  /*6ef0*/  STG.E.U16 desc[UR36][R2.64], R26 ;  /* 0x0000001a02007986 */ /* 0x0001e2000c101524 */
[----:B------:R-:W-:Y:S05]  /*6f00*/  BRA `(.L_x_4118) ;  /* 0x0000000400907947 */ /* 0x000fea0003800000 */
.L_x_4125:
        /* <DEDUP_REMOVED lines=11> */
.L_x_4137:
        /* <DEDUP_REMOVED lines=16> */
.L_x_4140:
[----:B------:R-:W-:-:S04]  /*70c0*/  LOP3.LUT R26, R26, 0x80000000, RZ, 0xc0, !PT ;  /* 0x800000001a1a7812 */ /* 0x000fc800078ec0ff */
[----:B------:R-:W-:-:S04]  /*70d0*/  SHF.R.U32.HI R5, RZ, 0x18, R26 ;  /* 0x00000018ff057819 */ /* 0x000fc8000001161a */
[----:B------:R-:W-:-:S04]  /*70e0*/  LOP3.LUT R4, R4, R5, RZ, 0xfc, !PT ;  /* 0x0000000504047212 */ /* 0x000fc800078efcff */
[----:B------:R-:W-:-:S07]  /*70f0*/  PRMT R0, R4, 0x7610, R0 ;  /* 0x0000761004007816 */ /* 0x000fce0000000000 */
.L_x_4139:
[----:B------:R-:W-:Y:S05]  /*7100*/  BSYNC B0 ;  /* 0x0000000000007941 */ /* 0x000fea0003800000 */
.L_x_4138:
[----:B------:R3:W-:Y:S01]  /*7110*/  STG.E.U8 desc[UR36][R2.64], R0 ;  /* 0x0000000002007986 */ /* 0x0007e2000c101124 */
[----:B------:R-:W-:Y:S05]  /*7120*/  BRA `(.L_x_4118) ;  /* 0x0000000400087947 */ /* 0x000fea0003800000 */
.L_x_4136:
        /* <DEDUP_REMOVED lines=16> */
.L_x_4143:
[----:B------:R-:W-:-:S04]  /*7230*/  LOP3.LUT R26, R26, 0x80000000, RZ, 0xc0, !PT ;  /* 0x800000001a1a7812 */ /* 0x000fc800078ec0ff */
[----:B------:R-:W-:-:S04]  /*7240*/  SHF.R.U32.HI R5, RZ, 0x18, R26 ;  /* 0x00000018ff057819 */ /* 0x000fc8000001161a */
[----:B------:R-:W-:-:S04]  /*7250*/  LOP3.LUT R4, R4, R5, RZ, 0xfc, !PT ;  /* 0x0000000504047212 */ /* 0x000fc800078efcff */
[----:B------:R-:W-:-:S07]  /*7260*/  PRMT R0, R4, 0x7610, R0 ;  /* 0x0000761004007816 */ /* 0x000fce0000000000 */
.L_x_4142:
[----:B------:R-:W-:Y:S05]  /*7270*/  BSYNC B0 ;  /* 0x0000000000007941 */ /* 0x000fea0003800000 */
.L_x_4141:
[----:B------:R0:W-:Y:S01]  /*7280*/  STG.E.U8 desc[UR36][R2.64], R0 ;  /* 0x0000000002007986 */ /* 0x0001e2000c101124 */
[----:B------:R-:W-:Y:S05]  /*7290*/  BRA `(.L_x_4118) ;  /* 0x0000000000ac7947 */ /* 0x000fea0003800000 */
.L_x_4135:
        /* <DEDUP_REMOVED lines=21> */
.L_x_4117:
        /* <DEDUP_REMOVED lines=16> */
.L_x_4146:
[----:B------:R-:W-:Y:S05]  /*74f0*/  BRA `(.L_x_4118) ;  /* 0x0000000000147947 */ /* 0x000fea0003800000 */
.L_x_4145:
[----:B------:R-:W0:Y:S02]  /*7500*/  F2I.U64.TRUNC R26, R26 ;  /* 0x0000001a001a7311 */ /* 0x000e24000020d800 */
[----:B0-----:R2:W-:Y:S01]  /*7510*/  STG.E.64 desc[UR36][R2.64], R26 ;  /* 0x0000001a02007986 */ /* 0x0015e2000c101b24 */
[----:B------:R-:W-:Y:S05]  /*7520*/  BRA `(.L_x_4118) ;  /* 0x0000000000087947 */ /* 0x000fea0003800000 */
.L_x_4144:
[----:B------:R-:W0:Y:S02]  /*7530*/  F2I.FTZ.U32.TRUNC.NTZ R5, R26 ;  /* 0x0000001a00057305 */ /* 0x000e24000021f000 */
[----:B0-----:R0:W-:Y:S02]  /*7540*/  STG.E desc[UR36][R2.64], R5 ;  /* 0x0000000502007986 */ /* 0x0011e4000c101924 */
.L_x_4118:
        /* <DEDUP_REMOVED lines=24> */
.L_x_4150:
[----:B------:R-:W0:Y:S02]  /*76d0*/  F2I.S64.TRUNC R16, R16 ;  /* 0x0000001000107311 */ /* 0x000e24000020d900 */
[----:B0-----:R-:W-:-:S05]  /*76e0*/  IMAD.MOV.U32 R5, RZ, RZ, R16 ;  /* 0x000000ffff057224 */ /* 0x001fca00078e0010 */
[----:B------:R0:W-:Y:S01]  /*76f0*/  STG.E.U8 desc[UR36][R2.64], R5 ;  /* 0x0000000502007986 */ /* 0x0001e2000c101124 */
[----:B------:R-:W-:Y:S05]  /*7700*/  BRA `(.L_x_4152) ;  /* 0x0000000c00447947 */ /* 0x000fea0003800000 */
.L_x_4149:
        /* <DEDUP_REMOVED lines=9> */
.L_x_4154:
[----:B------:R-:W0:Y:S02]  /*77a0*/  F2I.FTZ.TRUNC.NTZ R5, R16 ;  /* 0x0000001000057305 */ /* 0x000e24000021f100 */
[----:B0-----:R3:W-:Y:S01]  /*77b0*/  STG.E desc[UR36][R2.64], R5 ;  /* 0x0000000502007986 */ /* 0x0017e2000c101924 */
[----:B------:R-:W-:Y:S05]  /*77c0*/  BRA `(.L_x_4152) ;  /* 0x0000000c00147947 */ /* 0x000fea0003800000 */
.L_x_4153:
[----:B------:R-:W0:Y:S02]  /*77d0*/  F2I.FTZ.TRUNC.NTZ R5, R16 ;  /* 0x0000001000057305 */ /* 0x000e24000021f100 */
[----:B0-----:R2:W-:Y:S01]  /*77e0*/  STG.E.U16 desc[UR36][R2.64], R5 ;  /* 0x0000000502007986 */ /* 0x0015e2000c101524 */
[----:B------:R-:W-:Y:S05]  /*77f0*/  BRA `(.L_x_4152) ;  /* 0x0000000c00087947 */ /* 0x000fea0003800000 */
.L_x_4148:
        /* <DEDUP_REMOVED lines=8> */
.L_x_4156:
[----:B------:R-:W-:-:S05]  /*7880*/  F2FP.F16.F32.PACK_AB R16, RZ, R16 ;  /* 0x00000010ff10723e */ /* 0x000fca00000000ff */
[----:B------:R0:W-:Y:S01]  /*7890*/  STG.E.U16 desc[UR36][R2.64], R16 ;  /* 0x0000001002007986 */ /* 0x0001e2000c101524 */
[----:B------:R-:W-:Y:S05]  /*78a0*/  BRA `(.L_x_4152) ;  /* 0x0000000800dc7947 */ /* 0x000fea0003800000 */
.L_x_4155:
        /* <DEDUP_REMOVED lines=8> */
.L_x_4158:
[----:B------:R-:W-:-:S05]  /*7930*/  F2FP.F16.F32.PACK_AB R17, R17, R16 ;  /* 0x000000101111723e */ /* 0x000fca00000000ff */
[----:B------:R0:W-:Y:S01]  /*7940*/  STG.E desc[UR36][R2.64], R17 ;  /* 0x0000001102007986 */ /* 0x0001e2000c101924 */
[----:B------:R-:W-:Y:S05]  /*7950*/  BRA `(.L_x_4152) ;  /* 0x0000000800b07947 */ /* 0x000fea0003800000 */
.L_x_4157:
[----:B------:R-:W-:-:S06]  /*7960*/  FMUL.FTZ R4, R16, 1 ;  /* 0x3f80000010047820 */ /* 0x000fcc0000410000 */
[----:B------:R-:W0:Y:S02]  /*7970*/  F2F.F64.F32 R4, R4 ;  /* 0x0000000400047310 */ /* 0x000e240000201800 */
[----:B0-----:R0:W-:Y:S01]  /*7980*/  STG.E.64 desc[UR36][R2.64], R4 ;  /* 0x0000000402007986 */ /* 0x0011e2000c101b24 */
[----:B------:R-:W-:Y:S05]  /*7990*/  BRA `(.L_x_4152) ;  /* 0x0000000800a07947 */ /* 0x000fea0003800000 */
.L_x_4147:
        /* <DEDUP_REMOVED lines=14> */
.L_x_4161:
[----:B------:R-:W-:Y:S01]  /*7a80*/  FMUL.FTZ R6, R17, 1 ;  /* 0x3f80000011067820 */ /* 0x000fe20000410000 */
[----:B------:R-:W-:-:S05]  /*7a90*/  FMUL.FTZ R4, R16, 1 ;  /* 0x3f80000010047820 */ /* 0x000fca0000410000 */
[----:B------:R-:W-:Y:S08]  /*7aa0*/  F2F.F64.F32 R6, R6 ;  /* 0x0000000600067310 */ /* 0x000ff00000201800 */
[----:B------:R-:W0:Y:S02]  /*7ab0*/  F2F.F64.F32 R4, R4 ;  /* 0x0000000400047310 */ /* 0x000e240000201800 */
[----:B0-----:R0:W-:Y:S01]  /*7ac0*/  STG.E.128 desc[UR36][R2.64], R4 ;  /* 0x0000000402007986 */ /* 0x0011e2000c101d24 */
[----:B------:R-:W-:Y:S05]  /*7ad0*/  BRA `(.L_x_4152) ;  /* 0x0000000800507947 */ /* 0x000fea0003800000 */
.L_x_4160:
        /* <DEDUP_REMOVED lines=20> */
.L_x_4165:
[----:B------:R-:W-:Y:S05]  /*7c20*/  BSYNC B0 ;  /* 0x0000000000007941 */ /* 0x000fea0003800000 */
.L_x_4164:
[----:B------:R-:W-:-:S05]  /*7c30*/  LOP3.LUT R7, R0, R7, RZ, 0xfc, !PT ;  /* 0x0000000700077212 */ /* 0x000fca00078efcff */
[----:B------:R0:W-:Y:S01]  /*7c40*/  STG.E.U8 desc[UR36][R2.64], R7 ;  /* 0x0000000702007986 */ /* 0x0001e2000c101124 */
[----:B------:R-:W-:Y:S05]  /*7c50*/  BRA `(.L_x_4152) ;  /* 0x0000000400f07947 */ /* 0x000fea0003800000 */
.L_x_4163:
        /* <DEDUP_REMOVED lines=12> */
.L_x_4167:
[----:B------:R-:W-:Y:S01]  /*7d20*/  IMAD.MOV.U32 R0, RZ, RZ, 0x7f ;  /* 0x0000007fff007424 */ /* 0x000fe200078e00ff */
[----:B------:R-:W-:-:S04]  /*7d30*/  ISETP.GT.U32.AND P0, PT, R4, 0x7f800000, PT ;  /* 0x7f8000000400780c */ /* 0x000fc80003f04070 */
[----:B------:R-:W-:-:S09]  /*7d40*/  SEL R0, R0, 0x7c, P0 ;  /* 0x0000007c00007807 */ /* 0x000fd20000000000 */
.L_x_4168:
[----:B------:R-:W-:Y:S05]  /*7d50*/  BSYNC B0 ;  /* 0x0000000000007941 */ /* 0x000fea0003800000 */
.L_x_4166:
[----:B------:R-:W-:-:S04]  /*7d60*/  LOP3.LUT R16, R16, 0x80000000, RZ, 0xc0, !PT ;  /* 0x8000000010107812 */ /* 0x000fc800078ec0ff */
[----:B------:R-:W-:-:S04]  /*7d70*/  SHF.R.U32.HI R5, RZ, 0x18, R16 ;  /* 0x00000018ff057819 */ /* 0x000fc80000011610 */
[----:B------:R-:W-:-:S05]  /*7d80*/  LOP3.LUT R5, R0, R5, RZ, 0xfc, !PT ;  /* 0x0000000500057212 */ /* 0x000fca00078efcff */
[----:B------:R0:W-:Y:S01]  /*7d90*/  STG.E.U8 desc[UR36][R2.64], R5 ;  /* 0x0000000502007986 */ /* 0x0001e2000c101124 */
[----:B------:R-:W-:Y:S05]  /*7da0*/  BRA `(.L_x_4152) ;  /* 0x00000004009c7947 */ /* 0x000fea0003800000 */
.L_x_4162:
[----:B------:R-:W-:-:S05]  /*7db0*/  F2FP.BF16.F32.PACK_AB R16, RZ, R16 ;  /* 0x00000010ff10723e */ /* 0x000fca00000010ff */
[----:B------:R0:W-:Y:S01]  /*7dc0*/  STG.E.U16 desc[UR36][R2.64], R16 ;  /* 0x0000001002007986 */ /* 0x0001e2000c101524 */
[----:B------:R-:W-:Y:S05]  /*7dd0*/  BRA `(.L_x_4152) ;  /* 0x0000000400907947 */ /* 0x000fea0003800000 */
.L_x_4159:
        /* <DEDUP_REMOVED lines=11> */
.L_x_4171:
        /* <DEDUP_REMOVED lines=16> */
.L_x_4174:
[----:B------:R-:W-:-:S04]  /*7f90*/  LOP3.LUT R16, R16, 0x80000000, RZ, 0xc0, !PT ;  /* 0x8000000010107812 */ /* 0x000fc800078ec0ff */
[----:B------:R-:W-:-:S04]  /*7fa0*/  SHF.R.U32.HI R5, RZ, 0x18, R16 ;  /* 0x00000018ff057819 */ /* 0x000fc80000011610 */
[----:B------:R-:W-:-:S04]  /*7fb0*/  LOP3.LUT R4, R4, R5, RZ, 0xfc, !PT ;  /* 0x0000000504047212 */ /* 0x000fc800078efcff */
[----:B------:R-:W-:-:S07]  /*7fc0*/  PRMT R0, R4, 0x7610, R0 ;  /* 0x0000761004007816 */ /* 0x000fce0000000000 */
.L_x_4173:
[----:B------:R-:W-:Y:S05]  /*7fd0*/  BSYNC B0 ;  /* 0x0000000000007941 */ /* 0x000fea0003800000 */
.L_x_4172:
[----:B------:R0:W-:Y:S01]  /*7fe0*/  STG.E.U8 desc[UR36][R2.64], R0 ;  /* 0x0000000002007986 */ /* 0x0001e2000c101124 */
[----:B------:R-:W-:Y:S05]  /*7ff0*/  BRA `(.L_x_4152) ;  /* 0x0000000400087947 */ /* 0x000fea0003800000 */
.L_x_4170:
        /* <DEDUP_REMOVED lines=16> */
.L_x_4177:
[----:B------:R-:W-:-:S04]  /*8100*/  LOP3.LUT R16, R16, 0x80000000, RZ, 0xc0, !PT ;  /* 0x8000000010107812 */ /* 0x000fc800078ec0ff */
[----:B------:R-:W-:-:S04]  /*8110*/  SHF.R.U32.HI R5, RZ, 0x18, R16 ;  /* 0x00000018ff057819 */ /* 0x000fc80000011610 */
[----:B------:R-:W-:-:S04]  /*8120*/  LOP3.LUT R4, R4, R5, RZ, 0xfc, !PT ;  /* 0x0000000504047212 */ /* 0x000fc800078efcff */
[----:B------:R-:W-:-:S07]  /*8130*/  PRMT R0, R4, 0x7610, R0 ;  /* 0x0000761004007816 */ /* 0x000fce0000000000 */
.L_x_4176:
[----:B------:R-:W-:Y:S05]  /*8140*/  BSYNC B0 ;  /* 0x0000000000007941 */ /* 0x000fea0003800000 */
.L_x_4175:
[----:B------:R0:W-:Y:S01]  /*8150*/  STG.E.U8 desc[UR36][R2.64], R0 ;  /* 0x0000000002007986 */ /* 0x0001e2000c101124 */
[----:B------:R-:W-:Y:S05]  /*8160*/  BRA `(.L_x_4152) ;  /* 0x0000000000ac7947 */ /* 0x000fea0003800000 */
.L_x_4169:
        /* <DEDUP_REMOVED lines=21> */
.L_x_4151:
        /* <DEDUP_REMOVED lines=16> */
.L_x_4180:
[----:B------:R-:W-:Y:S05]  /*83c0*/  BRA `(.L_x_4152) ;  /* 0x0000000000147947 */ /* 0x000fea0003800000 */
.L_x_4179:
[----:B------:R-:W0:Y:S02]  /*83d0*/  F2I.U64.TRUNC R16, R16 ;  /* 0x0000001000107311 */ /* 0x000e24000020d800 */
[----:B0-----:R0:W-:Y:S01]  /*83e0*/  STG.E.64 desc[UR36][R2.64], R16 ;  /* 0x0000001002007986 */ /* 0x0011e2000c101b24 */
[----:B------:R-:W-:Y:S05]  /*83f0*/  BRA `(.L_x_4152) ;  /* 0x0000000000087947 */ /* 0x000fea0003800000 */
.L_x_4178:
[----:B------:R-:W0:Y:S02]  /*8400*/  F2I.FTZ.U32.TRUNC.NTZ R5, R16 ;  /* 0x0000001000057305 */ /* 0x000e24000021f000 */
[----:B0-----:R0:W-:Y:S02]  /*8410*/  STG.E desc[UR36][R2.64], R5 ;  /* 0x0000000502007986 */ /* 0x0011e4000c101924 */
.L_x_4152:
[----:B------:R-:W-:-:S07]  /*8420*/  VIADD R28, R28, 0x80 ;  /* 0x000000801c1c7836 */ /* 0x000fce0000000000 */
.L_x_4112:
[----:B------:R-:W-:Y:S05]  /*8430*/  BSYNC B6 ;  /* 0x0000000000067941 */ /* 0x000fea0003800000 */
.L_x_4111:
[----:B------:R-:W-:-:S13]  /*8440*/  ISETP.GE.AND P0, PT, R28, R24, PT ;  /* 0x000000181c00720c */ /* 0x000fda0003f06270 */
[----:B------:R-:W-:Y:S05]  /*8450*/  @P0 EXIT ;  /* 0x000000000000094d */ /* 0x000fea0003800000 */
[----:B0--3--:R-:W0:Y:S01]  /*8460*/  S2R R0, SR_CTAID.X ;  /* 0x0000000000007919 */ /* 0x009e220000002500 */
[----:B-12-4-:R-:W1:Y:S01]  /*8470*/  LDC.64 R2, c[0x0][0x218] ;  /* 0x00008600ff027b82 */ /* 0x016e620000000a00 */
[----:B------:R-:W-:Y:S01]  /*8480*/  ULDC UR4, c[0x0][0x238] ;  /* 0x00008e0000047ab9 */ /* 0x000fe20000000800 */
[----:B0-----:R-:W-:Y:S01]  /*8490*/  IMAD R28, R0, 0x200, R28 ;  /* 0x00000200001c7824 */ /* 0x001fe200078e021c */
[----:B------:R-:W-:-:S03]  /*84a0*/  PRMT R0, R22, 0x9910, RZ ;  /* 0x0000991016007816 */ /* 0x000fc600000000ff */
[----:B------:R-:W-:Y:S01]  /*84b0*/  IMAD R5, R28, UR4, RZ ;  /* 0x000000041c057c24 */ /* 0x000fe2000f8e02ff */
[----:B------:R-:W-:-:S04]  /*84c0*/  ISETP.GT.AND P1, PT, R0, 0x9, PT ;  /* 0x000000090000780c */ /* 0x000fc80003f24270 */
[----:B-1----:R-:W-:-:S05]  /*84d0*/  IADD3 R2, P0, R5, R2, RZ ;  /* 0x0000000205027210 */ /* 0x002fca0007f1e0ff */
[----:B------:R-:W-:-:S04]  /*84e0*/  IMAD.X R3, RZ, RZ, R3, P0 ;  /* 0x000000ffff037224 */ /* 0x000fc800000e0603 */
        /* <DEDUP_REMOVED lines=12> */
.L_x_4184:
[----:B------:R-:W0:Y:S02]  /*85b0*/  F2I.S64.TRUNC R18, R18 ;  /* 0x0000001200127311 */ /* 0x000e24000020d900 */
[----:B0-----:R-:W-:-:S05]  /*85c0*/  IMAD.MOV.U32 R5, RZ, RZ, R18 ;  /* 0x000000ffff057224 */ /* 0x001fca00078e0012 */
[----:B------:R-:W-:Y:S01]  /*85d0*/  STG.E.U8 desc[UR36][R2.64], R5 ;  /* 0x0000000502007986 */ /* 0x000fe2000c101124 */
[----:B------:R-:W-:Y:S05]  /*85e0*/  EXIT ;  /* 0x000000000000794d */ /* 0x000fea0003800000 */
.L_x_4183:
        /* <DEDUP_REMOVED lines=9> */
.L_x_4187:
[----:B------:R-:W0:Y:S02]  /*8680*/  F2I.FTZ.TRUNC.NTZ R5, R18 ;  /* 0x0000001200057305 */ /* 0x000e24000021f100 */
[----:B0-----:R-:W-:Y:S01]  /*8690*/  STG.E desc[UR36][R2.64], R5 ;  /* 0x0000000502007986 */ /* 0x001fe2000c101924 */
[----:B------:R-:W-:Y:S05]  /*86a0*/  EXIT ;  /* 0x000000000000794d */ /* 0x000fea0003800000 */
.L_x_4186:
[----:B------:R-:W0:Y:S02]  /*86b0*/  F2I.FTZ.TRUNC.NTZ R5, R18 ;  /* 0x0000001200057305 */ /* 0x000e24000021f100 */
[----:B0-----:R-:W-:Y:S01]  /*86c0*/  STG.E.U16 desc[UR36][R2.64], R5 ;  /* 0x0000000502007986 */ /* 0x001fe2000c101524 */
[----:B------:R-:W-:Y:S05]  /*86d0*/  EXIT ;  /* 0x000000000000794d */ /* 0x000fea0003800000 */
.L_x_4182:
        /* <DEDUP_REMOVED lines=8> */
.L_x_4189:
[----:B------:R-:W-:-:S05]  /*8760*/  F2FP.F16.F32.PACK_AB R18, RZ, R18 ;  /* 0x00000012ff12723e */ /* 0x000fca00000000ff */
[----:B------:R-:W-:Y:S01]  /*8770*/  STG.E.U16 desc[UR36][R2.64], R18 ;  /* 0x0000001202007986 */ /* 0x000fe2000c101524 */
[----:B------:R-:W-:Y:S05]  /*8780*/  EXIT ;  /* 0x000000000000794d */ /* 0x000fea0003800000 */
.L_x_4188:
        /* <DEDUP_REMOVED lines=8> */
.L_x_4191:
[----:B------:R-:W-:-:S05]  /*8810*/  F2FP.F16.F32.PACK_AB R19, R19, R18 ;  /* 0x000000121313723e */ /* 0x000fca00000000ff */
[----:B------:R-:W-:Y:S01]  /*8820*/  STG.E desc[UR36][R2.64], R19 ;  /* 0x0000001302007986 */ /* 0x000fe2000c101924 */
[----:B------:R-:W-:Y:S05]  /*8830*/  EXIT ;  /* 0x000000000000794d */ /* 0x000fea0003800000 */
.L_x_4190:
[----:B------:R-:W-:-:S06]  /*8840*/  FMUL.FTZ R4, R18, 1 ;  /* 0x3f80000012047820 */ /* 0x000fcc0000410000 */
[----:B------:R-:W0:Y:S02]  /*8850*/  F2F.F64.F32 R4, R4 ;  /* 0x0000000400047310 */ /* 0x000e240000201800 */
[----:B0-----:R-:W-:Y:S01]  /*8860*/  STG.E.64 desc[UR36][R2.64], R4 ;  /* 0x0000000402007986 */ /* 0x001fe2000c101b24 */
[----:B------:R-:W-:Y:S05]  /*8870*/  EXIT ;  /* 0x000000000000794d */ /* 0x000fea0003800000 */
.L_x_4181:
        /* <DEDUP_REMOVED lines=14> */
.L_x_4194:
[----:B------:R-:W-:Y:S01]  /*8960*/  FMUL.FTZ R6, R19, 1 ;  /* 0x3f80000013067820 */ /* 0x000fe20000410000 */
[----:B------:R-:W-:-:S05]  /*8970*/  FMUL.FTZ R4, R18, 1 ;  /* 0x3f80000012047820 */ /* 0x000fca0000410000 */
[----:B------:R-:W-:Y:S08]  /*8980*/  F2F.F64.F32 R6, R6 ;  /* 0x0000000600067310 */ /* 0x000ff00000201800 */
[----:B------:R-:W0:Y:S02]  /*8990*/  F2F.F64.F32 R4, R4 ;  /* 0x0000000400047310 */ /* 0x000e240000201800 */
[----:B0-----:R-:W-:Y:S01]  /*89a0*/  STG.E.128 desc[UR36][R2.64], R4 ;  /* 0x0000000402007986 */ /* 0x001fe2000c101d24 */
[----:B------:R-:W-:Y:S05]  /*89b0*/  EXIT ;  /* 0x000000000000794d */ /* 0x000fea0003800000 */
.L_x_4193:
        /* <DEDUP_REMOVED lines=20> */
.L_x_4198:
[----:B------:R-:W-:Y:S05]  /*8b00*/  BSYNC B0 ;  /* 0x0000000000007941 */ /* 0x000fea0003800000 */
.L_x_4197:
[----:B------:R-:W-:-:S05]  /*8b10*/  LOP3.LUT R7, R0, R7, RZ, 0xfc, !PT ;  /* 0x0000000700077212 */ /* 0x000fca00078efcff */
[----:B------:R-:W-:Y:S01]  /*8b20*/  STG.E.U8 desc[UR36][R2.64], R7 ;  /* 0x0000000702007986 */ /* 0x000fe2000c101124 */
[----:B------:R-:W-:Y:S05]  /*8b30*/  EXIT ;  /* 0x000000000000794d */ /* 0x000fea0003800000 */
.L_x_4196:
        /* <DEDUP_REMOVED lines=12> */
.L_x_4200:
[----:B------:R-:W-:Y:S01]  /*8c00*/  IMAD.MOV.U32 R0, RZ, RZ, 0x7f ;  /* 0x0000007fff007424 */ /* 0x000fe200078e00ff */
[----:B------:R-:W-:-:S04]  /*8c10*/  ISETP.GT.U32.AND P0, PT, R4, 0x7f800000, PT ;  /* 0x7f8000000400780c */ /* 0x000fc80003f04070 */
[----:B------:R-:W-:-:S09]  /*8c20*/  SEL R0, R0, 0x7c, P0 ;  /* 0x0000007c00007807 */ /* 0x000fd20000000000 */
.L_x_4201:
[----:B------:R-:W-:Y:S05]  /*8c30*/  BSYNC B0 ;  /* 0x0000000000007941 */ /* 0x000fea0003800000 */
.L_x_4199:
[----:B------:R-:W-:-:S04]  /*8c40*/  LOP3.LUT R18, R18, 0x80000000, RZ, 0xc0, !PT ;  /* 0x8000000012127812 */ /* 0x000fc800078ec0ff */
[----:B------:R-:W-:-:S04]  /*8c50*/  SHF.R.U32.HI R5, RZ, 0x18, R18 ;  /* 0x00000018ff057819 */ /* 0x000fc80000011612 */
[----:B------:R-:W-:-:S05]  /*8c60*/  LOP3.LUT R5, R0, R5, RZ, 0xfc, !PT ;  /* 0x0000000500057212 */ /* 0x000fca00078efcff */
[----:B------:R-:W-:Y:S01]  /*8c70*/  STG.E.U8 desc[UR36][R2.64], R5 ;  /* 0x0000000502007986 */ /* 0x000fe2000c101124 */
[----:B------:R-:W-:Y:S05]  /*8c80*/  EXIT ;  /* 0x000000000000794d */ /* 0x000fea0003800000 */
.L_x_4195:
[----:B------:R-:W-:-:S05]  /*8c90*/  F2FP.BF16.F32.PACK_AB R18, RZ, R18 ;  /* 0x00000012ff12723e */ /* 0x000fca00000010ff */
[----:B------:R-:W-:Y:S01]  /*8ca0*/  STG.E.U16 desc[UR36][R2.64], R18 ;  /* 0x0000001202007986 */ /* 0x000fe2000c101524 */
[----:B------:R-:W-:Y:S05]  /*8cb0*/  EXIT ;  /* 0x000000000000794d */ /* 0x000fea0003800000 */
.L_x_4192:
        /* <DEDUP_REMOVED lines=11> */
.L_x_4204:
        /* <DEDUP_REMOVED lines=16> */
.L_x_4207:
[----:B------:R-:W-:-:S04]  /*8e70*/  LOP3.LUT R18, R18, 0x80000000, RZ, 0xc0, !PT ;  /* 0x8000000012127812 */ /* 0x000fc800078ec0ff */
[----:B------:R-:W-:-:S04]  /*8e80*/  SHF.R.U32.HI R5, RZ, 0x18, R18 ;  /* 0x00000018ff057819 */ /* 0x000fc80000011612 */
[----:B------:R-:W-:-:S04]  /*8e90*/  LOP3.LUT R4, R4, R5, RZ, 0xfc, !PT ;  /* 0x0000000504047212 */ /* 0x000fc800078efcff */
[----:B------:R-:W-:-:S07]  /*8ea0*/  PRMT R0, R4, 0x7610, R0 ;  /* 0x0000761004007816 */ /* 0x000fce0000000000 */
.L_x_4206:
[----:B------:R-:W-:Y:S05]  /*8eb0*/  BSYNC B0 ;  /* 0x0000000000007941 */ /* 0x000fea0003800000 */
.L_x_4205:
[----:B------:R-:W-:Y:S01]  /*8ec0*/  STG.E.U8 desc[UR36][R2.64], R0 ;  /* 0x0000000002007986 */ /* 0x000fe2000c101124 */
[----:B------:R-:W-:Y:S05]  /*8ed0*/  EXIT ;  /* 0x000000000000794d */ /* 0x000fea0003800000 */
.L_x_4203:
        /* <DEDUP_REMOVED lines=16> */
.L_x_4210:
[----:B------:R-:W-:-:S04]  /*8fe0*/  LOP3.LUT R18, R18, 0x80000000, RZ, 0xc0, !PT ;  /* 0x8000000012127812 */ /* 0x000fc800078ec0ff */
[----:B------:R-:W-:-:S04]  /*8ff0*/  SHF.R.U32.HI R5, RZ, 0x18, R18 ;  /* 0x00000018ff057819 */ /* 0x000fc80000011612 */
[----:B------:R-:W-:-:S04]  /*9000*/  LOP3.LUT R4, R4, R5, RZ, 0xfc, !PT ;  /* 0x0000000504047212 */ /* 0x000fc800078efcff */
[----:B------:R-:W-:-:S07]  /*9010*/  PRMT R0, R4, 0x7610, R0 ;  /* 0x0000761004007816 */ /* 0x000fce0000000000 */
.L_x_4209:
[----:B------:R-:W-:Y:S05]  /*9020*/  BSYNC B0 ;  /* 0x0000000000007941 */ /* 0x000fea0003800000 */
.L_x_4208:
[----:B------:R-:W-:Y:S01]  /*9030*/  STG.E.U8 desc[UR36][R2.64], R0 ;  /* 0x0000000002007986 */ /* 0x000fe2000c101124 */
[----:B------:R-:W-:Y:S05]  /*9040*/  EXIT ;  /* 0x000000000000794d */ /* 0x000fea0003800000 */
.L_x_4202:
        /* <DEDUP_REMOVED lines=21> */
.L_x_4185:
        /* <DEDUP_REMOVED lines=16> */
.L_x_4213:
[----:B------:R-:W-:Y:S05]  /*92a0*/  EXIT ;  /* 0x000000000000794d */ /* 0x000fea0003800000 */
.L_x_4212:
[----:B------:R-:W0:Y:S02]  /*92b0*/  F2I.U64.TRUNC R18, R18 ;  /* 0x0000001200127311 */ /* 0x000e24000020d800 */
[----:B0-----:R-:W-:Y:S01]  /*92c0*/  STG.E.64 desc[UR36][R2.64], R18 ;  /* 0x0000001202007986 */ /* 0x001fe2000c101b24 */
[----:B------:R-:W-:Y:S05]  /*92d0*/  EXIT ;  /* 0x000000000000794d */ /* 0x000fea0003800000 */
.L_x_4211:
[----:B------:R-:W0:Y:S02]  /*92e0*/  F2I.FTZ.U32.TRUNC.NTZ R5, R18 ;  /* 0x0000001200057305 */ /* 0x000e24000021f000 */
[----:B0-----:R-:W-:Y:S01]  /*92f0*/  STG.E desc[UR36][R2.64], R5 ;  /* 0x0000000502007986 */ /* 0x001fe2000c101924 */
[----:B------:R-:W-:Y:S05]  /*9300*/  EXIT ;  /* 0x000000000000794d */ /* 0x000fea0003800000 */
.L_x_4214:
        /* <DEDUP_REMOVED lines=15> */
.L_x_7558:


//--------------------- .text._ZN2at6native18elementwise_kernelILi128ELi2EZNS0_22gpu_kernel_impl_nocastIZZZNS0_15tan_kernel_cudaERNS_18TensorIteratorBaseEENKUlvE_clEvENKUlvE0_clEvEUlN3c107complexIfEEE_EEvS4_RKT_EUliE_EEviT1_ --------------------------
	.section	.text._ZN2at6native18elementwise_kernelILi128ELi2EZNS0_22gpu_kernel_impl_nocastIZZZNS0_15tan_kernel_cudaERNS_18TensorIteratorBaseEENKUlvE_clEvENKUlvE0_clEvEUlN3c107complexIfEEE_EEvS4_RKT_EUliE_EEviT1_,"ax",@progbits
	.align	128
        .global         _ZN2at6native18elementwise_kernelILi128ELi2EZNS0_22gpu_kernel_impl_nocastIZZZNS0_15tan_kernel_cudaERNS_18TensorIteratorBaseEENKUlvE_clEvENKUlvE0_clEvEUlN3c107complexIfEEE_EEvS4_RKT_EUliE_EEviT1_
        .type           _ZN2at6native18elementwise_kernelILi128ELi2EZNS0_22gpu_kernel_impl_nocastIZZZNS0_15tan_kernel_cudaERNS_18TensorIteratorBaseEENKUlvE_clEvENKUlvE0_clEvEUlN3c107complexIfEEE_EEvS4_RKT_EUliE_EEviT1_,@function
        .size           _ZN2at6native18elementwise_kernelILi128ELi2EZNS0_22gpu_kernel_impl_nocastIZZZNS0_15tan_kernel_cudaERNS_18TensorIteratorBaseEENKUlvE_clEvENKUlvE0_clEvEUlN3c107complexIfEEE_EEvS4_RKT_EUliE_EEviT1_,(.L_x_7559 - _ZN2at6native18elementwise_kernelILi128ELi2EZNS0_22gpu_kernel_impl_nocastIZZZNS0_15tan_kernel_cudaERNS_18TensorIteratorBaseEENKUlvE_clEvENKUlvE0_clEvEUlN3c107complexIfEEE_EEvS4_RKT_EUliE_EEviT1_)
        .other          _ZN2at6native18elementwise_kernelILi128ELi2EZNS0_22gpu_kernel_impl_nocastIZZZNS0_15tan_kernel_cudaERNS_18TensorIteratorBaseEENKUlvE_clEvENKUlvE0_clEvEUlN3c107complexIfEEE_EEvS4_RKT_EUliE_EEviT1_,@"STO_CUDA_ENTRY STV_DEFAULT"
_ZN2at6native18elementwise_kernelILi128ELi2EZNS0_22gpu_kernel_impl_nocastIZZZNS0_15tan_kernel_cudaERNS_18TensorIteratorBaseEENKUlvE_clEvENKUlvE0_clEvEUlN3c107complexIfEEE_EEvS4_RKT_EUliE_EEviT1_:
.text._ZN2at6native18elementwise_kernelILi128ELi2EZNS0_22gpu_kernel_impl_nocastIZZZNS0_15tan_kernel_cudaERNS_18TensorIteratorBaseEENKUlvE_clEvENKUlvE0_clEvEUlN3c107complexIfEEE_EEvS4_RKT_EUliE_EEviT1_:
        /* <DEDUP_REMOVED lines=311> */
.L_x_4217:
[----:B------:R-:W-:Y:S02]  /*1370*/  ULDC.64 UR8, c[0x0][0x418] ;  /* 0x0001060000087ab9 */ /* 0x000fe40000000a00 */
[----:B------:R-:W-:-:S04]  /*1380*/  IADD3 R6, P0, R0, UR8, RZ ;  /* 0x0000000800067c10 */ /* 0x000fc8000ff1e0ff */
[----:B------:R-:W-:Y:S01]  /*1390*/  IADD3.X R7, RZ, UR9, RZ, P0, !PT ;  /* 0x00000009ff077c10 */ /* 0x000fe200087fe4ff */
[----:B------:R-:W-:-:S05]  /*13a0*/  ULDC.64 UR8, c[0x0][0x410] ;  /* 0x0001040000087ab9 */ /* 0x000fca0000000a00 */
[----:B------:R-:W2:Y:S01]  /*13b0*/  LDG.E.64 R6, desc[UR4][R6.64] ;  /* 0x0000000406067981 */ /* 0x000ea2000c1e1b00 */
[----:B------:R-:W-:Y:S01]  /*13c0*/  IADD3 R4, P1, R5, UR8, RZ ;  /* 0x0000000805047c10 */ /* 0x000fe2000ff3e0ff */
[----:B------:R-:W-:Y:S03]  /*13d0*/  BSSY B1, `(.L_x_4218) ;  /* 0x000004e000017945 */ /* 0x000fe60003800000 */
[----:B------:R-:W-:Y:S01]  /*13e0*/  IADD3.X R5, RZ, UR9, RZ, P1, !PT ;  /* 0x00000009ff057c10 */ /* 0x000fe20008ffe4ff */
[----:B--2---:R-:W-:-:S05]  /*13f0*/  FADD.FTZ R9, -R7, -RZ ;  /* 0x800000ff07097221 */ /* 0x004fca0000010100 */
        /* <DEDUP_REMOVED lines=12> */
[----:B------:R-:W0:Y:S02]  /*14c0*/  FRND.TRUNC R0, R0 ;  /* 0x0000000000007307 */ /* 0x000e24000020d000 */
        /* <DEDUP_REMOVED lines=9> */
[----:B------:R-:W0:Y:S08]  /*1560*/  MUFU.COS R2, R12 ;  /* 0x0000000c00027308 */ /* 0x000e300000000000 */
[----:B------:R-:W1:Y:S08]  /*1570*/  MUFU.EX2 R11, R11 ;  /* 0x0000000b000b7308 */ /* 0x000e700000000800 */
[----:B0-----:R-:W-:Y:S01]  /*1580*/  MUFU.RCP R13, R2 ;  /* 0x00000002000d7308 */ /* 0x001fe20000001000 */
[----:B-1----:R-:W-:Y:S01]  /*1590*/  FMUL.FTZ R6, R0, R11 ;  /* 0x0000000b00067220 */ /* 0x002fe20000410000 */
[----:B------:R-:W-:-:S06]  /*15a0*/  FFMA.FTZ R11, R10, R15, 0.00019836159481201320887 ;  /* 0x394fff490a0b7423 */ /* 0x000fcc000001000f */
[----:B------:R-:W0:Y:S01]  /*15b0*/  MUFU.SIN R0, R12 ;  /* 0x0000000c00007308 */ /* 0x000e220000000400 */
[----:B------:R-:W-:-:S04]  /*15c0*/  FFMA.FTZ R11, R10, R11, 0.0083333496004343032837 ;  /* 0x3c08889a0a0b7423 */ /* 0x000fc8000001000b */
[----:B------:R-:W-:-:S03]  /*15d0*/  FFMA.FTZ R11, R10, R11, 0.16666667163372039795 ;  /* 0x3e2aaaab0a0b7423 */ /* 0x000fc6000001000b */
[----:B------:R-:W1:Y:S01]  /*15e0*/  MUFU.RCP R8, R6 ;  /* 0x0000000600087308 */ /* 0x000e620000001000 */
[----:B------:R-:W-:Y:S01]  /*15f0*/  FMUL.FTZ R10, R10, R11 ;  /* 0x0000000b0a0a7220 */ /* 0x000fe20000410000 */
[----:B0-----:R-:W-:-:S04]  /*1600*/  FMUL.FTZ R0, R0, R13 ;  /* 0x0000000d00007220 */ /* 0x001fc80000410000 */
[----:B------:R-:W-:Y:S01]  /*1610*/  FFMA.FTZ R2, R0, R0, 1 ;  /* 0x3f80000000027423 */ /* 0x000fe20000010000 */
[----:B-1----:R-:W-:-:S04]  /*1620*/  FMUL.FTZ R7, R8, -0.125 ;  /* 0xbe00000008077820 */ /* 0x002fc80000410000 */
        /* <DEDUP_REMOVED lines=13> */
.L_x_4221:
        /* <DEDUP_REMOVED lines=12> */
.L_x_4220:
[----:B------:R-:W-:-:S05]  /*17c0*/  FADD.FTZ R9, R6, -R6 ;  /* 0x8000000606097221 */ /* 0x000fca0000010000 */
[----:B------:R-:W-:Y:S01]  /*17d0*/  MOV R8, R9 ;  /* 0x0000000900087202 */ /* 0x000fe20000000f00 */
[----:B------:R-:W-:Y:S06]  /*17e0*/  BRA `(.L_x_4222) ;  /* 0x0000000000307947 */ /* 0x000fec0003800000 */
.L_x_4219:
        /* <DEDUP_REMOVED lines=12> */
.L_x_4222:
[----:B------:R-:W-:Y:S05]  /*18b0*/  BSYNC B1 ;  /* 0x0000000000017941 */ /* 0x000fea0003800000 */
.L_x_4218:
[----:B------:R-:W-:Y:S01]  /*18c0*/  FADD.FTZ R9, -R9, -RZ ;  /* 0x800000ff09097221 */ /* 0x000fe20000010100 */
[----:B------:R-:W-:-:S04]  /*18d0*/  IADD3 R3, R3, 0x80, RZ ;  /* 0x0000008003037810 */ /* 0x000fc80007ffe0ff */
[----:B------:R0:W-:Y:S03]  /*18e0*/  STG.E.64 desc[UR4][R4.64], R8 ;  /* 0x0000000804007986 */ /* 0x0001e6000c101b04 */
.L_x_4216:
[----:B------:R-:W-:Y:S05]  /*18f0*/  BSYNC B0 ;  /* 0x0000000000007941 */ /* 0x000fea0003800000 */
.L_x_4215:
        /* <DEDUP_REMOVED lines=304> */
.L_x_4223:
        /* <DEDUP_REMOVED lines=58> */
.L_x_4227:
        /* <DEDUP_REMOVED lines=12> */
.L_x_4226:
[----:B------:R-:W-:-:S05]  /*3060*/  FADD.FTZ R5, R6, -R6 ;  /* 0x8000000606057221 */ /* 0x000fca0000010000 */
[----:B------:R-:W-:Y:S01]  /*3070*/  MOV R4, R5 ;  /* 0x0000000500047202 */ /* 0x000fe20000000f00 */
[----:B------:R-:W-:Y:S06]  /*3080*/  BRA `(.L_x_4228) ;  /* 0x0000000000307947 */ /* 0x000fec0003800000 */
.L_x_4225:
        /* <DEDUP_REMOVED lines=12> */
.L_x_4228:
[----:B------:R-:W-:Y:S05]  /*3150*/  BSYNC B0 ;  /* 0x0000000000007941 */ /* 0x000fea0003800000 */
.L_x_4224:
[----:B------:R-:W-:-:S05]  /*3160*/  FADD.FTZ R5, -R5, -RZ ;  /* 0x800000ff05057221 */ /* 0x000fca0000010100 */
[----:B------:R-:W-:Y:S01]  /*3170*/  STG.E.64 desc[UR4][R2.64], R4 ;  /* 0x0000000402007986 */ /* 0x000fe2000c101b04 */
[----:B------:R-:W-:Y:S05]  /*3180*/  EXIT ;  /* 0x000000000000794d */ /* 0x000fea0003800000 */
.L_x_4229:
        /* <DEDUP_REMOVED lines=15> */
.L_x_7559:


//--------------------- .text._ZN2at6native27unrolled_elementwise_kernelIZZZNS0_15tan_kernel_cudaERNS_18TensorIteratorBaseEENKUlvE_clEvENKUlvE0_clEvEUlN3c107complexIfEEE_St5arrayIPcLm2EELi4E23TrivialOffsetCalculatorILi1EjESE_NS0_6memory15LoadWithoutCastENSF_16StoreWithoutCastEEEviT_T0_T2_T3_T4_T5_ --------------------------
	.section	.text._ZN2at6native27unrolled_elementwise_kernelIZZZNS0_15tan_kernel_cudaERNS_18TensorIteratorBaseEENKUlvE_clEvENKUlvE0_clEvEUlN3c107complexIfEEE_St5arrayIPcLm2EELi4E23TrivialOffsetCalculatorILi1EjESE_NS0_6memory15LoadWithoutCastENSF_16StoreWithoutCastEEEviT_T0_T2_T3_T4_T5_,"ax",@progbits
	.align	128
        .global         _ZN2at6native27unrolled_elementwise_kernelIZZZNS0_15tan_kernel_cudaERNS_18TensorIteratorBaseEENKUlvE_clEvENKUlvE0_clEvEUlN3c107complexIfEEE_St5arrayIPcLm2EELi4E23TrivialOffsetCalculatorILi1EjESE_NS0_6memory15LoadWithoutCastENSF_16StoreWithoutCastEEEviT_T0_T2_T3_T4_T5_
        .type           _ZN2at6native27unrolled_elementwise_kernelIZZZNS0_15tan_kernel_cudaERNS_18TensorIteratorBaseEENKUlvE_clEvENKUlvE0_clEvEUlN3c107complexIfEEE_St5arrayIPcLm2EELi4E23TrivialOffsetCalculatorILi1EjESE_NS0_6memory15LoadWithoutCastENSF_16StoreWithoutCastEEEviT_T0_T2_T3_T4_T5_,@function
        .size           _ZN2at6native27unrolled_elementwise_kernelIZZZNS0_15tan_kernel_cudaERNS_18TensorIteratorBaseEENKUlvE_clEvENKUlvE0_clEvEUlN3c107complexIfEEE_St5arrayIPcLm2EELi4E23TrivialOffsetCalculatorILi1EjESE_NS0_6memory15LoadWithoutCastENSF_16StoreWithoutCastEEEviT_T0_T2_T3_T4_T5_,(.L_x_7560 - _ZN2at6native27unrolled_elementwise_kernelIZZZNS0_15tan_kernel_cudaERNS_18TensorIteratorBaseEENKUlvE_clEvENKUlvE0_clEvEUlN3c107complexIfEEE_St5arrayIPcLm2EELi4E23TrivialOffsetCalculatorILi1EjESE_NS0_6memory15LoadWithoutCastENSF_16StoreWithoutCastEEEviT_T0_T2_T3_T4_T5_)
        .other          _ZN2at6native27unrolled_elementwise_kernelIZZZNS0_15tan_kernel_cudaERNS_18TensorIteratorBaseEENKUlvE_clEvENKUlvE0_clEvEUlN3c107complexIfEEE_St5arrayIPcLm2EELi4E23TrivialOffsetCalculatorILi1EjESE_NS0_6memory15LoadWithoutCastENSF_16StoreWithoutCastEEEviT_T0_T2_T3_T4_T5_,@"STO_CUDA_ENTRY STV_DEFAULT"
_ZN2at6native27unrolled_elementwise_kernelIZZZNS0_15tan_kernel_cudaERNS_18TensorIteratorBaseEENKUlvE_clEvENKUlvE0_clEvEUlN3c107complexIfEEE_St5arrayIPcLm2EELi4E23TrivialOffsetCalculatorILi1EjESE_NS0_6memory15LoadWithoutCastENSF_16StoreWithoutCastEEEviT_T0_T2_T3_T4_T5_:
.text._ZN2at6native27unrolled_elementwise_kernelIZZZNS0_15tan_kernel_cudaERNS_18TensorIteratorBaseEENKUlvE_clEvENKUlvE0_clEvEUlN3c107complexIfEEE_St5arrayIPcLm2EELi4E23TrivialOffsetCalculatorILi1EjESE_NS0_6memory15LoadWithoutCastENSF_16StoreWithoutCastEEEviT_T0_T2_T3_T4_T5_:
[----:B------:R-:W-:Y:S01]  /*0000*/  LDC R1, c[0x0][0x28] ;  /* 0x00000a00ff017b82 */ /* 0x000fe20000000800 */
[----:B------:R-:W0:Y:S07]  /*0010*/  S2R R0, SR_CTAID.X ;  /* 0x0000000000007919 */ /* 0x000e2e0000002500 */
[----:B------:R-:W0:Y:S01]  /*0020*/  LDC R3, c[0x0][0x210] ;  /* 0x00008400ff037b82 */ /* 0x000e220000000800 */
[----:B------:R-:W-:Y:S01]  /*0030*/  CS2R R16, SRZ ;  /* 0x0000000000107805 */ /* 0x000fe2000001ff00 */
        /* <DEDUP_REMOVED lines=13> */
[----:B0-----:R-:W-:-:S05]  /*0110*/  @!P2 IMAD.WIDE.U32 R14, R9, 0x8, R14 ;  /* 0x00000008090ea825 */ /* 0x001fca00078e000e */
[----:B------:R0:W5:Y:S07]  /*0120*/  @!P2 LDG.E.64 R16, desc[UR4][R14.64] ;  /* 0x000000040e10a981 */ /* 0x00016e000c1e1b00 */
[----:B------:R-:W-:Y:S01]  /*0130*/  @!P3 LEA R23, R0, R7, 0x9 ;  /* 0x000000070017b211 */ /* 0x000fe200078e48ff */
[----:B------:R-:W2:Y:S01]  /*0140*/  @!P3 LDC.64 R4, c[0x0][0x220] ;  /* 0x00008800ff04bb82 */ /* 0x000ea20000000a00 */
[----:B------:R-:W-:-:S04]  /*0150*/  @!P3 IADD3 R7, R7, 0x80, RZ ;  /* 0x000000800707b810 */ /* 0x000fc80007ffe0ff */
[----:B------:R-:W-:Y:S01]  /*0160*/  ISETP.GE.AND P1, PT, R7, R12, PT ;  /* 0x0000000c0700720c */ /* 0x000fe20003f26270 */
[----:B-1----:R-:W-:Y:S01]  /*0170*/  @!P0 IMAD.WIDE.U32 R18, R11, 0x8, R18 ;  /* 0x000000080b128825 */ /* 0x002fe200078e0012 */
[----:B------:R-:W-:-:S06]  /*0180*/  CS2R R10, SRZ ;  /* 0x00000000000a7805 */ /* 0x000fcc000001ff00 */
[----:B------:R0:W5:Y:S05]  /*0190*/  @!P0 LDG.E.64 R10, desc[UR4][R18.64] ;  /* 0x00000004120a8981 */ /* 0x00016a000c1e1b00 */
[----:B------:R-:W1:Y:S01]  /*01a0*/  @!P1 LDC.64 R2, c[0x0][0x220] ;  /* 0x00008800ff029b82 */ /* 0x000e620000000a00 */
[----:B------:R-:W-:Y:S01]  /*01b0*/  @!P1 LEA R21, R0, R7, 0x9 ;  /* 0x0000000700159211 */ /* 0x000fe200078e48ff */
[----:B--2---:R-:W-:Y:S01]  /*01c0*/  @!P3 IMAD.WIDE.U32 R22, R23, 0x8, R4 ;  /* 0x000000081716b825 */ /* 0x004fe200078e0004 */
[----:B------:R-:W-:-:S06]  /*01d0*/  CS2R R4, SRZ ;  /* 0x0000000000047805 */ /* 0x000fcc000001ff00 */
[----:B------:R0:W5:Y:S01]  /*01e0*/  @!P3 LDG.E.64 R4, desc[UR4][R22.64] ;  /* 0x000000041604b981 */ /* 0x000162000c1e1b00 */
[----:B-1----:R-:W-:Y:S01]  /*01f0*/  @!P1 IMAD.WIDE.U32 R20, R21, 0x8, R2 ;  /* 0x0000000815149825 */ /* 0x002fe200078e0002 */
[----:B------:R-:W-:-:S06]  /*0200*/  CS2R R2, SRZ ;  /* 0x0000000000027805 */ /* 0x000fcc000001ff00 */
[----:B------:R0:W5:Y:S01]  /*0210*/  @!P1 LDG.E.64 R2, desc[UR4][R20.64] ;  /* 0x0000000414029981 */ /* 0x000162000c1e1b00 */
[----:B------:R-:W-:Y:S01]  /*0220*/  BSSY B0, `(.L_x_4230) ;  /* 0x0000053000007945 */ /* 0x000fe20003800000 */
[----:B------:R-:W-:Y:S01]  /*0230*/  HFMA2.MMA R7, -RZ, RZ, 0, 0 ;  /* 0x00000000ff077435 */ /* 0x000fe200000001ff */
[----:B------:R-:W-:Y:S02]  /*0240*/  CS2R R8, SRZ ;  /* 0x0000000000087805 */ /* 0x000fe4000001ff00 */
[----:B------:R-:W-:Y:S08]  /*0250*/  @P2 BRA `(.L_x_4231) ;  /* 0x00000004003c2947 */ /* 0x000ff00003800000 */
        /* <DEDUP_REMOVED lines=10> */
[----:B0-----:R-:W-:Y:S01]  /*0300*/  MOV R15, 0x42fc0000 ;  /* 0x42fc0000000f7802 */ /* 0x001fe20000000f00 */
        /* <DEDUP_REMOVED lines=39> */
.L_x_4235:
[----:B------:R-:W-:Y:S01]  /*0580*/  FMUL.RZ R16, R16, 0.15915493667125701904 ;  /* 0x3e22f98310107820 */ /* 0x000fe2000040c000 */
[----:B------:R-:W-:-:S03]  /*0590*/  FMUL.FTZ R6, |R9|, -1.4426950216293334961 ;  /* 0xbfb8aa3b09067820 */ /* 0x000fc60000410200 */
[----:B------:R-:W1:Y:S08]  /*05a0*/  MUFU.SIN R8, R16 ;  /* 0x0000001000087308 */ /* 0x000e700000000400 */
[----:B0-----:R-:W0:Y:S08]  /*05b0*/  MUFU.COS R15, R16 ;  /* 0x00000010000f7308 */ /* 0x001e300000000000 */
[----:B------:R-:W2:Y:S01]  /*05c0*/  MUFU.EX2 R6, R6 ;  /* 0x0000000600067308 */ /* 0x000ea20000000800 */
[----:B-1----:R-:W-:-:S04]  /*05d0*/  FMUL.FTZ R8, R8, 4 ;  /* 0x4080000008087820 */ /* 0x002fc80000410000 */
[----:B0-----:R-:W-:Y:S01]  /*05e0*/  FMUL.FTZ R15, R8, R15 ;  /* 0x0000000f080f7220 */ /* 0x001fe20000410000 */
[----:B------:R-:W-:-:S04]  /*05f0*/  MOV R8, 0x3f800000 ;  /* 0x3f80000000087802 */ /* 0x000fc80000000f00 */
[----:B------:R-:W-:Y:S01]  /*0600*/  LOP3.LUT R9, R8, 0x80000000, R9, 0xb8, !PT ;  /* 0x8000000008097812 */ /* 0x000fe200078eb809 */
[----:B--2---:R-:W-:-:S04]  /*0610*/  FMUL.FTZ R15, R6, R15 ;  /* 0x0000000f060f7220 */ /* 0x004fc80000410000 */
[----:B------:R-:W-:Y:S01]  /*0620*/  FMUL.FTZ R8, R6, R15 ;  /* 0x0000000f06087220 */ /* 0x000fe20000410000 */
[----:B------:R-:W-:Y:S06]  /*0630*/  BRA `(.L_x_4236) ;  /* 0x00000000003c7947 */ /* 0x000fec0003800000 */
.L_x_4234:
[----:B------:R-:W-:-:S05]  /*0640*/  FADD.FTZ R9, R16, -R16 ;  /* 0x8000001010097221 */ /* 0x000fca0000010000 */
[----:B------:R-:W-:Y:S01]  /*0650*/  MOV R8, R9 ;  /* 0x0000000900087202 */ /* 0x000fe20000000f00 */
[----:B------:R-:W-:Y:S06]  /*0660*/  BRA `(.L_x_4236) ;  /* 0x0000000000307947 */ /* 0x000fec0003800000 */
.L_x_4233:
[----:B------:R-:W-:-:S13]  /*0670*/  LOP3.LUT P0, RZ, R9, 0x7fffff, RZ, 0xc0, !PT ;  /* 0x007fffff09ff7812 */ /* 0x000fda000780c0ff */
[C---:B0-----:R-:W-:Y:S01]  /*0680*/  @P0 FMUL.FTZ R15, R16.reuse, R9 ;  /* 0x00000009100f0220 */ /* 0x041fe20000410000 */
        /* <DEDUP_REMOVED lines=10> */
.L_x_4236:
[----:B------:R-:W-:Y:S05]  /*0730*/  BSYNC B1 ;  /* 0x0000000000017941 */ /* 0x000fea0003800000 */
.L_x_4232:
[----:B------:R-:W-:-:S07]  /*0740*/  FADD.FTZ R9, -R9, -RZ ;  /* 0x800000ff09097221 */ /* 0x000fce0000010100 */
.L_x_4231:
[----:B------:R-:W-:Y:S05]  /*0750*/  BSYNC B0 ;  /* 0x0000000000007941 */ /* 0x000fea0003800000 */
.L_x_4230:
[----:B-----5:R-:W-:Y:S01]  /*0760*/  IADD3 R17, R13, 0x80, RZ ;  /* 0x000000800d117810 */ /* 0x020fe20007ffe0ff */
[----:B------:R-:W-:Y:S01]  /*0770*/  BSSY B0, `(.L_x_4237) ;  /* 0x0000053000007945 */ /* 0x000fe20003800000 */
[----:B------:R-:W-:Y:S02]  /*0780*/  HFMA2.MMA R6, -RZ, RZ, 0, 0 ;  /* 0x00000000ff067435 */ /* 0x000fe400000001ff */
        /* <DEDUP_REMOVED lines=31> */
[----:B-1----:R-:W-:Y:S01]  /*0980*/  FMUL.FTZ R14, R14, R15 ;  /* 0x0000000f0e0e7220 */ /* 0x002fe20000410000 */
[----:B------:R-:W-:-:S05]  /*0990*/  FFMA.FTZ R15, R18, R21, 0.00019836159481201320887 ;  /* 0x394fff49120f7423 */ /* 0x000fca0000010015 */
[----:B------:R-:W0:Y:S01]  /*09a0*/  MUFU.RCP R16, R14 ;  /* 0x0000000e00107308 */ /* 0x000e220000001000 */
[----:B------:R-:W-:-:S04]  /*09b0*/  FFMA.FTZ R15, R18, R15, 0.0083333496004343032837 ;  /* 0x3c08889a120f7423 */ /* 0x000fc8000001000f */
[----:B------:R-:W-:-:S04]  /*09c0*/  FFMA.FTZ R15, R18, R15, 0.16666667163372039795 ;  /* 0x3e2aaaab120f7423 */ /* 0x000fc8000001000f */
        /* <DEDUP_REMOVED lines=16> */
.L_x_4242:
[----:B0-----:R-:W-:Y:S01]  /*0ad0*/  FMUL.RZ R14, R10, 0.15915493667125701904 ;  /* 0x3e22f9830a0e7820 */ /* 0x001fe2000040c000 */
        /* <DEDUP_REMOVED lines=11> */
.L_x_4241:
[----:B------:R-:W-:-:S05]  /*0b90*/  FADD.FTZ R7, R10, -R10 ;  /* 0x8000000a0a077221 */ /* 0x000fca0000010000 */
[----:B------:R-:W-:Y:S01]  /*0ba0*/  MOV R6, R7 ;  /* 0x0000000700067202 */ /* 0x000fe20000000f00 */
[----:B------:R-:W-:Y:S06]  /*0bb0*/  BRA `(.L_x_4243) ;  /* 0x0000000000307947 */ /* 0x000fec0003800000 */
.L_x_4240:
        /* <DEDUP_REMOVED lines=9> */
[----:B0-----:R-:W0:Y:S02]  /*0c50*/  @P0 MUFU.COS R15, R11 ;  /* 0x0000000b000f0308 */ /* 0x001e240000000000 */
[----:B0-----:R-:W-:-:S05]  /*0c60*/  @P0 FMUL.FTZ R10, R6, R15 ;  /* 0x0000000f060a0220 */ /* 0x001fca0000410000 */
[----:B------:R-:W-:-:S07]  /*0c70*/  LOP3.LUT R6, RZ, 0x80000000, R10, 0xb8, !PT ;  /* 0x80000000ff067812 */ /* 0x000fce00078eb80a */
.L_x_4243:
[----:B------:R-:W-:Y:S05]  /*0c80*/  BSYNC B1 ;  /* 0x0000000000017941 */ /* 0x000fea0003800000 */
.L_x_4239:
[----:B------:R-:W-:-:S07]  /*0c90*/  FADD.FTZ R7, -R7, -RZ ;  /* 0x800000ff07077221 */ /* 0x000fce0000010100 */
.L_x_4238:
[----:B------:R-:W-:Y:S05]  /*0ca0*/  BSYNC B0 ;  /* 0x0000000000007941 */ /* 0x000fea0003800000 */
.L_x_4237:
[----:B------:R-:W-:Y:S01]  /*0cb0*/  IADD3 R11, R13, 0x100, RZ ;  /* 0x000001000d0b7810 */ /* 0x000fe20007ffe0ff */
[----:B------:R-:W-:Y:S01]  /*0cc0*/  BSSY B0, `(.L_x_4244) ;  /* 0x0000054000007945 */ /* 0x000fe20003800000 */
[----:B0-----:R-:W-:Y:S02]  /*0cd0*/  CS2R R14, SRZ ;  /* 0x00000000000e7805 */ /* 0x001fe4000001ff00 */
[----:B------:R-:W-:Y:S01]  /*0ce0*/  ISETP.GE.AND P0, PT, R11, R12, PT ;  /* 0x0000000c0b00720c */ /* 0x000fe20003f06270 */
[----:B------:R-:W-:-:S12]  /*0cf0*/  HFMA2.MMA R11, -RZ, RZ, 0, 0 ;  /* 0x00000000ff0b7435 */ /* 0x000fd800000001ff */
        /* <DEDUP_REMOVED lines=15> */
[----:B------:R-:W0:Y:S08]  /*0df0*/  FRND.TRUNC R10, R10 ;  /* 0x0000000a000a7307 */ /* 0x000e30000020d000 */
[----:B------:R-:W-:Y:S01]  /*0e00*/  MUFU.SIN R4, R20 ;  /* 0x0000001400047308 */ /* 0x000fe20000000400 */
[----:B0-----:R-:W-:-:S02]  /*0e10*/  FSETP.GT.FTZ.AND P0, PT, |R10|, 126, PT ;  /* 0x42fc00000a00780b */ /* 0x001fc40003f14200 */
        /* <DEDUP_REMOVED lines=11> */
[----:B-1----:R-:W-:Y:S01]  /*0ed0*/  FMUL.FTZ R14, R14, R19 ;  /* 0x000000130e0e7220 */ /* 0x002fe20000410000 */
[----:B------:R-:W-:-:S06]  /*0ee0*/  FFMA.FTZ R19, R18, R23, 0.00019836159481201320887 ;  /* 0x394fff4912137423 */ /* 0x000fcc0000010017 */
[----:B------:R-:W1:Y:S01]  /*0ef0*/  MUFU.RCP R16, R14 ;  /* 0x0000000e00107308 */ /* 0x000e620000001000 */
[----:B------:R-:W-:Y:S01]  /*0f00*/  FFMA.FTZ R19, R18, R19, 0.0083333496004343032837 ;  /* 0x3c08889a12137423 */ /* 0x000fe20000010013 */
[----:B0-----:R-:W-:-:S03]  /*0f10*/  FMUL.FTZ R4, R4, R21 ;  /* 0x0000001504047220 */ /* 0x001fc60000410000 */
[----:B------:R-:W-:-:S04]  /*0f20*/  FFMA.FTZ R19, R18, R19, 0.16666667163372039795 ;  /* 0x3e2aaaab12137423 */ /* 0x000fc80000010013 */
[----:B------:R-:W-:Y:S01]  /*0f30*/  FMUL.FTZ R18, R18, R19 ;  /* 0x0000001312127220 */ /* 0x000fe20000410000 */
[----:B-1----:R-:W-:-:S04]  /*0f40*/  FMUL.FTZ R5, R16, -0.125 ;  /* 0xbe00000010057820 */ /* 0x002fc80000410000 */
[----:B------:R-:W-:Y:S01]  /*0f50*/  FFMA.FTZ R16, R14, 2, R5 ;  /* 0x400000000e107823 */ /* 0x000fe20000010005 */
[----:B------:R-:W-:-:S04]  /*0f60*/  FFMA.FTZ R5, R4, R4, 1 ;  /* 0x3f80000004057423 */ /* 0x000fc80000010004 */
        /* <DEDUP_REMOVED lines=12> */
.L_x_4249:
        /* <DEDUP_REMOVED lines=12> */
.L_x_4248:
[----:B------:R-:W-:-:S05]  /*10f0*/  FADD.FTZ R15, R4, -R4 ;  /* 0x80000004040f7221 */ /* 0x000fca0000010000 */
[----:B------:R-:W-:Y:S01]  /*1100*/  MOV R14, R15 ;  /* 0x0000000f000e7202 */ /* 0x000fe20000000f00 */
[----:B------:R-:W-:Y:S06]  /*1110*/  BRA `(.L_x_4250) ;  /* 0x0000000000307947 */ /* 0x000fec0003800000 */
.L_x_4247:
        /* <DEDUP_REMOVED lines=12> */
.L_x_4250:
[----:B------:R-:W-:Y:S05]  /*11e0*/  BSYNC B1 ;  /* 0x0000000000017941 */ /* 0x000fea0003800000 */
.L_x_4246:
[----:B------:R-:W-:-:S07]  /*11f0*/  FADD.FTZ R15, -R15, -RZ ;  /* 0x800000ff0f0f7221 */ /* 0x000fce0000010100 */
.L_x_4245:
[----:B------:R-:W-:Y:S05]  /*1200*/  BSYNC B0 ;  /* 0x0000000000007941 */ /* 0x000fea0003800000 */
.L_x_4244:
[----:B------:R-:W-:Y:S01]  /*1210*/  IADD3 R5, R13, 0x180, RZ ;  /* 0x000001800d057810 */ /* 0x000fe20007ffe0ff */
        /* <DEDUP_REMOVED lines=54> */
.L_x_4256:
        /* <DEDUP_REMOVED lines=12> */
.L_x_4255:
[----:B------:R-:W-:-:S05]  /*1640*/  FADD.FTZ R5, R2, -R2 ;  /* 0x8000000202057221 */ /* 0x000fca0000010000 */
[----:B------:R-:W-:Y:S01]  /*1650*/  MOV R10, R5 ;  /* 0x00000005000a7202 */ /* 0x000fe20000000f00 */
[----:B------:R-:W-:Y:S06]  /*1660*/  BRA `(.L_x_4257) ;  /* 0x0000000000307947 */ /* 0x000fec0003800000 */
.L_x_4254:
        /* <DEDUP_REMOVED lines=12> */
.L_x_4257:
[----:B------:R-:W-:Y:S05]  /*1730*/  BSYNC B1 ;  /* 0x0000000000017941 */ /* 0x000fea0003800000 */
.L_x_4253:
[----:B------:R-:W-:-:S07]  /*1740*/  FADD.FTZ R11, -R5, -RZ ;  /* 0x800000ff050b7221 */ /* 0x000fce0000010100 */
.L_x_4252:
[----:B------:R-:W-:Y:S05]  /*1750*/  BSYNC B0 ;  /* 0x0000000000007941 */ /* 0x000fea0003800000 */
.L_x_4251:
[----:B------:R-:W-:Y:S01]  /*1760*/  ISETP.GE.AND P0, PT, R13, R12, PT ;  /* 0x0000000c0d00720c */ /* 0x000fe20003f06270 */
[----:B------:R-:W-:Y:S04]  /*1770*/  BSSY B0, `(.L_x_4258) ;  /* 0x0000017000007945 */ /* 0x000fe80003800000 */
[----:B------:R-:W-:Y:S08]  /*1780*/  BSSY B1, `(.L_x_4259) ;  /* 0x000000f000017945 */ /* 0x000ff00003800000 */
[----:B------:R-:W-:Y:S05]  /*1790*/  @P0 BRA `(.L_x_4260) ;  /* 0x0000000000340947 */ /* 0x000fea0003800000 */
[----:B------:R-:W0:Y:S01]  /*17a0*/  LDC.64 R2, c[0x0][0x218] ;  /* 0x00008600ff027b82 */ /* 0x000e220000000a00 */
[----:B------:R-:W-:-:S05]  /*17b0*/  LEA R13, R0, R13, 0x9 ;  /* 0x0000000d000d7211 */ /* 0x000fca00078e48ff */
[----:B0-----:R-:W-:Y:S01]  /*17c0*/  IMAD.WIDE.U32 R2, R13, 0x8, R2 ;  /* 0x000000080d027825 */ /* 0x001fe200078e0002 */
[----:B------:R-:W-:-:S04]  /*17d0*/  MOV R13, R17 ;  /* 0x00000011000d7202 */ /* 0x000fc80000000f00 */
[----:B------:R0:W-:Y:S01]  /*17e0*/  STG.E.64 desc[UR4][R2.64], R8 ;  /* 0x0000000802007986 */ /* 0x0001e2000c101b04 */
[----:B------:R-:W-:-:S13]  /*17f0*/  ISETP.GE.AND P0, PT, R13, R12, PT ;  /* 0x0000000c0d00720c */ /* 0x000fda0003f06270 */
[----:B------:R-:W-:Y:S05]  /*1800*/  @P0 BREAK B1 ;  /* 0x0000000000010942 */ /* 0x000fea0003800000 */
[----:B0-----:R-:W-:Y:S05]  /*1810*/  @P0 BRA `(.L_x_4261) ;  /* 0x0000000000300947 */ /* 0x001fea0003800000 */
[----:B------:R-:W0:Y:S01]  /*1820*/  LDC.64 R2, c[0x0][0x218] ;  /* 0x00008600ff027b82 */ /* 0x000e220000000a00 */
[----:B------:R-:W-:Y:S02]  /*1830*/  LEA R5, R0, R13, 0x9 ;  /* 0x0000000d00057211 */ /* 0x000fe400078e48ff */
[----:B------:R-:W-:-:S03]  /*1840*/  IADD3 R13, R13, 0x80, RZ ;  /* 0x000000800d0d7810 */ /* 0x000fc60007ffe0ff */
[----:B0-----:R-:W-:-:S05]  /*1850*/  IMAD.WIDE.U32 R2, R5, 0x8, R2 ;  /* 0x0000000805027825 */ /* 0x001fca00078e0002 */
[----:B------:R0:W-:Y:S02]  /*1860*/  STG.E.64 desc[UR4][R2.64], R6 ;  /* 0x0000000602007986 */ /* 0x0001e4000c101b04 */
.L_x_4260:
[----:B------:R-:W-:Y:S05]  /*1870*/  BSYNC B1 ;  /* 0x0000000000017941 */ /* 0x000fea0003800000 */
.L_x_4259:
[----:B------:R-:W-:-:S13]  /*1880*/  ISETP.GE.AND P0, PT, R13, R12, PT ;  /* 0x0000000c0d00720c */ /* 0x000fda0003f06270 */
[----:B0-----:R-:W0:Y:S01]  /*1890*/  @!P0 LDC.64 R2, c[0x0][0x218] ;  /* 0x00008600ff028b82 */ /* 0x001e220000000a00 */
[----:B------:R-:W-:Y:S02]  /*18a0*/  @!P0 LEA R5, R0, R13, 0x9 ;  /* 0x0000000d00058211 */ /* 0x000fe400078e48ff */
[----:B------:R-:W-:-:S03]  /*18b0*/  @!P0 IADD3 R13, R13, 0x80, RZ ;  /* 0x000000800d0d8810 */ /* 0x000fc60007ffe0ff */
[----:B0-----:R-:W-:-:S05]  /*18c0*/  @!P0 IMAD.WIDE.U32 R2, R5, 0x8, R2 ;  /* 0x0000000805028825 */ /* 0x001fca00078e0002 */
[----:B------:R0:W-:Y:S02]  /*18d0*/  @!P0 STG.E.64 desc[UR4][R2.64], R14 ;  /* 0x0000000e02008986 */ /* 0x0001e4000c101b04 */
.L_x_4261:
[----:B------:R-:W-:Y:S05]  /*18e0*/  BSYNC B0 ;  /* 0x0000000000007941 */ /* 0x000fea0003800000 */
.L_x_4258:
[----:B------:R-:W-:Y:S05]  /*18f0*/  WARPSYNC.ALL ;  /* 0x0000000000007948 */ /* 0x000fea0003800000 */
[----:B------:R-:W-:-:S13]  /*1900*/  ISETP.GE.AND P0, PT, R13, R12, PT ;  /* 0x0000000c0d00720c */ /* 0x000fda0003f06270 */
[----:B------:R-:W-:Y:S05]  /*1910*/  @P0 EXIT ;  /* 0x000000000000094d */ /* 0x000fea0003800000 */
[----:B0-----:R-:W0:Y:S01]  /*1920*/  LDC.64 R2, c[0x0][0x218] ;  /* 0x00008600ff027b82 */ /* 0x001e220000000a00 */
[----:B------:R-:W-:-:S05]  /*1930*/  LEA R13, R0, R13, 0x9 ;  /* 0x0000000d000d7211 */ /* 0x000fca00078e48ff */
[----:B0-----:R-:W-:-:S05]  /*1940*/  IMAD.WIDE.U32 R2, R13, 0x8, R2 ;  /* 0x000000080d027825 */ /* 0x001fca00078e0002 */
[----:B------:R-:W-:Y:S01]  /*1950*/  STG.E.64 desc[UR4][R2.64], R10 ;  /* 0x0000000a02007986 */ /* 0x000fe2000c101b04 */
[----:B------:R-:W-:Y:S05]  /*1960*/  EXIT ;  /* 0x000000000000794d */ /* 0x000fea0003800000 */
.L_x_4262:
        /* <DEDUP_REMOVED lines=9> */
.L_x_7560:


//--------------------- .text._ZN2at6native29vectorized_elementwise_kernelILi2EZZZNS0_15tan_kernel_cudaERNS_18TensorIteratorBaseEENKUlvE_clEvENKUlvE0_clEvEUlN3c107complexIfEEE_St5arrayIPcLm2EEEEviT0_T1_ --------------------------
	.section	.text._ZN2at6native29vectorized_elementwise_kernelILi2EZZZNS0_15tan_kernel_cudaERNS_18TensorIteratorBaseEENKUlvE_clEvENKUlvE0_clEvEUlN3c107complexIfEEE_St5arrayIPcLm2EEEEviT0_T1_,"ax",@progbits
	.align	128
        .global         _ZN2at6native29vectorized_elementwise_kernelILi2EZZZNS0_15tan_kernel_cudaERNS_18TensorIteratorBaseEENKUlvE_clEvENKUlvE0_clEvEUlN3c107complexIfEEE_St5arrayIPcLm2EEEEviT0_T1_
        .type           _ZN2at6native29vectorized_elementwise_kernelILi2EZZZNS0_15tan_kernel_cudaERNS_18TensorIteratorBaseEENKUlvE_clEvENKUlvE0_clEvEUlN3c107complexIfEEE_St5arrayIPcLm2EEEEviT0_T1_,@function
        .size           _ZN2at6native29vectorized_elementwise_kernelILi2EZZZNS0_15tan_kernel_cudaERNS_18TensorIteratorBaseEENKUlvE_clEvENKUlvE0_clEvEUlN3c107complexIfEEE_St5arrayIPcLm2EEEEviT0_T1_,(.L_x_7561 - _ZN2at6native29vectorized_elementwise_kernelILi2EZZZNS0_15tan_kernel_cudaERNS_18TensorIteratorBaseEENKUlvE_clEvENKUlvE0_clEvEUlN3c107complexIfEEE_St5arrayIPcLm2EEEEviT0_T1_)
        .other          _ZN2at6native29vectorized_elementwise_kernelILi2EZZZNS0_15tan_kernel_cudaERNS_18TensorIteratorBaseEENKUlvE_clEvENKUlvE0_clEvEUlN3c107complexIfEEE_St5arrayIPcLm2EEEEviT0_T1_,@"STO_CUDA_ENTRY STV_DEFAULT"
_ZN2at6native29vectorized_elementwise_kernelILi2EZZZNS0_15tan_kernel_cudaERNS_18TensorIteratorBaseEENKUlvE_clEvENKUlvE0_clEvEUlN3c107complexIfEEE_St5arrayIPcLm2EEEEviT0_T1_:
.text._ZN2at6native29vectorized_elementwise_kernelILi2EZZZNS0_15tan_kernel_cudaERNS_18TensorIteratorBaseEENKUlvE_clEvENKUlvE0_clEvEUlN3c107complexIfEEE_St5arrayIPcLm2EEEEviT0_T1_:
        /* <DEDUP_REMOVED lines=17> */
[----:B--2---:R-:W-:-:S05]  /*0110*/  FADD.FTZ R3, -R5, -RZ ;  /* 0x800000ff05037221 */ /* 0x004fca0000010100 */
        /* <DEDUP_REMOVED lines=12> */
[----:B------:R-:W-:Y:S01]  /*01e0*/  MUFU.SIN R4, R25 ;  /* 0x0000001900047308 */ /* 0x000fe20000000400 */
[----:B0-----:R-:W-:Y:S02]  /*01f0*/  FSETP.GT.FTZ.AND P0, PT, |R8|, 126, PT ;  /* 0x42fc00000800780b */ /* 0x001fe40003f14200 */
[----:B------:R-:W-:-:S04]  /*0200*/  LOP3.LUT R9, R9, 0x80000000, R8, 0xb8, !PT ;  /* 0x8000000009097812 */ /* 0x000fc800078eb808 */
[----:B------:R-:W-:Y:S01]  /*0210*/  FSEL R10, R9, R8, P0 ;  /* 0x00000008090a7208 */ /* 0x000fe20000000000 */
[----:B------:R-:W-:Y:S01]  /*0220*/  FMUL.FTZ R8, R5, R5 ;  /* 0x0000000505087220 */ /* 0x000fe20000410000 */
        /* <DEDUP_REMOVED lines=9> */
[----:B-1----:R-:W-:Y:S01]  /*02c0*/  FMUL.FTZ R10, R10, R11 ;  /* 0x0000000b0a0a7220 */ /* 0x002fe20000410000 */
[----:B------:R-:W-:-:S06]  /*02d0*/  FFMA.FTZ R11, R8, R27, 0.00019836159481201320887 ;  /* 0x394fff49080b7423 */ /* 0x000fcc000001001b */
[----:B------:R-:W1:Y:S01]  /*02e0*/  MUFU.RCP R24, R10 ;  /* 0x0000000a00187308 */ /* 0x000e620000001000 */
[----:B------:R-:W-:-:S04]  /*02f0*/  FFMA.FTZ R11, R8, R11, 0.0083333496004343032837 ;  /* 0x3c08889a080b7423 */ /* 0x000fc8000001000b */
[----:B------:R-:W-:Y:S01]  /*0300*/  FFMA.FTZ R11, R8, R11, 0.16666667163372039795 ;  /* 0x3e2aaaab080b7423 */ /* 0x000fe2000001000b */
[----:B0-----:R-:W-:-:S03]  /*0310*/  FMUL.FTZ R4, R4, R9 ;  /* 0x0000000904047220 */ /* 0x001fc60000410000 */
[----:B------:R-:W-:Y:S01]  /*0320*/  FMUL.FTZ R8, R8, R11 ;  /* 0x0000000b08087220 */ /* 0x000fe20000410000 */
        /* <DEDUP_REMOVED lines=15> */
.L_x_4267:
        /* <DEDUP_REMOVED lines=12> */
.L_x_4266:
[----:B------:R-:W-:-:S05]  /*04e0*/  FADD.FTZ R3, R4, -R4 ;  /* 0x8000000404037221 */ /* 0x000fca0000010000 */
[----:B------:R-:W-:Y:S01]  /*04f0*/  MOV R8, R3 ;  /* 0x0000000300087202 */ /* 0x000fe20000000f00 */
[----:B------:R-:W-:Y:S06]  /*0500*/  BRA `(.L_x_4268) ;  /* 0x0000000000307947 */ /* 0x000fec0003800000 */
.L_x_4265:
        /* <DEDUP_REMOVED lines=12> */
.L_x_4268:
[----:B------:R-:W-:Y:S05]  /*05d0*/  BSYNC B0 ;  /* 0x0000000000007941 */ /* 0x000fea0003800000 */
.L_x_4264:
        /* <DEDUP_REMOVED lines=50> */
.L_x_4272:
        /* <DEDUP_REMOVED lines=12> */
.L_x_4271:
[----:B------:R-:W-:-:S05]  /*09c0*/  FADD.FTZ R9, R6, -R6 ;  /* 0x8000000606097221 */ /* 0x000fca0000010000 */
[----:B------:R-:W-:Y:S01]  /*09d0*/  MOV R10, R9 ;  /* 0x00000009000a7202 */ /* 0x000fe20000000f00 */
[----:B------:R-:W-:Y:S06]  /*09e0*/  BRA `(.L_x_4273) ;  /* 0x0000000000307947 */ /* 0x000fec0003800000 */
.L_x_4270:
        /* <DEDUP_REMOVED lines=12> */
.L_x_4273:
[----:B------:R-:W-:Y:S05]  /*0ab0*/  BSYNC B0 ;  /* 0x0000000000007941 */ /* 0x000fea0003800000 */
.L_x_4269:
        /* <DEDUP_REMOVED lines=50> */
.L_x_4277:
        /* <DEDUP_REMOVED lines=12> */
.L_x_4276:
[----:B------:R-:W-:-:S05]  /*0ea0*/  FADD.FTZ R5, R20, -R20 ;  /* 0x8000001414057221 */ /* 0x000fca0000010000 */
[----:B------:R-:W-:Y:S01]  /*0eb0*/  MOV R4, R5 ;  /* 0x0000000500047202 */ /* 0x000fe20000000f00 */
[----:B------:R-:W-:Y:S06]  /*0ec0*/  BRA `(.L_x_4278) ;  /* 0x0000000000307947 */ /* 0x000fec0003800000 */
.L_x_4275:
        /* <DEDUP_REMOVED lines=12> */
.L_x_4278:
[----:B------:R-:W-:Y:S05]  /*0f90*/  BSYNC B0 ;  /* 0x0000000000007941 */ /* 0x000fea0003800000 */
.L_x_4274:
        /* <DEDUP_REMOVED lines=35> */
[----:B------:R-:W-:Y:S01]  /*11d0*/  FFMA.FTZ R24, R23, R24, 0.16666667163372039795 ;  /* 0x3e2aaaab17187423 */ /* 0x000fe20000010018 */
[----:B------:R-:W-:-:S03]  /*11e0*/  FFMA.FTZ R20, R6, R6, 1 ;  /* 0x3f80000006147423 */ /* 0x000fc60000010006 */
[----:B------:R-:W-:Y:S01]  /*11f0*/  FMUL.FTZ R24, R23, R24 ;  /* 0x0000001817187220 */ /* 0x000fe20000410000 */
[----:B------:R-:W-:-:S03]  /*1200*/  LOP3.LUT R11, R22, 0x80000000, R7, 0xb8, !PT ;  /* 0x80000000160b7812 */ /* 0x000fc600078eb807 */
        /* <DEDUP_REMOVED lines=11> */
.L_x_4282:
        /* <DEDUP_REMOVED lines=12> */
.L_x_4281:
[----:B------:R-:W-:-:S05]  /*1380*/  FADD.FTZ R7, R22, -R22 ;  /* 0x8000001616077221 */ /* 0x000fca0000010000 */
[----:B------:R-:W-:Y:S01]  /*1390*/  MOV R6, R7 ;  /* 0x0000000700067202 */ /* 0x000fe20000000f00 */
[----:B------:R-:W-:Y:S06]  /*13a0*/  BRA `(.L_x_4283) ;  /* 0x0000000000307947 */ /* 0x000fec0003800000 */
.L_x_4280:
        /* <DEDUP_REMOVED lines=12> */
.L_x_4283:
[----:B------:R-:W-:Y:S05]  /*1470*/  BSYNC B0 ;  /* 0x0000000000007941 */ /* 0x000fea0003800000 */
.L_x_4279:
        /* <DEDUP_REMOVED lines=31> */
[----:B0-----:R-:W-:Y:S01]  /*1670*/  FMUL.FTZ R23, R24, -0.125 ;  /* 0xbe00000018177820 */ /* 0x001fe20000410000 */
[----:B------:R-:W-:-:S03]  /*1680*/  FFMA.FTZ R24, R17, R16, 0.0083333496004343032837 ;  /* 0x3c08889a11187423 */ /* 0x000fc60000010010 */
[----:B------:R-:W-:Y:S01]  /*1690*/  FFMA.FTZ R16, R22, 2, R23 ;  /* 0x4000000016107823 */ /* 0x000fe20000010017 */
[----:B------:R-:W-:Y:S01]  /*16a0*/  FFMA.FTZ R24, R17, R24, 0.16666667163372039795 ;  /* 0x3e2aaaab11187423 */ /* 0x000fe20000010018 */
[----:B-1----:R-:W-:-:S03]  /*16b0*/  FMUL.FTZ R11, R11, R20 ;  /* 0x000000140b0b7220 */ /* 0x002fc60000410000 */
        /* <DEDUP_REMOVED lines=14> */
.L_x_4287:
        /* <DEDUP_REMOVED lines=12> */
.L_x_4286:
[----:B------:R-:W-:-:S05]  /*1860*/  FADD.FTZ R21, R16, -R16 ;  /* 0x8000001010157221 */ /* 0x000fca0000010000 */
[----:B------:R-:W-:Y:S01]  /*1870*/  MOV R20, R21 ;  /* 0x0000001500147202 */ /* 0x000fe20000000f00 */
[----:B------:R-:W-:Y:S06]  /*1880*/  BRA `(.L_x_4288) ;  /* 0x0000000000307947 */ /* 0x000fec0003800000 */
.L_x_4285:
        /* <DEDUP_REMOVED lines=12> */
.L_x_4288:
[----:B------:R-:W-:Y:S05]  /*1950*/  BSYNC B0 ;  /* 0x0000000000007941 */ /* 0x000fea0003800000 */
.L_x_4284:
        /* <DEDUP_REMOVED lines=50> */
.L_x_4292:
        /* <DEDUP_REMOVED lines=12> */
.L_x_4291:
[----:B------:R-:W-:-:S05]  /*1d40*/  FADD.FTZ R23, R18, -R18 ;  /* 0x8000001212177221 */ /* 0x000fca0000010000 */
[----:B------:R-:W-:Y:S01]  /*1d50*/  MOV R22, R23 ;  /* 0x0000001700167202 */ /* 0x000fe20000000f00 */
[----:B------:R-:W-:Y:S06]  /*1d60*/  BRA `(.L_x_4293) ;  /* 0x0000000000307947 */ /* 0x000fec0003800000 */
.L_x_4290:
        /* <DEDUP_REMOVED lines=12> */
.L_x_4293:
[----:B------:R-:W-:Y:S05]  /*1e30*/  BSYNC B0 ;  /* 0x0000000000007941 */ /* 0x000fea0003800000 */
.L_x_4289:
        /* <DEDUP_REMOVED lines=50> */
.L_x_4297:
        /* <DEDUP_REMOVED lines=12> */
.L_x_4296:
[----:B------:R-:W-:-:S05]  /*2220*/  FADD.FTZ R17, R12, -R12 ;  /* 0x8000000c0c117221 */ /* 0x000fca0000010000 */
[----:B------:R-:W-:Y:S01]  /*2230*/  MOV R16, R17 ;  /* 0x0000001100107202 */ /* 0x000fe20000000f00 */
[----:B------:R-:W-:Y:S06]  /*2240*/  BRA `(.L_x_4298) ;  /* 0x0000000000307947 */ /* 0x000fec0003800000 */
.L_x_4295:
        /* <DEDUP_REMOVED lines=12> */
.L_x_4298:
[----:B------:R-:W-:Y:S05]  /*2310*/  BSYNC B0 ;  /* 0x0000000000007941 */ /* 0x000fea0003800000 */
.L_x_4294:
        /* <DEDUP_REMOVED lines=50> */
.L_x_4302:
        /* <DEDUP_REMOVED lines=12> */
.L_x_4301:
[----:B------:R-:W-:-:S05]  /*2700*/  FADD.FTZ R19, R14, -R14 ;  /* 0x8000000e0e137221 */ /* 0x000fca0000010000 */
[----:B------:R-:W-:Y:S01]  /*2710*/  MOV R18, R19 ;  /* 0x0000001300127202 */ /* 0x000fe20000000f00 */
[----:B------:R-:W-:Y:S06]  /*2720*/  BRA `(.L_x_4303) ;  /* 0x0000000000307947 */ /* 0x000fec0003800000 */
.L_x_4300:
        /* <DEDUP_REMOVED lines=12> */
.L_x_4303:
[----:B------:R-:W-:Y:S05]  /*27f0*/  BSYNC B0 ;  /* 0x0000000000007941 */ /* 0x000fea0003800000 */
.L_x_4299:
[----:B------:R-:W0:Y:S01]  /*2800*/  LDC.64 R12, c[0x0][0x218] ;  /* 0x00008600ff0c7b82 */ /* 0x000e220000000a00 */
[----:B------:R-:W-:Y:S01]  /*2810*/  FADD.FTZ R11, -R9, -RZ ;  /* 0x800000ff090b7221 */ /* 0x000fe20000010100 */
[----:B------:R-:W-:Y:S01]  /*2820*/  FADD.FTZ R9, -R3, -RZ ;  /* 0x800000ff03097221 */ /* 0x000fe20000010100 */
[----:B------:R-:W-:Y:S01]  /*2830*/  FADD.FTZ R7, -R7, -RZ ;  /* 0x800000ff07077221 */ /* 0x000fe20000010100 */
[----:B------:R-:W-:Y:S01]  /*2840*/  FADD.FTZ R5, -R5, -RZ ;  /* 0x800000ff05057221 */ /* 0x000fe20000010100 */
[----:B------:R-:W-:Y:S01]  /*2850*/  FADD.FTZ R23, -R23, -RZ ;  /* 0x800000ff17177221 */ /* 0x000fe20000010100 */
[----:B------:R-:W-:Y:S01]  /*2860*/  FADD.FTZ R21, -R21, -RZ ;  /* 0x800000ff15157221 */ /* 0x000fe20000010100 */
[----:B------:R-:W-:Y:S01]  /*2870*/  FADD.FTZ R19, -R19, -RZ ;  /* 0x800000ff13137221 */ /* 0x000fe20000010100 */
[----:B------:R-:W-:Y:S01]  /*2880*/  FADD.FTZ R17, -R17, -RZ ;  /* 0x800000ff11117221 */ /* 0x000fe20000010100 */
[----:B0-----:R-:W-:-:S04]  /*2890*/  IMAD.WIDE.U32 R12, R2, 0x8, R12 ;  /* 0x00000008020c7825 */ /* 0x001fc800078e000c */
[----:B------:R-:W-:-:S05]  /*28a0*/  IMAD.WIDE R12, R0, 0x10, R12 ;  /* 0x00000010000c7825 */ /* 0x000fca00078e020c */
[----:B------:R-:W-:Y:S04]  /*28b0*/  STG.E.128 desc[UR4][R12.64], R8 ;  /* 0x000000080c007986 */ /* 0x000fe8000c101d04 */
[----:B------:R-:W-:Y:S04]  /*28c0*/  STG.E.128 desc[UR4][R12.64+0x800], R4 ;  /* 0x000800040c007986 */ /* 0x000fe8000c101d04 */
[----:B------:R-:W-:Y:S04]  /*28d0*/  STG.E.128 desc[UR4][R12.64+0x1000], R20 ;  /* 0x001000140c007986 */ /* 0x000fe8000c101d04 */
[----:B------:R-:W-:Y:S01]  /*28e0*/  STG.E.128 desc[UR4][R12.64+0x1800], R16 ;  /* 0x001800100c007986 */ /* 0x000fe2000c101d04 */
[----:B------:R-:W-:Y:S05]  /*28f0*/  EXIT ;  /* 0x000000000000794d */ /* 0x000fea0003800000 */
.L_x_4263:
[----:B------:R-:W0:Y:S02]  /*2900*/  S2R R3, SR_TID.X ;  /* 0x0000000000037919 */ /* 0x000e240000002100 */
[----:B0-----:R-:W-:Y:S02]  /*2910*/  ISETP.GE.AND P0, PT, R3, R0, PT ;  /* 0x000000000300720c */ /* 0x001fe40003f06270 */
[----:B------:R-:W-:-:S11]  /*2920*/  MOV R21, R3 ;  /* 0x0000000300157202 */ /* 0x000fd60000000f00 */
        /* <DEDUP_REMOVED lines=8> */
[----:B------:R-:W-:Y:S01]  /*29b0*/  @!P5 IADD3 R4, R2, R21, RZ ;  /* 0x000000150204d210 */ /* 0x000fe20007ffe0ff */
[----:B0-----:R-:W-:Y:S01]  /*29c0*/  @!P0 IMAD.WIDE.U32 R10, R7, 0x8, R10 ;  /* 0x00000008070a8825 */ /* 0x001fe200078e000a */
[----:B------:R-:W-:Y:S01]  /*29d0*/  @!P5 IADD3 R21, R21, 0x80, RZ ;  /* 0x000000801515d810 */ /* 0x000fe20007ffe0ff */
[----:B------:R-:W0:Y:S03]  /*29e0*/  @!P5 LDC.64 R24, c[0x0][0x220] ;  /* 0x00008800ff18db82 */ /* 0x000e260000000a00 */
[----:B------:R-:W-:Y:S01]  /*29f0*/  ISETP.GE.AND P4, PT, R21, R0, PT ;  /* 0x000000001500720c */ /* 0x000fe20003f86270 */
[----:B-1----:R-:W-:Y:S01]  /*2a00*/  @!P6 IMAD.WIDE.U32 R12, R9, 0x8, R12 ;  /* 0x00000008090ce825 */ /* 0x002fe200078e000c */
[----:B------:R-:W-:-:S06]  /*2a10*/  CS2R R8, SRZ ;  /* 0x0000000000087805 */ /* 0x000fcc000001ff00 */
[----:B------:R-:W5:Y:S05]  /*2a20*/  @!P6 LDG.E.64 R8, desc[UR4][R12.64] ;  /* 0x000000040c08e981 */ /* 0x000f6a000c1e1b00 */
[----:B------:R-:W-:Y:S01]  /*2a30*/  @!P4 IADD3 R5, R2, R21, RZ ;  /* 0x000000150205c210 */ /* 0x000fe20007ffe0ff */
[----:B------:R-:W1:Y:S01]  /*2a40*/  @!P4 LDC.64 R14, c[0x0][0x220] ;  /* 0x00008800ff0ecb82 */ /* 0x000e620000000a00 */
[----:B------:R-:W-:-:S04]  /*2a50*/  @!P4 IADD3 R21, R21, 0x80, RZ ;  /* 0x000000801515c810 */ /* 0x000fc80007ffe0ff */
[----:B------:R-:W-:-:S13]  /*2a60*/  ISETP.GE.AND P3, PT, R21, R0, PT ;  /* 0x000000001500720c */ /* 0x000fda0003f66270 */
[----:B------:R-:W-:Y:S02]  /*2a70*/  @!P3 IADD3 R29, R2, R21, RZ ;  /* 0x00000015021db210 */ /* 0x000fe40007ffe0ff */
[----:B------:R-:W-:Y:S02]  /*2a80*/  CS2R R6, SRZ ;  /* 0x0000000000067805 */ /* 0x000fe4000001ff00 */
[----:B------:R-:W-:Y:S01]  /*2a90*/  @!P3 IADD3 R21, R21, 0x80, RZ ;  /* 0x000000801515b810 */ /* 0x000fe20007ffe0ff */
[----:B------:R-:W2:Y:S03]  /*2aa0*/  @!P3 LDC.64 R16, c[0x0][0x220] ;  /* 0x00008800ff10bb82 */ /* 0x000ea60000000a00 */
[----:B------:R-:W-:Y:S01]  /*2ab0*/  ISETP.GE.AND P2, PT, R21, R0, PT ;  /* 0x000000001500720c */ /* 0x000fe20003f46270 */
[----:B------:R3:W5:-:S12]  /*2ac0*/  @!P0 LDG.E.64 R6, desc[UR4][R10.64] ;  /* 0x000000040a068981 */ /* 0x000758000c1e1b00 */
[----:B------:R-:W-:Y:S01]  /*2ad0*/  @!P2 IADD3 R23, R2, R21, RZ ;  /* 0x000000150217a210 */ /* 0x000fe20007ffe0ff */
[----:B------:R-:W4:Y:S01]  /*2ae0*/  @!P2 LDC.64 R18, c[0x0][0x220] ;  /* 0x00008800ff12ab82 */ /* 0x000f220000000a00 */
[----:B------:R-:W-:-:S04]  /*2af0*/  @!P2 IADD3 R21, R21, 0x80, RZ ;  /* 0x000000801515a810 */ /* 0x000fc80007ffe0ff */
[----:B------:R-:W-:-:S13]  /*2b00*/  ISETP.GE.AND P1, PT, R21, R0, PT ;  /* 0x000000001500720c */ /* 0x000fda0003f26270 */
[----:B------:R-:W-:Y:S01]  /*2b10*/  @!P1 IADD3 R27, R2, R21, RZ ;  /* 0x00000015021b9210 */ /* 0x000fe20007ffe0ff */
[----:B---3--:R-:W3:Y:S01]  /*2b20*/  @!P1 LDC.64 R10, c[0x0][0x220] ;  /* 0x00008800ff0a9b82 */ /* 0x008ee20000000a00 */
[----:B------:R-:W-:-:S04]  /*2b30*/  @!P1 IADD3 R21, R21, 0x80, RZ ;  /* 0x0000008015159810 */ /* 0x000fc80007ffe0ff */
[----:B------:R-:W-:-:S13]  /*2b40*/  ISETP.GE.AND P6, PT, R21, R0, PT ;  /* 0x000000001500720c */ /* 0x000fda0003fc6270 */
[----:B------:R-:W4:Y:S01]  /*2b50*/  @!P6 LDC.64 R12, c[0x0][0x220] ;  /* 0x00008800ff0ceb82 */ /* 0x000f220000000a00 */
[----:B0-----:R-:W-:-:S04]  /*2b60*/  @!P5 IMAD.WIDE.U32 R24, R4, 0x8, R24 ;  /* 0x000000080418d825 */ /* 0x001fc800078e0018 */
[----:B-1----:R-:W-:Y:S01]  /*2b70*/  @!P4 IMAD.WIDE.U32 R14, R5, 0x8, R14 ;  /* 0x00000008050ec825 */ /* 0x002fe200078e000e */
[----:B------:R-:W-:-:S03]  /*2b80*/  CS2R R4, SRZ ;  /* 0x0000000000047805 */ /* 0x000fc6000001ff00 */
[----:B--2---:R-:W-:Y:S01]  /*2b90*/  @!P3 IMAD.WIDE.U32 R16, R29, 0x8, R16 ;  /* 0x000000081d10b825 */ /* 0x004fe200078e0010 */
[----:B------:R-:W-:Y:S02]  /*2ba0*/  @!P6 IADD3 R29, R2, R21, RZ ;  /* 0x00000015021de210 */ /* 0x000fe40007ffe0ff */
[----:B------:R0:W5:Y:S01]  /*2bb0*/  @!P5 LDG.E.64 R4, desc[UR4][R24.64] ;  /* 0x000000041804d981 */ /* 0x000162000c1e1b00 */
[----:B---3--:R-:W-:Y:S01]  /*2bc0*/  @!P1 IMAD.WIDE.U32 R10, R27, 0x8, R10 ;  /* 0x000000081b0a9825 */ /* 0x008fe200078e000a */
[----:B------:R-:W-:-:S03]  /*2bd0*/  CS2R R26, SRZ ;  /* 0x00000000001a7805 */ /* 0x000fc6000001ff00 */
[----:B----4-:R-:W-:-:S03]  /*2be0*/  @!P2 IMAD.WIDE.U32 R18, R23, 0x8, R18 ;  /* 0x000000081712a825 */ /* 0x010fc600078e0012 */
[----:B------:R-:W5:Y:S01]  /*2bf0*/  @!P1 LDG.E.64 R26, desc[UR4][R10.64] ;  /* 0x000000040a1a9981 */ /* 0x000f62000c1e1b00 */
[----:B0-----:R-:W-:Y:S01]  /*2c00*/  CS2R R24, SRZ ;  /* 0x0000000000187805 */ /* 0x001fe2000001ff00 */
[----:B------:R-:W-:Y:S01]  /*2c10*/  @!P6 IMAD.WIDE.U32 R12, R29, 0x8, R12 ;  /* 0x000000081d0ce825 */ /* 0x000fe200078e000c */
[----:B------:R-:W-:-:S04]  /*2c20*/  CS2R R28, SRZ ;  /* 0x00000000001c7805 */ /* 0x000fc8000001ff00 */
[----:B------:R-:W5:Y:S04]  /*2c30*/  @!P6 LDG.E.64 R24, desc[UR4][R12.64] ;  /* 0x000000040c18e981 */ /* 0x000f68000c1e1b00 */
[----:B------:R-:W5:Y:S01]  /*2c40*/  @!P2 LDG.E.64 R28, desc[UR4][R18.64] ;  /* 0x00000004121ca981 */ /* 0x000f62000c1e1b00 */
[----:B------:R-:W-:Y:S02]  /*2c50*/  CS2R R22, SRZ ;  /* 0x0000000000167805 */ /* 0x000fe4000001ff00 */
[----:B------:R-:W-:Y:S01]  /*2c60*/  CS2R R20, SRZ ;  /* 0x0000000000147805 */ /* 0x000fe2000001ff00 */
[----:B------:R-:W-:Y:S03]  /*2c70*/  BSSY B0, `(.L_x_4304) ;  /* 0x0000055000007945 */ /* 0x000fe60003800000 */
[----:B------:R0:W5:Y:S04]  /*2c80*/  @!P4 LDG.E.64 R22, desc[UR4][R14.64] ;  /* 0x000000040e16c981 */ /* 0x000168000c1e1b00 */
[----:B------:R1:W5:Y:S01]  /*2c90*/  @!P3 LDG.E.64 R20, desc[UR4][R16.64] ;  /* 0x000000041014b981 */ /* 0x000362000c1e1b00 */
[----:B0-----:R-:W-:Y:S01]  /*2ca0*/  HFMA2.MMA R15, -RZ, RZ, 0, 0 ;  /* 0x00000000ff0f7435 */ /* 0x001fe200000001ff */
[----:B-1----:R-:W-:Y:S01]  /*2cb0*/  CS2R R16, SRZ ;  /* 0x0000000000107805 */ /* 0x002fe2000001ff00 */
[----:B------:R-:W-:Y:S09]  /*2cc0*/  @P0 BRA `(.L_x_4305) ;  /* 0x00000004003c0947 */ /* 0x000ff20003800000 */
        /* <DEDUP_REMOVED lines=16> */
[----:B------:R-:W-:Y:S03]  /*2dd0*/  MUFU.SIN R6, R18 ;  /* 0x0000001200067308 */ /* 0x000fe60000000400 */
[----:B------:R-:W-:Y:S01]  /*2de0*/  FFMA.FTZ R16, R7, R16, 0.0083333496004343032837 ;  /* 0x3c08889a07107423 */ /* 0x000fe20000010010 */
[----:B0-----:R-:W-:-:S03]  /*2df0*/  FSETP.GT.FTZ.AND P1, PT, |R10|, 126, PT ;  /* 0x42fc00000a00780b */ /* 0x001fc60003f34200 */
[----:B------:R-:W-:Y:S01]  /*2e00*/  FFMA.FTZ R16, R7, R16, 0.16666667163372039795 ;  /* 0x3e2aaaab07107423 */ /* 0x000fe20000010010 */
[----:B------:R-:W-:-:S03]  /*2e10*/  LOP3.LUT R13, R13, 0x80000000, R10, 0xb8, !PT ;  /* 0x800000000d0d7812 */ /* 0x000fc600078eb80a */
[----:B------:R-:W-:Y:S01]  /*2e20*/  FMUL.FTZ R16, R7, R16 ;  /* 0x0000001007107220 */ /* 0x000fe20000410000 */
[----:B------:R-:W-:Y:S02]  /*2e30*/  FSEL R12, R13, R10, P1 ;  /* 0x0000000a0d0c7208 */ /* 0x000fe40000800000 */
[----:B------:R-:W-:-:S03]  /*2e40*/  FSETP.GE.FTZ.AND P1, PT, |R11|, 1, PT ;  /* 0x3f8000000b00780b */ /* 0x000fc60003f36200 */
[----:B------:R-:W-:-:S04]  /*2e50*/  FFMA.FTZ R13, R12, -0.69314718246459960938, |R11| ;  /* 0xbf3172180c0d7823 */ /* 0x000fc8000001040b */
[C---:B------:R-:W-:Y:S01]  /*2e60*/  FFMA.FTZ R13, R12.reuse, 1.9046542121259335545e-09, R13 ;  /* 0x3102e3080c0d7823 */ /* 0x040fe2000001000d */
[----:B------:R-:W-:-:S03]  /*2e70*/  FADD.FTZ R12, R12, 12583037 ;  /* 0x4b40007d0c0c7421 */ /* 0x000fc60000010000 */
[----:B------:R-:W-:Y:S02]  /*2e80*/  FMUL.FTZ R14, R13, 1.4426950216293334961 ;  /* 0x3fb8aa3b0d0e7820 */ /* 0x000fe40000410000 */
[----:B------:R-:W-:Y:S02]  /*2e90*/  SHF.L.U32 R12, R12, 0x17, RZ ;  /* 0x000000170c0c7819 */ /* 0x000fe400000006ff */
[----:B------:R-:W0:Y:S03]  /*2ea0*/  MUFU.EX2 R13, R14 ;  /* 0x0000000e000d7308 */ /* 0x000e260000000800 */
[----:B0-----:R-:W-:-:S05]  /*2eb0*/  FMUL.FTZ R10, R12, R13 ;  /* 0x0000000d0c0a7220 */ /* 0x001fca0000410000 */
[----:B------:R-:W0:Y:S08]  /*2ec0*/  MUFU.COS R13, R18 ;  /* 0x00000012000d7308 */ /* 0x000e300000000000 */
[----:B------:R-:W1:Y:S08]  /*2ed0*/  MUFU.RCP R12, R10 ;  /* 0x0000000a000c7308 */ /* 0x000e700000001000 */
[----:B0-----:R-:W0:Y:S01]  /*2ee0*/  MUFU.RCP R13, R13 ;  /* 0x0000000d000d7308 */ /* 0x001e220000001000 */
[----:B-1----:R-:W-:-:S04]  /*2ef0*/  FMUL.FTZ R17, R12, -0.125 ;  /* 0xbe0000000c117820 */ /* 0x002fc80000410000 */
[----:B------:R-:W-:-:S05]  /*2f00*/  FFMA.FTZ R12, R10, 2, R17 ;  /* 0x400000000a0c7823 */ /* 0x000fca0000010011 */
[--C-:B------:R-:W-:Y:S01]  /*2f10*/  LOP3.LUT R7, R12, 0x80000000, R11.reuse, 0xb8, !PT ;  /* 0x800000000c077812 */ /* 0x100fe200078eb80b */
[----:B0-----:R-:W-:Y:S01]  /*2f20*/  FMUL.FTZ R6, R6, R13 ;  /* 0x0000000d06067220 */ /* 0x001fe20000410000 */
[----:B------:R-:W-:-:S03]  /*2f30*/  @!P1 FFMA.FTZ R7, R11, R16, R11 ;  /* 0x000000100b079223 */ /* 0x000fc6000001000b */
[----:B------:R-:W-:Y:S01]  /*2f40*/  FFMA.FTZ R10, R6, R6, 1 ;  /* 0x3f800000060a7423 */ /* 0x000fe20000010006 */
[----:B------:R-:W-:-:S03]  /*2f50*/  FFMA.FTZ R12, R7, R7, 1 ;  /* 0x3f800000070c7423 */ /* 0x000fc60000010007 */
[----:B------:R-:W-:Y:S01]  /*2f60*/  FMUL.FTZ R14, R10, R7 ;  /* 0x000000070a0e7220 */ /* 0x000fe20000410000 */
[----:B------:R-:W0:Y:S03]  /*2f70*/  MUFU.SQRT R11, R12 ;  /* 0x0000000c000b7308 */ /* 0x000e260000002000 */
[----:B------:R-:W-:-:S05]  /*2f80*/  FFMA.FTZ R14, R7, R14, 1 ;  /* 0x3f800000070e7423 */ /* 0x000fca000001000e */
[----:B------:R-:W1:Y:S01]  /*2f90*/  MUFU.RCP R13, R14 ;  /* 0x0000000e000d7308 */ /* 0x000e620000001000 */
[----:B0-----:R-:W-:-:S04]  /*2fa0*/  FMUL.FTZ R10, R10, R11 ;  /* 0x0000000b0a0a7220 */ /* 0x001fc80000410000 */
[----:B------:R-:W-:Y:S01]  /*2fb0*/  FMUL.FTZ R10, R7, R10 ;  /* 0x0000000a070a7220 */ /* 0x000fe20000410000 */
[----:B-1----:R-:W-:-:S03]  /*2fc0*/  FMUL.FTZ R16, R6, R13 ;  /* 0x0000000d06107220 */ /* 0x002fc60000410000 */
[----:B------:R-:W-:Y:S01]  /*2fd0*/  FMUL.FTZ R11, R10, R13 ;  /* 0x0000000d0a0b7220 */ /* 0x000fe20000410000 */
[----:B------:R-:W-:Y:S06]  /*2fe0*/  BRA `(.L_x_4310) ;  /* 0x00000000006c7947 */ /* 0x000fec0003800000 */
.L_x_4309:
        /* <DEDUP_REMOVED lines=12> */
.L_x_4308:
[----:B------:R-:W-:-:S05]  /*30b0*/  FADD.FTZ R11, R6, -R6 ;  /* 0x80000006060b7221 */ /* 0x000fca0000010000 */
[----:B------:R-:W-:Y:S01]  /*30c0*/  MOV R16, R11 ;  /* 0x0000000b00107202 */ /* 0x000fe20000000f00 */
[----:B------:R-:W-:Y:S06]  /*30d0*/  BRA `(.L_x_4310) ;  /* 0x0000000000307947 */ /* 0x000fec0003800000 */
.L_x_4307:
        /* <DEDUP_REMOVED lines=12> */
.L_x_4310:
[----:B------:R-:W-:Y:S05]  /*31a0*/  BSYNC B1 ;  /* 0x0000000000017941 */ /* 0x000fea0003800000 */
.L_x_4306:
[----:B------:R-:W-:-:S07]  /*31b0*/  FADD.FTZ R17, -R11, -RZ ;  /* 0x800000ff0b117221 */ /* 0x000fce0000010100 */
.L_x_4305:
[----:B------:R-:W-:Y:S05]  /*31c0*/  BSYNC B0 ;  /* 0x0000000000007941 */ /* 0x000fea0003800000 */
.L_x_4304:
        /* <DEDUP_REMOVED lines=17> */
[----:B------:R-:W-:-:S03]  /*32e0*/  FMUL.FTZ R9, R9, R9 ;  /* 0x0000000909097220 */ /* 0x000fc60000410000 */
[----:B------:R-:W0:Y:S02]  /*32f0*/  FRND.TRUNC R6, R6 ;  /* 0x0000000600067307 */ /* 0x000e24000020d000 */
        /* <DEDUP_REMOVED lines=11> */
[----:B------:R-:W-:-:S07]  /*33b0*/  HFMA2.MMA R10, -RZ, RZ, 0.389892578125, 0.0002090930938720703125 ;  /* 0x363d0adaff0a7435 */ /* 0x000fce00000001ff */
[----:B------:R1:W2:Y:S03]  /*33c0*/  MUFU.EX2 R13, R12 ;  /* 0x0000000c000d7308 */ /* 0x0002a60000000800 */
[----:B------:R-:W-:-:S05]  /*33d0*/  FFMA.FTZ R10, R9, R10, 0.00019836159481201320887 ;  /* 0x394fff49090a7423 */ /* 0x000fca000001000a */
[----:B0-----:R-:W0:Y:S01]  /*33e0*/  MUFU.RCP R11, R11 ;  /* 0x0000000b000b7308 */ /* 0x001e220000001000 */
[----:B-1----:R-:W-:-:S04]  /*33f0*/  FFMA.FTZ R12, R9, R10, 0.0083333496004343032837 ;  /* 0x3c08889a090c7423 */ /* 0x002fc8000001000a */
[----:B------:R-:W-:Y:S01]  /*3400*/  FFMA.FTZ R12, R9, R12, 0.16666667163372039795 ;  /* 0x3e2aaaab090c7423 */ /* 0x000fe2000001000c */
[----:B--2---:R-:W-:-:S03]  /*3410*/  FMUL.FTZ R8, R8, R13 ;  /* 0x0000000d08087220 */ /* 0x004fc60000410000 */
[----:B------:R-:W-:Y:S01]  /*3420*/  FMUL.FTZ R12, R9, R12 ;  /* 0x0000000c090c7220 */ /* 0x000fe20000410000 */
        /* <DEDUP_REMOVED lines=17> */
.L_x_4316:
        /* <DEDUP_REMOVED lines=12> */
.L_x_4315:
[----:B------:R-:W-:-:S05]  /*3600*/  FADD.FTZ R7, R8, -R8 ;  /* 0x8000000808077221 */ /* 0x000fca0000010000 */
[----:B------:R-:W-:Y:S01]  /*3610*/  MOV R14, R7 ;  /* 0x00000007000e7202 */ /* 0x000fe20000000f00 */
[----:B------:R-:W-:Y:S06]  /*3620*/  BRA `(.L_x_4317) ;  /* 0x0000000000307947 */ /* 0x000fec0003800000 */
.L_x_4314:
        /* <DEDUP_REMOVED lines=12> */
.L_x_4317:
[----:B------:R-:W-:Y:S05]  /*36f0*/  BSYNC B1 ;  /* 0x0000000000017941 */ /* 0x000fea0003800000 */
.L_x_4313:
[----:B------:R-:W-:-:S07]  /*3700*/  FADD.FTZ R15, -R7, -RZ ;  /* 0x800000ff070f7221 */ /* 0x000fce0000010100 */
.L_x_4312:
[----:B------:R-:W-:Y:S05]  /*3710*/  BSYNC B0 ;  /* 0x0000000000007941 */ /* 0x000fea0003800000 */
.L_x_4311:
[----:B------:R-:W-:Y:S01]  /*3720*/  IADD3 R7, R3, 0x100, RZ ;  /* 0x0000010003077810 */ /* 0x000fe20007ffe0ff */
[----:B------:R-:W-:Y:S01]  /*3730*/  BSSY B0, `(.L_x_4318) ;  /* 0x0000054000007945 */ /* 0x000fe20003800000 */
[----:B------:R-:W-:Y:S02]  /*3740*/  CS2R R8, SRZ ;  /* 0x0000000000087805 */ /* 0x000fe4000001ff00 */
        /* <DEDUP_REMOVED lines=38> */
[----:B------:R-:W-:Y:S01]  /*39b0*/  FFMA.FTZ R8, R6, 2, R13 ;  /* 0x4000000006087823 */ /* 0x000fe2000001000d */
[----:B0-----:R-:W-:-:S04]  /*39c0*/  FMUL.FTZ R4, R4, R11 ;  /* 0x0000000b04047220 */ /* 0x001fc80000410000 */
        /* <DEDUP_REMOVED lines=13> */
.L_x_4323:
        /* <DEDUP_REMOVED lines=12> */
.L_x_4322:
[----:B------:R-:W-:-:S05]  /*3b60*/  FADD.FTZ R9, R4, -R4 ;  /* 0x8000000404097221 */ /* 0x000fca0000010000 */
[----:B------:R-:W-:Y:S01]  /*3b70*/  MOV R8, R9 ;  /* 0x0000000900087202 */ /* 0x000fe20000000f00 */
[----:B------:R-:W-:Y:S06]  /*3b80*/  BRA `(.L_x_4324) ;  /* 0x0000000000307947 */ /* 0x000fec0003800000 */
.L_x_4321:
        /* <DEDUP_REMOVED lines=12> */
.L_x_4324:
[----:B------:R-:W-:Y:S05]  /*3c50*/  BSYNC B1 ;  /* 0x0000000000017941 */ /* 0x000fea0003800000 */
.L_x_4320:
[----:B------:R-:W-:-:S07]  /*3c60*/  FADD.FTZ R9, -R9, -RZ ;  /* 0x800000ff09097221 */ /* 0x000fce0000010100 */
.L_x_4319:
[----:B------:R-:W-:Y:S05]  /*3c70*/  BSYNC B0 ;  /* 0x0000000000007941 */ /* 0x000fea0003800000 */
.L_x_4318:
        /* <DEDUP_REMOVED lines=31> */
[----:B------:R1:W2:Y:S08]  /*3e70*/  MUFU.EX2 R11, R10 ;  /* 0x0000000a000b7308 */ /* 0x0002b00000000800 */
[----:B0-----:R-:W0:Y:S01]  /*3e80*/  MUFU.RCP R7, R7 ;  /* 0x0000000700077308 */ /* 0x001e220000001000 */
[----:B-1----:R-:W-:-:S04]  /*3e90*/  FFMA.FTZ R10, R23, R12, 0.00019836159481201320887 ;  /* 0x394fff49170a7423 */ /* 0x002fc8000001000c */
[----:B------:R-:W-:Y:S01]  /*3ea0*/  FFMA.FTZ R12, R23, R10, 0.0083333496004343032837 ;  /* 0x3c08889a170c7423 */ /* 0x000fe2000001000a */
[----:B--2---:R-:W-:-:S03]  /*3eb0*/  FMUL.FTZ R6, R6, R11 ;  /* 0x0000000b06067220 */ /* 0x004fc60000410000 */
[C---:B------:R-:W-:Y:S01]  /*3ec0*/  FFMA.FTZ R12, R23.reuse, R12, 0.16666667163372039795 ;  /* 0x3e2aaaab170c7423 */ /* 0x040fe2000001000c */
[----:B------:R-:W1:Y:S03]  /*3ed0*/  MUFU.RCP R11, R6 ;  /* 0x00000006000b7308 */ /* 0x000e660000001000 */
[----:B------:R-:W-:Y:S01]  /*3ee0*/  FMUL.FTZ R12, R23, R12 ;  /* 0x0000000c170c7220 */ /* 0x000fe20000410000 */
        /* <DEDUP_REMOVED lines=16> */
.L_x_4330:
        /* <DEDUP_REMOVED lines=12> */
.L_x_4329:
[----:B------:R-:W-:-:S05]  /*40b0*/  FADD.FTZ R5, R22, -R22 ;  /* 0x8000001616057221 */ /* 0x000fca0000010000 */
[----:B------:R-:W-:Y:S01]  /*40c0*/  MOV R6, R5 ;  /* 0x0000000500067202 */ /* 0x000fe20000000f00 */
[----:B------:R-:W-:Y:S06]  /*40d0*/  BRA `(.L_x_4331) ;  /* 0x0000000000307947 */ /* 0x000fec0003800000 */
.L_x_4328:
        /* <DEDUP_REMOVED lines=12> */
.L_x_4331:
[----:B------:R-:W-:Y:S05]  /*41a0*/  BSYNC B1 ;  /* 0x0000000000017941 */ /* 0x000fea0003800000 */
.L_x_4327:
[----:B------:R-:W-:-:S07]  /*41b0*/  FADD.FTZ R7, -R5, -RZ ;  /* 0x800000ff05077221 */ /* 0x000fce0000010100 */
.L_x_4326:
[----:B------:R-:W-:Y:S05]  /*41c0*/  BSYNC B0 ;  /* 0x0000000000007941 */ /* 0x000fea0003800000 */
.L_x_4325:
        /* <DEDUP_REMOVED lines=21> */
[----:B------:R-:W-:-:S04]  /*4320*/  FFMA.FTZ R20, R21, R20, 0.00019836159481201320887 ;  /* 0x394fff4915147423 */ /* 0x000fc80000010014 */
        /* <DEDUP_REMOVED lines=34> */
.L_x_4337:
        /* <DEDUP_REMOVED lines=12> */
.L_x_4336:
[----:B------:R-:W-:-:S05]  /*4610*/  FADD.FTZ R11, R20, -R20 ;  /* 0x80000014140b7221 */ /* 0x000fca0000010000 */
[----:B------:R-:W-:Y:S01]  /*4620*/  MOV R10, R11 ;  /* 0x0000000b000a7202 */ /* 0x000fe20000000f00 */
[----:B------:R-:W-:Y:S06]  /*4630*/  BRA `(.L_x_4338) ;  /* 0x0000000000307947 */ /* 0x000fec0003800000 */
.L_x_4335:
        /* <DEDUP_REMOVED lines=12> */
.L_x_4338:
[----:B------:R-:W-:Y:S05]  /*4700*/  BSYNC B1 ;  /* 0x0000000000017941 */ /* 0x000fea0003800000 */
.L_x_4334:
[----:B------:R-:W-:-:S07]  /*4710*/  FADD.FTZ R11, -R11, -RZ ;  /* 0x800000ff0b0b7221 */ /* 0x000fce0000010100 */
.L_x_4333:
[----:B------:R-:W-:Y:S05]  /*4720*/  BSYNC B0 ;  /* 0x0000000000007941 */ /* 0x000fea0003800000 */
.L_x_4332:
        /* <DEDUP_REMOVED lines=55> */
.L_x_4344:
        /* <DEDUP_REMOVED lines=12> */
.L_x_4343:
[----:B------:R-:W-:-:S05]  /*4b60*/  FADD.FTZ R5, R28, -R28 ;  /* 0x8000001c1c057221 */ /* 0x000fca0000010000 */
[----:B------:R-:W-:Y:S01]  /*4b70*/  MOV R4, R5 ;  /* 0x0000000500047202 */ /* 0x000fe20000000f00 */
[----:B------:R-:W-:Y:S06]  /*4b80*/  BRA `(.L_x_4345) ;  /* 0x0000000000307947 */ /* 0x000fec0003800000 */
.L_x_4342:
        /* <DEDUP_REMOVED lines=12> */
.L_x_4345:
[----:B------:R-:W-:Y:S05]  /*4c50*/  BSYNC B1 ;  /* 0x0000000000017941 */ /* 0x000fea0003800000 */
.L_x_4341:
[----:B------:R-:W-:-:S07]  /*4c60*/  FADD.FTZ R5, -R5, -RZ ;  /* 0x800000ff05057221 */ /* 0x000fce0000010100 */
.L_x_4340:
[----:B------:R-:W-:Y:S05]  /*4c70*/  BSYNC B0 ;  /* 0x0000000000007941 */ /* 0x000fea0003800000 */
.L_x_4339:
[----:B------:R-:W-:Y:S01]  /*4c80*/  IADD3 R13, R3, 0x300, RZ ;  /* 0x00000300030d7810 */ /* 0x000fe20007ffe0ff */
[----:B------:R-:W-:Y:S01]  /*4c90*/  BSSY B0, `(.L_x_4346) ;  /* 0x0000054000007945 */ /* 0x000fe20003800000 */
[----:B------:R-:W-:Y:S02]  /*4ca0*/  HFMA2.MMA R19, -RZ, RZ, 0, 0 ;  /* 0x00000000ff137435 */ /* 0x000fe400000001ff */
[----:B------:R-:W-:Y:S02]  /*4cb0*/  ISETP.GE.AND P1, PT, R13, R0, PT ;  /* 0x000000000d00720c */ /* 0x000fe40003f26270 */
[----:B------:R-:W-:-:S11]  /*4cc0*/  CS2R R12, SRZ ;  /* 0x00000000000c7805 */ /* 0x000fd6000001ff00 */
        /* <DEDUP_REMOVED lines=51> */
.L_x_4351:
        /* <DEDUP_REMOVED lines=12> */
.L_x_4350:
[----:B------:R-:W-:-:S05]  /*50c0*/  FADD.FTZ R13, R26, -R26 ;  /* 0x8000001a1a0d7221 */ /* 0x000fca0000010000 */
[----:B------:R-:W-:Y:S01]  /*50d0*/  MOV R12, R13 ;  /* 0x0000000d000c7202 */ /* 0x000fe20000000f00 */
[----:B------:R-:W-:Y:S06]  /*50e0*/  BRA `(.L_x_4352) ;  /* 0x0000000000307947 */ /* 0x000fec0003800000 */
.L_x_4349:
        /* <DEDUP_REMOVED lines=12> */
.L_x_4352:
[----:B------:R-:W-:Y:S05]  /*51b0*/  BSYNC B1 ;  /* 0x0000000000017941 */ /* 0x000fea0003800000 */
.L_x_4348:
[----:B------:R-:W-:-:S07]  /*51c0*/  FADD.FTZ R13, -R13, -RZ ;  /* 0x800000ff0d0d7221 */ /* 0x000fce0000010100 */
.L_x_4347:
[----:B------:R-:W-:Y:S05]  /*51d0*/  BSYNC B0 ;  /* 0x0000000000007941 */ /* 0x000fea0003800000 */
.L_x_4346:
        /* <DEDUP_REMOVED lines=55> */
.L_x_4358:
        /* <DEDUP_REMOVED lines=12> */
.L_x_4357:
[----:B------:R-:W-:-:S05]  /*5610*/  FADD.FTZ R19, R24, -R24 ;  /* 0x8000001818137221 */ /* 0x000fca0000010000 */
[----:B------:R-:W-:Y:S01]  /*5620*/  MOV R18, R19 ;  /* 0x0000001300127202 */ /* 0x000fe20000000f00 */
[----:B------:R-:W-:Y:S06]  /*5630*/  BRA `(.L_x_4359) ;  /* 0x0000000000307947 */ /* 0x000fec0003800000 */
.L_x_4356:
        /* <DEDUP_REMOVED lines=12> */
.L_x_4359:
[----:B------:R-:W-:Y:S05]  /*5700*/  BSYNC B1 ;  /* 0x0000000000017941 */ /* 0x000fea0003800000 */
.L_x_4355:
[----:B------:R-:W-:-:S07]  /*5710*/  FADD.FTZ R19, -R19, -RZ ;  /* 0x800000ff13137221 */ /* 0x000fce0000010100 */
.L_x_4354:
[----:B------:R-:W-:Y:S05]  /*5720*/  BSYNC B0 ;  /* 0x0000000000007941 */ /* 0x000fea0003800000 */
.L_x_4353:
[----:B------:R-:W0:Y:S01]  /*5730*/  @!P0 LDC.64 R20, c[0x0][0x218] ;  /* 0x00008600ff148b82 */ /* 0x000e220000000a00 */
[----:B------:R-:W-:Y:S01]  /*5740*/  @!P0 IADD3 R23, R2, R3, RZ ;  /* 0x0000000302178210 */ /* 0x000fe20007ffe0ff */
[----:B------:R-:W-:Y:S01]  /*5750*/  BSSY B0, `(.L_x_4360) ;  /* 0x0000030000007945 */ /* 0x000fe20003800000 */
[----:B------:R-:W-:-:S03]  /*5760*/  @!P0 IADD3 R3, R3, 0x80, RZ ;  /* 0x0000008003038810 */ /* 0x000fc60007ffe0ff */
[----:B------:R-:W-:Y:S01]  /*5770*/  BSSY B1, `(.L_x_4361) ;  /* 0x0000027000017945 */ /* 0x000fe20003800000 */
[----:B0-----:R-:W-:-:S05]  /*5780*/  @!P0 IMAD.WIDE.U32 R20, R23, 0x8, R20 ;  /* 0x0000000817148825 */ /* 0x001fca00078e0014 */
[----:B------:R0:W-:Y:S01]  /*5790*/  @!P0 STG.E.64 desc[UR4][R20.64], R16 ;  /* 0x0000001014008986 */ /* 0x0001e2000c101b04 */
[----:B------:R-:W-:-:S13]  /*57a0*/  ISETP.GE.AND P0, PT, R3, R0, PT ;  /* 0x000000000300720c */ /* 0x000fda0003f06270 */
[----:B0-----:R-:W-:Y:S05]  /*57b0*/  @P0 BRA `(.L_x_4362) ;  /* 0x0000000000300947 */ /* 0x001fea0003800000 */
[----:B------:R-:W0:Y:S01]  /*57c0*/  LDC.64 R16, c[0x0][0x218] ;  /* 0x00008600ff107b82 */ /* 0x000e220000000a00 */
[----:B------:R-:W-:Y:S02]  /*57d0*/  IADD3 R21, R2, R3, RZ ;  /* 0x0000000302157210 */ /* 0x000fe40007ffe0ff */
[----:B------:R-:W-:-:S04]  /*57e0*/  IADD3 R3, R3, 0x80, RZ ;  /* 0x0000008003037810 */ /* 0x000fc80007ffe0ff */
[----:B------:R-:W-:Y:S01]  /*57f0*/  ISETP.GE.AND P0, PT, R3, R0, PT ;  /* 0x000000000300720c */ /* 0x000fe20003f06270 */
[----:B0-----:R-:W-:-:S05]  /*5800*/  IMAD.WIDE.U32 R16, R21, 0x8, R16 ;  /* 0x0000000815107825 */ /* 0x001fca00078e0010 */
[----:B------:R0:W-:Y:S07]  /*5810*/  STG.E.64 desc[UR4][R16.64], R14 ;  /* 0x0000000e10007986 */ /* 0x0001ee000c101b04 */
[----:B------:R-:W-:Y:S05]  /*5820*/  @P0 BRA `(.L_x_4363) ;  /* 0x0000000000300947 */ /* 0x000fea0003800000 */
[----:B0-----:R-:W0:Y:S01]  /*5830*/  LDC.64 R14, c[0x0][0x218] ;  /* 0x00008600ff0e7b82 */ /* 0x001e220000000a00 */
[----:B------:R-:W-:Y:S02]  /*5840*/  IADD3 R17, R2, R3, RZ ;  /* 0x0000000302117210 */ /* 0x000fe40007ffe0ff */
[----:B------:R-:W-:-:S03]  /*5850*/  IADD3 R3, R3, 0x80, RZ ;  /* 0x0000008003037810 */ /* 0x000fc60007ffe0ff */
[----:B0-----:R-:W-:-:S05]  /*5860*/  IMAD.WIDE.U32 R14, R17, 0x8, R14 ;  /* 0x00000008110e7825 */ /* 0x001fca00078e000e */
[----:B------:R0:W-:Y:S02]  /*5870*/  STG.E.64 desc[UR4][R14.64], R8 ;  /* 0x000000080e007986 */ /* 0x0001e4000c101b04 */
.L_x_4362:
[----:B------:R-:W-:-:S13]  /*5880*/  ISETP.GE.AND P0, PT, R3, R0, PT ;  /* 0x000000000300720c */ /* 0x000fda0003f06270 */
[----:B------:R-:W-:Y:S05]  /*5890*/  @P0 BRA `(.L_x_4364) ;  /* 0x0000000000300947 */ /* 0x000fea0003800000 */
[----:B0-----:R-:W0:Y:S01]  /*58a0*/  LDC.64 R8, c[0x0][0x218] ;  /* 0x00008600ff087b82 */ /* 0x001e220000000a00 */
[----:B------:R-:W-:Y:S02]  /*58b0*/  IADD3 R15, R2, R3, RZ ;  /* 0x00000003020f7210 */ /* 0x000fe40007ffe0ff */
[----:B------:R-:W-:-:S03]  /*58c0*/  IADD3 R3, R3, 0x80, RZ ;  /* 0x0000008003037810 */ /* 0x000fc60007ffe0ff */
[----:B0-----:R-:W-:-:S05]  /*58d0*/  IMAD.WIDE.U32 R8, R15, 0x8, R8 ;  /* 0x000000080f087825 */ /* 0x001fca00078e0008 */
[----:B------:R1:W-:Y:S02]  /*58e0*/  STG.E.64 desc[UR4][R8.64], R6 ;  /* 0x0000000608007986 */ /* 0x0003e4000c101b04 */
.L_x_4363:
[----:B------:R-:W-:-:S13]  /*58f0*/  ISETP.GE.AND P0, PT, R3, R0, PT ;  /* 0x000000000300720c */ /* 0x000fda0003f06270 */
[----:B------:R-:W-:Y:S05]  /*5900*/  @P0 BRA `(.L_x_4365) ;  /* 0x0000000000340947 */ /* 0x000fea0003800000 */
[----:B-1----:R-:W1:Y:S01]  /*5910*/  LDC.64 R6, c[0x0][0x218] ;  /* 0x00008600ff067b82 */ /* 0x002e620000000a00 */
[----:B------:R-:W-:Y:S02]  /*5920*/  IADD3 R9, R2, R3, RZ ;  /* 0x0000000302097210 */ /* 0x000fe40007ffe0ff */
[----:B------:R-:W-:-:S03]  /*5930*/  IADD3 R3, R3, 0x80, RZ ;  /* 0x0000008003037810 */ /* 0x000fc60007ffe0ff */
[----:B-1----:R-:W-:-:S05]  /*5940*/  IMAD.WIDE.U32 R6, R9, 0x8, R6 ;  /* 0x0000000809067825 */ /* 0x002fca00078e0006 */
[----:B------:R1:W-:Y:S02]  /*5950*/  STG.E.64 desc[UR4][R6.64], R10 ;  /* 0x0000000a06007986 */ /* 0x0003e4000c101b04 */
.L_x_4364:
[----:B------:R-:W-:-:S13]  /*5960*/  ISETP.GE.AND P0, PT, R3, R0, PT ;  /* 0x000000000300720c */ /* 0x000fda0003f06270 */
[----:B------:R-:W-:Y:S05]  /*5970*/  @P0 BREAK B1 ;  /* 0x0000000000010942 */ /* 0x000fea0003800000 */
[----:B------:R-:W-:Y:S05]  /*5980*/  @P0 BRA `(.L_x_4366) ;  /* 0x0000000000300947 */ /* 0x000fea0003800000 */
[----:B-1----:R-:W1:Y:S01]  /*5990*/  LDC.64 R6, c[0x0][0x218] ;  /* 0x00008600ff067b82 */ /* 0x002e620000000a00 */
[----:B0-----:R-:W-:Y:S02]  /*59a0*/  IADD3 R9, R2, R3, RZ ;  /* 0x0000000302097210 */ /* 0x001fe40007ffe0ff */
[----:B------:R-:W-:-:S03]  /*59b0*/  IADD3 R3, R3, 0x80, RZ ;  /* 0x0000008003037810 */ /* 0x000fc60007ffe0ff */
[----:B-1----:R-:W-:-:S05]  /*59c0*/  IMAD.WIDE.U32 R6, R9, 0x8, R6 ;  /* 0x0000000809067825 */ /* 0x002fca00078e0006 */
[----:B------:R2:W-:Y:S02]  /*59d0*/  STG.E.64 desc[UR4][R6.64], R4 ;  /* 0x0000000406007986 */ /* 0x0005e4000c101b04 */
.L_x_4365:
[----:B------:R-:W-:Y:S05]  /*59e0*/  BSYNC B1 ;  /* 0x0000000000017941 */ /* 0x000fea0003800000 */
.L_x_4361:
[----:B------:R-:W-:-:S13]  /*59f0*/  ISETP.GE.AND P0, PT, R3, R0, PT ;  /* 0x000000000300720c */ /* 0x000fda0003f06270 */
[----:B--2---:R-:W2:Y:S01]  /*5a00*/  @!P0 LDC.64 R4, c[0x0][0x218] ;  /* 0x00008600ff048b82 */ /* 0x004ea20000000a00 */
[----:B-1----:R-:W-:Y:S02]  /*5a10*/  @!P0 IADD3 R7, R2, R3, RZ ;  /* 0x0000000302078210 */ /* 0x002fe40007ffe0ff */
[----:B------:R-:W-:-:S03]  /*5a20*/  @!P0 IADD3 R3, R3, 0x80, RZ ;  /* 0x0000008003038810 */ /* 0x000fc60007ffe0ff */
[----:B--2---:R-:W-:-:S05]  /*5a30*/  @!P0 IMAD.WIDE.U32 R4, R7, 0x8, R4 ;  /* 0x0000000807048825 */ /* 0x004fca00078e0004 */
[----:B------:R2:W-:Y:S02]  /*5a40*/  @!P0 STG.E.64 desc[UR4][R4.64], R12 ;  /* 0x0000000c04008986 */ /* 0x0005e4000c101b04 */
.L_x_4366:
[----:B------:R-:W-:Y:S05]  /*5a50*/  BSYNC B0 ;  /* 0x0000000000007941 */ /* 0x000fea0003800000 */
.L_x_4360:
[----:B------:R-:W-:Y:S05]  /*5a60*/  WARPSYNC.ALL ;  /* 0x0000000000007948 */ /* 0x000fea0003800000 */
[----:B------:R-:W-:-:S13]  /*5a70*/  ISETP.GE.AND P0, PT, R3, R0, PT ;  /* 0x000000000300720c */ /* 0x000fda0003f06270 */
[----:B------:R-:W-:Y:S05]  /*5a80*/  @P0 EXIT ;  /* 0x000000000000094d */ /* 0x000fea0003800000 */
[----:B--2---:R-:W2:Y:S01]  /*5a90*/  LDC.64 R4, c[0x0][0x218] ;  /* 0x00008600ff047b82 */ /* 0x004ea20000000a00 */
[----:B------:R-:W-:-:S05]  /*5aa0*/  IADD3 R3, R2, R3, RZ ;  /* 0x0000000302037210 */ /* 0x000fca0007ffe0ff */
[----:B--2---:R-:W-:-:S05]  /*5ab0*/  IMAD.WIDE.U32 R2, R3, 0x8, R4 ;  /* 0x0000000803027825 */ /* 0x004fca00078e0004 */
[----:B------:R-:W-:Y:S01]  /*5ac0*/  STG.E.64 desc[UR4][R2.64], R18 ;  /* 0x0000001202007986 */ /* 0x000fe2000c101b04 */
[----:B------:R-:W-:Y:S05]  /*5ad0*/  EXIT ;  /* 0x000000000000794d */ /* 0x000fea0003800000 */
.L_x_4367:
        /* <DEDUP_REMOVED lines=10> */
.L_x_7561:


//--------------------- .text._ZN2at6native29vectorized_elementwise_kernelILi4EZZZNS0_15tan_kernel_cudaERNS_18TensorIteratorBaseEENKUlvE_clEvENKUlvE0_clEvEUlN3c107complexIfEEE_St5arrayIPcLm2EEEEviT0_T1_ --------------------------
	.section	.text._ZN2at6native29vectorized_elementwise_kernelILi4EZZZNS0_15tan_kernel_cudaERNS_18TensorIteratorBaseEENKUlvE_clEvENKUlvE0_clEvEUlN3c107complexIfEEE_St5arrayIPcLm2EEEEviT0_T1_,"ax",@progbits
	.align	128
        .global         _ZN2at6native29vectorized_elementwise_kernelILi4EZZZNS0_15tan_kernel_cudaERNS_18TensorIteratorBaseEENKUlvE_clEvENKUlvE0_clEvEUlN3c107complexIfEEE_St5arrayIPcLm2EEEEviT0_T1_
        .type           _ZN2at6native29vectorized_elementwise_kernelILi4EZZZNS0_15tan_kernel_cudaERNS_18TensorIteratorBaseEENKUlvE_clEvENKUlvE0_clEvEUlN3c107complexIfEEE_St5arrayIPcLm2EEEEviT0_T1_,@function
        .size           _ZN2at6native29vectorized_elementwise_kernelILi4EZZZNS0_15tan_kernel_cudaERNS_18TensorIteratorBaseEENKUlvE_clEvENKUlvE0_clEvEUlN3c107complexIfEEE_St5arrayIPcLm2EEEEviT0_T1_,(.L_x_7562 - _ZN2at6native29vectorized_elementwise_kernelILi4EZZZNS0_15tan_kernel_cudaERNS_18TensorIteratorBaseEENKUlvE_clEvENKUlvE0_clEvEUlN3c107complexIfEEE_St5arrayIPcLm2EEEEviT0_T1_)
        .other          _ZN2at6native29vectorized_elementwise_kernelILi4EZZZNS0_15tan_kernel_cudaERNS_18TensorIteratorBaseEENKUlvE_clEvENKUlvE0_clEvEUlN3c107complexIfEEE_St5arrayIPcLm2EEEEviT0_T1_,@"STO_CUDA_ENTRY STV_DEFAULT"
_ZN2at6native29vectorized_elementwise_kernelILi4EZZZNS0_15tan_kernel_cudaERNS_18TensorIteratorBaseEENKUlvE_clEvENKUlvE0_clEvEUlN3c107complexIfEEE_St5arrayIPcLm2EEEEviT0_T1_:
.text._ZN2at6native29vectorized_elementwise_kernelILi4EZZZNS0_15tan_kernel_cudaERNS_18TensorIteratorBaseEENKUlvE_clEvENKUlvE0_clEvEUlN3c107complexIfEEE_St5arrayIPcLm2EEEEviT0_T1_:
        /* <DEDUP_REMOVED lines=66> */
.L_x_4372:
        /* <DEDUP_REMOVED lines=12> */
.L_x_4371:
[----:B------:R-:W-:-:S05]  /*04e0*/  FADD.FTZ R3, R4, -R4 ;  /* 0x8000000404037221 */ /* 0x000fca0000010000 */
[----:B------:R-:W-:Y:S01]  /*04f0*/  MOV R8, R3 ;  /* 0x0000000300087202 */ /* 0x000fe20000000f00 */
[----:B------:R-:W-:Y:S06]  /*0500*/  BRA `(.L_x_4373) ;  /* 0x0000000000307947 */ /* 0x000fec0003800000 */
.L_x_4370:
        /* <DEDUP_REMOVED lines=12> */
.L_x_4373:
[----:B------:R-:W-:Y:S05]  /*05d0*/  BSYNC B0 ;  /* 0x0000000000007941 */ /* 0x000fea0003800000 */
.L_x_4369:
        /* <DEDUP_REMOVED lines=50> */
.L_x_4377:
        /* <DEDUP_REMOVED lines=12> */
.L_x_4376:
[----:B------:R-:W-:-:S05]  /*09c0*/  FADD.FTZ R9, R6, -R6 ;  /* 0x8000000606097221 */ /* 0x000fca0000010000 */
[----:B------:R-:W-:Y:S01]  /*09d0*/  MOV R10, R9 ;  /* 0x00000009000a7202 */ /* 0x000fe20000000f00 */
[----:B------:R-:W-:Y:S06]  /*09e0*/  BRA `(.L_x_4378) ;  /* 0x0000000000307947 */ /* 0x000fec0003800000 */
.L_x_4375:
        /* <DEDUP_REMOVED lines=12> */
.L_x_4378:
[----:B------:R-:W-:Y:S05]  /*0ab0*/  BSYNC B0 ;  /* 0x0000000000007941 */ /* 0x000fea0003800000 */
.L_x_4374:
        /* <DEDUP_REMOVED lines=50> */
.L_x_4382:
        /* <DEDUP_REMOVED lines=12> */
.L_x_4381:
[----:B------:R-:W-:-:S05]  /*0ea0*/  FADD.FTZ R5, R20, -R20 ;  /* 0x8000001414057221 */ /* 0x000fca0000010000 */
[----:B------:R-:W-:Y:S01]  /*0eb0*/  MOV R4, R5 ;  /* 0x0000000500047202 */ /* 0x000fe20000000f00 */
[----:B------:R-:W-:Y:S06]  /*0ec0*/  BRA `(.L_x_4383) ;  /* 0x0000000000307947 */ /* 0x000fec0003800000 */
.L_x_4380:
        /* <DEDUP_REMOVED lines=12> */
.L_x_4383:
[----:B------:R-:W-:Y:S05]  /*0f90*/  BSYNC B0 ;  /* 0x0000000000007941 */ /* 0x000fea0003800000 */
.L_x_4379:
        /* <DEDUP_REMOVED lines=50> */
.L_x_4387:
        /* <DEDUP_REMOVED lines=12> */
.L_x_4386:
[----:B------:R-:W-:-:S05]  /*1380*/  FADD.FTZ R7, R22, -R22 ;  /* 0x8000001616077221 */ /* 0x000fca0000010000 */
[----:B------:R-:W-:Y:S01]  /*1390*/  MOV R6, R7 ;  /* 0x0000000700067202 */ /* 0x000fe20000000f00 */
[----:B------:R-:W-:Y:S06]  /*13a0*/  BRA `(.L_x_4388) ;  /* 0x0000000000307947 */ /* 0x000fec0003800000 */
.L_x_4385:
        /* <DEDUP_REMOVED lines=12> */
.L_x_4388:
[----:B------:R-:W-:Y:S05]  /*1470*/  BSYNC B0 ;  /* 0x0000000000007941 */ /* 0x000fea0003800000 */
.L_x_4384:
        /* <DEDUP_REMOVED lines=50> */
.L_x_4392:
        /* <DEDUP_REMOVED lines=12> */
.L_x_4391:
[----:B------:R-:W-:-:S05]  /*1860*/  FADD.FTZ R21, R16, -R16 ;  /* 0x8000001010157221 */ /* 0x000fca0000010000 */
[----:B------:R-:W-:Y:S01]  /*1870*/  MOV R20, R21 ;  /* 0x0000001500147202 */ /* 0x000fe20000000f00 */
[----:B------:R-:W-:Y:S06]  /*1880*/  BRA `(.L_x_4393) ;  /* 0x0000000000307947 */ /* 0x000fec0003800000 */
.L_x_4390:
        /* <DEDUP_REMOVED lines=12> */
.L_x_4393:
[----:B------:R-:W-:Y:S05]  /*1950*/  BSYNC B0 ;  /* 0x0000000000007941 */ /* 0x000fea0003800000 */
.L_x_4389:
        /* <DEDUP_REMOVED lines=50> */
.L_x_4397:
        /* <DEDUP_REMOVED lines=12> */
.L_x_4396:
[----:B------:R-:W-:-:S05]  /*1d40*/  FADD.FTZ R23, R18, -R18 ;  /* 0x8000001212177221 */ /* 0x000fca0000010000 */
[----:B------:R-:W-:Y:S01]  /*1d50*/  MOV R22, R23 ;  /* 0x0000001700167202 */ /* 0x000fe20000000f00 */
[----:B------:R-:W-:Y:S06]  /*1d60*/  BRA `(.L_x_4398) ;  /* 0x0000000000307947 */ /* 0x000fec0003800000 */
.L_x_4395:
        /* <DEDUP_REMOVED lines=12> */
.L_x_4398:
[----:B------:R-:W-:Y:S05]  /*1e30*/  BSYNC B0 ;  /* 0x0000000000007941 */ /* 0x000fea0003800000 */
.L_x_4394:
        /* <DEDUP_REMOVED lines=50> */
.L_x_4402:
        /* <DEDUP_REMOVED lines=12> */
.L_x_4401:
[----:B------:R-:W-:-:S05]  /*2220*/  FADD.FTZ R17, R12, -R12 ;  /* 0x8000000c0c117221 */ /* 0x000fca0000010000 */
[----:B------:R-:W-:Y:S01]  /*2230*/  MOV R16, R17 ;  /* 0x0000001100107202 */ /* 0x000fe20000000f00 */
[----:B------:R-:W-:Y:S06]  /*2240*/  BRA `(.L_x_4403) ;  /* 0x0000000000307947 */ /* 0x000fec0003800000 */
.L_x_4400:
        /* <DEDUP_REMOVED lines=12> */
.L_x_4403:
[----:B------:R-:W-:Y:S05]  /*2310*/  BSYNC B0 ;  /* 0x0000000000007941 */ /* 0x000fea0003800000 */
.L_x_4399:
        /* <DEDUP_REMOVED lines=50> */
.L_x_4407:
        /* <DEDUP_REMOVED lines=12> */
.L_x_4406:
[----:B------:R-:W-:-:S05]  /*2700*/  FADD.FTZ R19, R14, -R14 ;  /* 0x8000000e0e137221 */ /* 0x000fca0000010000 */
[----:B------:R-:W-:Y:S01]  /*2710*/  MOV R18, R19 ;  /* 0x0000001300127202 */ /* 0x000fe20000000f00 */
[----:B------:R-:W-:Y:S06]  /*2720*/  BRA `(.L_x_4408) ;  /* 0x0000000000307947 */ /* 0x000fec0003800000 */
.L_x_4405:
        /* <DEDUP_REMOVED lines=12> */
.L_x_4408:
[----:B------:R-:W-:Y:S05]  /*27f0*/  BSYNC B0 ;  /* 0x0000000000007941 */ /* 0x000fea0003800000 */
.L_x_4404:
        /* <DEDUP_REMOVED lines=16> */
.L_x_4368:
        /* <DEDUP_REMOVED lines=111> */
.L_x_4414:
        /* <DEDUP_REMOVED lines=12> */
.L_x_4413:
[----:B------:R-:W-:-:S05]  /*30b0*/  FADD.FTZ R11, R6, -R6 ;  /* 0x80000006060b7221 */ /* 0x000fca0000010000 */
[----:B------:R-:W-:Y:S01]  /*30c0*/  MOV R16, R11 ;  /* 0x0000000b00107202 */ /* 0x000fe20000000f00 */
[----:B------:R-:W-:Y:S06]  /*30d0*/  BRA `(.L_x_4415) ;  /* 0x0000000000307947 */ /* 0x000fec0003800000 */
.L_x_4412:
        /* <DEDUP_REMOVED lines=12> */
.L_x_4415:
[----:B------:R-:W-:Y:S05]  /*31a0*/  BSYNC B1 ;  /* 0x0000000000017941 */ /* 0x000fea0003800000 */
.L_x_4411:
[----:B------:R-:W-:-:S07]  /*31b0*/  FADD.FTZ R17, -R11, -RZ ;  /* 0x800000ff0b117221 */ /* 0x000fce0000010100 */
.L_x_4410:
[----:B------:R-:W-:Y:S05]  /*31c0*/  BSYNC B0 ;  /* 0x0000000000007941 */ /* 0x000fea0003800000 */
.L_x_4409:
        /* <DEDUP_REMOVED lines=55> */
.L_x_4421:
        /* <DEDUP_REMOVED lines=12> */
.L_x_4420:
[----:B------:R-:W-:-:S05]  /*3600*/  FADD.FTZ R7, R8, -R8 ;  /* 0x8000000808077221 */ /* 0x000fca0000010000 */
[----:B------:R-:W-:Y:S01]  /*3610*/  MOV R14, R7 ;  /* 0x00000007000e7202 */ /* 0x000fe20000000f00 */
[----:B------:R-:W-:Y:S06]  /*3620*/  BRA `(.L_x_4422) ;  /* 0x0000000000307947 */ /* 0x000fec0003800000 */
.L_x_4419:
        /* <DEDUP_REMOVED lines=12> */
.L_x_4422:
[----:B------:R-:W-:Y:S05]  /*36f0*/  BSYNC B1 ;  /* 0x0000000000017941 */ /* 0x000fea0003800000 */
.L_x_4418:
[----:B------:R-:W-:-:S07]  /*3700*/  FADD.FTZ R15, -R7, -RZ ;  /* 0x800000ff070f7221 */ /* 0x000fce0000010100 */
.L_x_4417:
[----:B------:R-:W-:Y:S05]  /*3710*/  BSYNC B0 ;  /* 0x0000000000007941 */ /* 0x000fea0003800000 */
.L_x_4416:
        /* <DEDUP_REMOVED lines=56> */
.L_x_4428:
        /* <DEDUP_REMOVED lines=12> */
.L_x_4427:
[----:B------:R-:W-:-:S05]  /*3b60*/  FADD.FTZ R9, R4, -R4 ;  /* 0x8000000404097221 */ /* 0x000fca0000010000 */
[----:B------:R-:W-:Y:S01]  /*3b70*/  MOV R8, R9 ;  /* 0x0000000900087202 */ /* 0x000fe20000000f00 */
[----:B------:R-:W-:Y:S06]  /*3b80*/  BRA `(.L_x_4429) ;  /* 0x0000000000307947 */ /* 0x000fec0003800000 */
.L_x_4426:
        /* <DEDUP_REMOVED lines=12> */
.L_x_4429:
[----:B------:R-:W-:Y:S05]  /*3c50*/  BSYNC B1 ;  /* 0x0000000000017941 */ /* 0x000fea0003800000 */
.L_x_4425:
[----:B------:R-:W-:-:S07]  /*3c60*/  FADD.FTZ R9, -R9, -RZ ;  /* 0x800000ff09097221 */ /* 0x000fce0000010100 */
.L_x_4424:
[----:B------:R-:W-:Y:S05]  /*3c70*/  BSYNC B0 ;  /* 0x0000000000007941 */ /* 0x000fea0003800000 */
.L_x_4423:
        /* <DEDUP_REMOVED lines=55> */
.L_x_4435:
        /* <DEDUP_REMOVED lines=12> */
.L_x_4434:
[----:B------:R-:W-:-:S05]  /*40b0*/  FADD.FTZ R5, R22, -R22 ;  /* 0x8000001616057221 */ /* 0x000fca0000010000 */
[----:B------:R-:W-:Y:S01]  /*40c0*/  MOV R6, R5 ;  /* 0x0000000500067202 */ /* 0x000fe20000000f00 */
[----:B------:R-:W-:Y:S06]  /*40d0*/  BRA `(.L_x_4436) ;  /* 0x0000000000307947 */ /* 0x000fec0003800000 */
.L_x_4433:
        /* <DEDUP_REMOVED lines=12> */
.L_x_4436:
[----:B------:R-:W-:Y:S05]  /*41a0*/  BSYNC B1 ;  /* 0x0000000000017941 */ /* 0x000fea0003800000 */
.L_x_4432:
[----:B------:R-:W-:-:S07]  /*41b0*/  FADD.FTZ R7, -R5, -RZ ;  /* 0x800000ff05077221 */ /* 0x000fce0000010100 */
.L_x_4431:
[----:B------:R-:W-:Y:S05]  /*41c0*/  BSYNC B0 ;  /* 0x0000000000007941 */ /* 0x000fea0003800000 */
.L_x_4430:
        /* <DEDUP_REMOVED lines=56> */
.L_x_4442:
        /* <DEDUP_REMOVED lines=12> */
.L_x_4441:
[----:B------:R-:W-:-:S05]  /*4610*/  FADD.FTZ R11, R20, -R20 ;  /* 0x80000014140b7221 */ /* 0x000fca0000010000 */
[----:B------:R-:W-:Y:S01]  /*4620*/  MOV R10, R11 ;  /* 0x0000000b000a7202 */ /* 0x000fe20000000f00 */
[----:B------:R-:W-:Y:S06]  /*4630*/  BRA `(.L_x_4443) ;  /* 0x0000000000307947 */ /* 0x000fec0003800000 */
.L_x_4440:
        /* <DEDUP_REMOVED lines=12> */
.L_x_4443:
[----:B------:R-:W-:Y:S05]  /*4700*/  BSYNC B1 ;  /* 0x0000000000017941 */ /* 0x000fea0003800000 */
.L_x_4439:
[----:B------:R-:W-:-:S07]  /*4710*/  FADD.FTZ R11, -R11, -RZ ;  /* 0x800000ff0b0b7221 */ /* 0x000fce0000010100 */
.L_x_4438:
[----:B------:R-:W-:Y:S05]  /*4720*/  BSYNC B0 ;  /* 0x0000000000007941 */ /* 0x000fea0003800000 */
.L_x_4437:
        /* <DEDUP_REMOVED lines=55> */
.L_x_4449:
        /* <DEDUP_REMOVED lines=12> */
.L_x_4448:
[----:B------:R-:W-:-:S05]  /*4b60*/  FADD.FTZ R5, R28, -R28 ;  /* 0x8000001c1c057221 */ /* 0x000fca0000010000 */
[----:B------:R-:W-:Y:S01]  /*4b70*/  MOV R4, R5 ;  /* 0x0000000500047202 */ /* 0x000fe20000000f00 */
[----:B------:R-:W-:Y:S06]  /*4b80*/  BRA `(.L_x_4450) ;  /* 0x0000000000307947 */ /* 0x000fec0003800000 */
.L_x_4447:
        /* <DEDUP_REMOVED lines=12> */
.L_x_4450:
[----:B------:R-:W-:Y:S05]  /*4c50*/  BSYNC B1 ;  /* 0x0000000000017941 */ /* 0x000fea0003800000 */
.L_x_4446:
[----:B------:R-:W-:-:S07]  /*4c60*/  FADD.FTZ R5, -R5, -RZ ;  /* 0x800000ff05057221 */ /* 0x000fce0000010100 */
.L_x_4445:
[----:B------:R-:W-:Y:S05]  /*4c70*/  BSYNC B0 ;  /* 0x0000000000007941 */ /* 0x000fea0003800000 */
.L_x_4444:
        /* <DEDUP_REMOVED lines=56> */
.L_x_4456:
        /* <DEDUP_REMOVED lines=12> */
.L_x_4455:
[----:B------:R-:W-:-:S05]  /*50c0*/  FADD.FTZ R13, R26, -R26 ;  /* 0x8000001a1a0d7221 */ /* 0x000fca0000010000 */
[----:B------:R-:W-:Y:S01]  /*50d0*/  MOV R12, R13 ;  /* 0x0000000d000c7202 */ /* 0x000fe20000000f00 */
[----:B------:R-:W-:Y:S06]  /*50e0*/  BRA `(.L_x_4457) ;  /* 0x0000000000307947 */ /* 0x000fec0003800000 */
.L_x_4454:
        /* <DEDUP_REMOVED lines=12> */
.L_x_4457:
[----:B------:R-:W-:Y:S05]  /*51b0*/  BSYNC B1 ;  /* 0x0000000000017941 */ /* 0x000fea0003800000 */
.L_x_4453:
[----:B------:R-:W-:-:S07]  /*51c0*/  FADD.FTZ R13, -R13, -RZ ;  /* 0x800000ff0d0d7221 */ /* 0x000fce0000010100 */
.L_x_4452:
[----:B------:R-:W-:Y:S05]  /*51d0*/  BSYNC B0 ;  /* 0x0000000000007941 */ /* 0x000fea0003800000 */
.L_x_4451:
        /* <DEDUP_REMOVED lines=55> */
.L_x_4463:
        /* <DEDUP_REMOVED lines=12> */
.L_x_4462:
[----:B------:R-:W-:-:S05]  /*5610*/  FADD.FTZ R19, R24, -R24 ;  /* 0x8000001818137221 */ /* 0x000fca0000010000 */
[----:B------:R-:W-:Y:S01]  /*5620*/  MOV R18, R19 ;  /* 0x0000001300127202 */ /* 0x000fe20000000f00 */
[----:B------:R-:W-:Y:S06]  /*5630*/  BRA `(.L_x_4464) ;  /* 0x0000000000307947 */ /* 0x000fec0003800000 */
.L_x_4461:
        /* <DEDUP_REMOVED lines=12> */
.L_x_4464:
[----:B------:R-:W-:Y:S05]  /*5700*/  BSYNC B1 ;  /* 0x0000000000017941 */ /* 0x000fea0003800000 */
.L_x_4460:
[----:B------:R-:W-:-:S07]  /*5710*/  FADD.FTZ R19, -R19, -RZ ;  /* 0x800000ff13137221 */ /* 0x000fce0000010100 */
.L_x_4459:
[----:B------:R-:W-:Y:S05]  /*5720*/  BSYNC B0 ;  /* 0x0000000000007941 */ /* 0x000fea0003800000 */
.L_x_4458:
        /* <DEDUP_REMOVED lines=21> */
.L_x_4467:
[----:B------:R-:W-:-:S13]  /*5880*/  ISETP.GE.AND P0, PT, R3, R0, PT ;  /* 0x000000000300720c */ /* 0x000fda0003f06270 */
[----:B------:R-:W-:Y:S05]  /*5890*/  @P0 BRA `(.L_x_4469) ;  /* 0x0000000000300947 */ /* 0x000fea0003800000 */
[----:B0-----:R-:W0:Y:S01]  /*58a0*/  LDC.64 R8, c[0x0][0x218] ;  /* 0x00008600ff087b82 */ /* 0x001e220000000a00 */
[----:B------:R-:W-:Y:S02]  /*58b0*/  IADD3 R15, R2, R3, RZ ;  /* 0x00000003020f7210 */ /* 0x000fe40007ffe0ff */
[----:B------:R-:W-:-:S03]  /*58c0*/  IADD3 R3, R3, 0x80, RZ ;  /* 0x0000008003037810 */ /* 0x000fc60007ffe0ff */
[----:B0-----:R-:W-:-:S05]  /*58d0*/  IMAD.WIDE.U32 R8, R15, 0x8, R8 ;  /* 0x000000080f087825 */ /* 0x001fca00078e0008 */
[----:B------:R1:W-:Y:S02]  /*58e0*/  STG.E.64 desc[UR4][R8.64], R6 ;  /* 0x0000000608007986 */ /* 0x0003e4000c101b04 */
.L_x_4468:
[----:B------:R-:W-:-:S13]  /*58f0*/  ISETP.GE.AND P0, PT, R3, R0, PT ;  /* 0x000000000300720c */ /* 0x000fda0003f06270 */
[----:B------:R-:W-:Y:S05]  /*5900*/  @P0 BRA `(.L_x_4470) ;  /* 0x0000000000340947 */ /* 0x000fea0003800000 */
[----:B-1----:R-:W1:Y:S01]  /*5910*/  LDC.64 R6, c[0x0][0x218] ;  /* 0x00008600ff067b82 */ /* 0x002e620000000a00 */
[----:B------:R-:W-:Y:S02]  /*5920*/  IADD3 R9, R2, R3, RZ ;  /* 0x0000000302097210 */ /* 0x000fe40007ffe0ff */
[----:B------:R-:W-:-:S03]  /*5930*/  IADD3 R3, R3, 0x80, RZ ;  /* 0x0000008003037810 */ /* 0x000fc60007ffe0ff */
[----:B-1----:R-:W-:-:S05]  /*5940*/  IMAD.WIDE.U32 R6, R9, 0x8, R6 ;  /* 0x0000000809067825 */ /* 0x002fca00078e0006 */
[----:B------:R1:W-:Y:S02]  /*5950*/  STG.E.64 desc[UR4][R6.64], R10 ;  /* 0x0000000a06007986 */ /* 0x0003e4000c101b04 */
.L_x_4469:
        /* <DEDUP_REMOVED lines=8> */
.L_x_4470:
[----:B------:R-:W-:Y:S05]  /*59e0*/  BSYNC B1 ;  /* 0x0000000000017941 */ /* 0x000fea0003800000 */
.L_x_4466:
[----:B------:R-:W-:-:S13]  /*59f0*/  ISETP.GE.AND P0, PT, R3, R0, PT ;  /* 0x000000000300720c */ /* 0x000fda0003f06270 */
[----:B--2---:R-:W2:Y:S01]  /*5a00*/  @!P0 LDC.64 R4, c[0x0][0x218] ;  /* 0x00008600ff048b82 */ /* 0x004ea20000000a00 */
[----:B-1----:R-:W-:Y:S02]  /*5a10*/  @!P0 IADD3 R7, R2, R3, RZ ;  /* 0x0000000302078210 */ /* 0x002fe40007ffe0ff */
[----:B------:R-:W-:-:S03]  /*5a20*/  @!P0 IADD3 R3, R3, 0x80, RZ ;  /* 0x0000008003038810 */ /* 0x000fc60007ffe0ff */
[----:B--2---:R-:W-:-:S05]  /*5a30*/  @!P0 IMAD.WIDE.U32 R4, R7, 0x8, R4 ;  /* 0x0000000807048825 */ /* 0x004fca00078e0004 */
[----:B------:R2:W-:Y:S02]  /*5a40*/  @!P0 STG.E.64 desc[UR4][R4.64], R12 ;  /* 0x0000000c04008986 */ /* 0x0005e4000c101b04 */
.L_x_4471:
[----:B------:R-:W-:Y:S05]  /*5a50*/  BSYNC B0 ;  /* 0x0000000000007941 */ /* 0x000fea0003800000 */
.L_x_4465:
        /* <DEDUP_REMOVED lines=8> */
.L_x_4472:
        /* <DEDUP_REMOVED lines=10> */
.L_x_7562:


//--------------------- .text._ZN2at6native29vectorized_elementwise_kernelILi8EZZZNS0_15tan_kernel_cudaERNS_18TensorIteratorBaseEENKUlvE_clEvENKUlvE0_clEvEUlN3c107complexIfEEE_St5arrayIPcLm2EEEEviT0_T1_ --------------------------
	.section	.text._ZN2at6native29vectorized_elementwise_kernelILi8EZZZNS0_15tan_kernel_cudaERNS_18TensorIteratorBaseEENKUlvE_clEvENKUlvE0_clEvEUlN3c107complexIfEEE_St5arrayIPcLm2EEEEviT0_T1_,"ax",@progbits
	.align	128
        .global         _ZN2at6native29vectorized_elementwise_kernelILi8EZZZNS0_15tan_kernel_cudaERNS_18TensorIteratorBaseEENKUlvE_clEvENKUlvE0_clEvEUlN3c107complexIfEEE_St5arrayIPcLm2EEEEviT0_T1_
        .type           _ZN2at6native29vectorized_elementwise_kernelILi8EZZZNS0_15tan_kernel_cudaERNS_18TensorIteratorBaseEENKUlvE_clEvENKUlvE0_clEvEUlN3c107complexIfEEE_St5arrayIPcLm2EEEEviT0_T1_,@function
        .size           _ZN2at6native29vectorized_elementwise_kernelILi8EZZZNS0_15tan_kernel_cudaERNS_18TensorIteratorBaseEENKUlvE_clEvENKUlvE0_clEvEUlN3c107complexIfEEE_St5arrayIPcLm2EEEEviT0_T1_,(.L_x_7563 - _ZN2at6native29vectorized_elementwise_kernelILi8EZZZNS0_15tan_kernel_cudaERNS_18TensorIteratorBaseEENKUlvE_clEvENKUlvE0_clEvEUlN3c107complexIfEEE_St5arrayIPcLm2EEEEviT0_T1_)
        .other          _ZN2at6native29vectorized_elementwise_kernelILi8EZZZNS0_15tan_kernel_cudaERNS_18TensorIteratorBaseEENKUlvE_clEvENKUlvE0_clEvEUlN3c107complexIfEEE_St5arrayIPcLm2EEEEviT0_T1_,@"STO_CUDA_ENTRY STV_DEFAULT"
_ZN2at6native29vectorized_elementwise_kernelILi8EZZZNS0_15tan_kernel_cudaERNS_18TensorIteratorBaseEENKUlvE_clEvENKUlvE0_clEvEUlN3c107complexIfEEE_St5arrayIPcLm2EEEEviT0_T1_:
.text._ZN2at6native29vectorized_elementwise_kernelILi8EZZZNS0_15tan_kernel_cudaERNS_18TensorIteratorBaseEENKUlvE_clEvENKUlvE0_clEvEUlN3c107complexIfEEE_St5arrayIPcLm2EEEEviT0_T1_:
        /* <DEDUP_REMOVED lines=66> */
.L_x_4477:
        /* <DEDUP_REMOVED lines=12> */
.L_x_4476:
[----:B------:R-:W-:-:S05]  /*04e0*/  FADD.FTZ R3, R4, -R4 ;  /* 0x8000000404037221 */ /* 0x000fca0000010000 */
[----:B------:R-:W-:Y:S01]  /*04f0*/  MOV R8, R3 ;  /* 0x0000000300087202 */ /* 0x000fe20000000f00 */
[----:B------:R-:W-:Y:S06]  /*0500*/  BRA `(.L_x_4478) ;  /* 0x0000000000307947 */ /* 0x000fec0003800000 */
.L_x_4475:
        /* <DEDUP_REMOVED lines=12> */
.L_x_4478:
[----:B------:R-:W-:Y:S05]  /*05d0*/  BSYNC B0 ;  /* 0x0000000000007941 */ /* 0x000fea0003800000 */
.L_x_4474:
        /* <DEDUP_REMOVED lines=50> */
.L_x_4482:
        /* <DEDUP_REMOVED lines=12> */
.L_x_4481:
[----:B------:R-:W-:-:S05]  /*09c0*/  FADD.FTZ R9, R6, -R6 ;  /* 0x8000000606097221 */ /* 0x000fca0000010000 */
[----:B------:R-:W-:Y:S01]  /*09d0*/  MOV R10, R9 ;  /* 0x00000009000a7202 */ /* 0x000fe20000000f00 */
[----:B------:R-:W-:Y:S06]  /*09e0*/  BRA `(.L_x_4483) ;  /* 0x0000000000307947 */ /* 0x000fec0003800000 */
.L_x_4480:
        /* <DEDUP_REMOVED lines=12> */
.L_x_4483:
[----:B------:R-:W-:Y:S05]  /*0ab0*/  BSYNC B0 ;  /* 0x0000000000007941 */ /* 0x000fea0003800000 */
.L_x_4479:
        /* <DEDUP_REMOVED lines=50> */
.L_x_4487:
        /* <DEDUP_REMOVED lines=12> */
.L_x_4486:
[----:B------:R-:W-:-:S05]  /*0ea0*/  FADD.FTZ R5, R20, -R20 ;  /* 0x8000001414057221 */ /* 0x000fca0000010000 */
[----:B------:R-:W-:Y:S01]  /*0eb0*/  MOV R4, R5 ;  /* 0x0000000500047202 */ /* 0x000fe20000000f00 */
[----:B------:R-:W-:Y:S06]  /*0ec0*/  BRA `(.L_x_4488) ;  /* 0x0000000000307947 */ /* 0x000fec0003800000 */
.L_x_4485:
        /* <DEDUP_REMOVED lines=12> */
.L_x_4488:
[----:B------:R-:W-:Y:S05]  /*0f90*/  BSYNC B0 ;  /* 0x0000000000007941 */ /* 0x000fea0003800000 */
.L_x_4484:
        /* <DEDUP_REMOVED lines=50> */
.L_x_4492:
        /* <DEDUP_REMOVED lines=12> */
.L_x_4491:
[----:B------:R-:W-:-:S05]  /*1380*/  FADD.FTZ R7, R22, -R22 ;  /* 0x8000001616077221 */ /* 0x000fca0000010000 */
[----:B------:R-:W-:Y:S01]  /*1390*/  MOV R6, R7 ;  /* 0x0000000700067202 */ /* 0x000fe20000000f00 */
[----:B------:R-:W-:Y:S06]  /*13a0*/  BRA `(.L_x_4493) ;  /* 0x0000000000307947 */ /* 0x000fec0003800000 */
.L_x_4490:
        /* <DEDUP_REMOVED lines=12> */
.L_x_4493:
[----:B------:R-:W-:Y:S05]  /*1470*/  BSYNC B0 ;  /* 0x0000000000007941 */ /* 0x000fea0003800000 */
.L_x_4489:
        /* <DEDUP_REMOVED lines=50> */
.L_x_4497:
        /* <DEDUP_REMOVED lines=12> */
.L_x_4496:
[----:B------:R-:W-:-:S05]  /*1860*/  FADD.FTZ R21, R16, -R16 ;  /* 0x8000001010157221 */ /* 0x000fca0000010000 */
[----:B------:R-:W-:Y:S01]  /*1870*/  MOV R20, R21 ;  /* 0x0000001500147202 */ /* 0x000fe20000000f00 */
[----:B------:R-:W-:Y:S06]  /*1880*/  BRA `(.L_x_4498) ;  /* 0x0000000000307947 */ /* 0x000fec0003800000 */
.L_x_4495:
        /* <DEDUP_REMOVED lines=12> */
.L_x_4498:
[----:B------:R-:W-:Y:S05]  /*1950*/  BSYNC B0 ;  /* 0x0000000000007941 */ /* 0x000fea0003800000 */
.L_x_4494:
        /* <DEDUP_REMOVED lines=50> */
.L_x_4502:
        /* <DEDUP_REMOVED lines=12> */
.L_x_4501:
[----:B------:R-:W-:-:S05]  /*1d40*/  FADD.FTZ R23, R18, -R18 ;  /* 0x8000001212177221 */ /* 0x000fca0000010000 */
[----:B------:R-:W-:Y:S01]  /*1d50*/  MOV R22, R23 ;  /* 0x0000001700167202 */ /* 0x000fe20000000f00 */
[----:B------:R-:W-:Y:S06]  /*1d60*/  BRA `(.L_x_4503) ;  /* 0x0000000000307947 */ /* 0x000fec0003800000 */
.L_x_4500:
        /* <DEDUP_REMOVED lines=12> */
.L_x_4503:
[----:B------:R-:W-:Y:S05]  /*1e30*/  BSYNC B0 ;  /* 0x0000000000007941 */ /* 0x000fea0003800000 */
.L_x_4499:
        /* <DEDUP_REMOVED lines=50> */
.L_x_4507:
        /* <DEDUP_REMOVED lines=12> */
.L_x_4506:
[----:B------:R-:W-:-:S05]  /*2220*/  FADD.FTZ R17, R12, -R12 ;  /* 0x8000000c0c117221 */ /* 0x000fca0000010000 */
[----:B------:R-:W-:Y:S01]  /*2230*/  MOV R16, R17 ;  /* 0x0000001100107202 */ /* 0x000fe20000000f00 */
[----:B------:R-:W-:Y:S06]  /*2240*/  BRA `(.L_x_4508) ;  /* 0x0000000000307947 */ /* 0x000fec0003800000 */
.L_x_4505:
        /* <DEDUP_REMOVED lines=12> */
.L_x_4508:
[----:B------:R-:W-:Y:S05]  /*2310*/  BSYNC B0 ;  /* 0x0000000000007941 */ /* 0x000fea0003800000 */
.L_x_4504:
        /* <DEDUP_REMOVED lines=50> */
.L_x_4512:
        /* <DEDUP_REMOVED lines=12> */
.L_x_4511:
[----:B------:R-:W-:-:S05]  /*2700*/  FADD.FTZ R19, R14, -R14 ;  /* 0x8000000e0e137221 */ /* 0x000fca0000010000 */
[----:B------:R-:W-:Y:S01]  /*2710*/  MOV R18, R19 ;  /* 0x0000001300127202 */ /* 0x000fe20000000f00 */
[----:B------:R-:W-:Y:S06]  /*2720*/  BRA `(.L_x_4513) ;  /* 0x0000000000307947 */ /* 0x000fec0003800000 */
.L_x_4510:
        /* <DEDUP_REMOVED lines=12> */
.L_x_4513:
[----:B------:R-:W-:Y:S05]  /*27f0*/  BSYNC B0 ;  /* 0x0000000000007941 */ /* 0x000fea0003800000 */
.L_x_4509:
        /* <DEDUP_REMOVED lines=16> */
.L_x_4473:
        /* <DEDUP_REMOVED lines=111> */
.L_x_4519:
        /* <DEDUP_REMOVED lines=12> */
.L_x_4518:
[----:B------:R-:W-:-:S05]  /*30b0*/  FADD.FTZ R11, R6, -R6 ;  /* 0x80000006060b7221 */ /* 0x000fca0000010000 */
[----:B------:R-:W-:Y:S01]  /*30c0*/  MOV R16, R11 ;  /* 0x0000000b00107202 */ /* 0x000fe20000000f00 */
[----:B------:R-:W-:Y:S06]  /*30d0*/  BRA `(.L_x_4520) ;  /* 0x0000000000307947 */ /* 0x000fec0003800000 */
.L_x_4517:
        /* <DEDUP_REMOVED lines=12> */
.L_x_4520:
[----:B------:R-:W-:Y:S05]  /*31a0*/  BSYNC B1 ;  /* 0x0000000000017941 */ /* 0x000fea0003800000 */
.L_x_4516:
[----:B------:R-:W-:-:S07]  /*31b0*/  FADD.FTZ R17, -R11, -RZ ;  /* 0x800000ff0b117221 */ /* 0x000fce0000010100 */
.L_x_4515:
[----:B------:R-:W-:Y:S05]  /*31c0*/  BSYNC B0 ;  /* 0x0000000000007941 */ /* 0x000fea0003800000 */
.L_x_4514:
        /* <DEDUP_REMOVED lines=55> */
.L_x_4526:
        /* <DEDUP_REMOVED lines=12> */
.L_x_4525:
[----:B------:R-:W-:-:S05]  /*3600*/  FADD.FTZ R7, R8, -R8 ;  /* 0x8000000808077221 */ /* 0x000fca0000010000 */
[----:B------:R-:W-:Y:S01]  /*3610*/  MOV R14, R7 ;  /* 0x00000007000e7202 */ /* 0x000fe20000000f00 */
[----:B------:R-:W-:Y:S06]  /*3620*/  BRA `(.L_x_4527) ;  /* 0x0000000000307947 */ /* 0x000fec0003800000 */
.L_x_4524:
        /* <DEDUP_REMOVED lines=12> */
.L_x_4527:
[----:B------:R-:W-:Y:S05]  /*36f0*/  BSYNC B1 ;  /* 0x0000000000017941 */ /* 0x000fea0003800000 */
.L_x_4523:
[----:B------:R-:W-:-:S07]  /*3700*/  FADD.FTZ R15, -R7, -RZ ;  /* 0x800000ff070f7221 */ /* 0x000fce0000010100 */
.L_x_4522:
[----:B------:R-:W-:Y:S05]  /*3710*/  BSYNC B0 ;  /* 0x0000000000007941 */ /* 0x000fea0003800000 */
.L_x_4521:
        /* <DEDUP_REMOVED lines=56> */
.L_x_4533:
        /* <DEDUP_REMOVED lines=12> */
.L_x_4532:
[----:B------:R-:W-:-:S05]  /*3b60*/  FADD.FTZ R9, R4, -R4 ;  /* 0x8000000404097221 */ /* 0x000fca0000010000 */
[----:B------:R-:W-:Y:S01]  /*3b70*/  MOV R8, R9 ;  /* 0x0000000900087202 */ /* 0x000fe20000000f00 */
[----:B------:R-:W-:Y:S06]  /*3b80*/  BRA `(.L_x_4534) ;  /* 0x0000000000307947 */ /* 0x000fec0003800000 */
.L_x_4531:
        /* <DEDUP_REMOVED lines=12> */
.L_x_4534:
[----:B------:R-:W-:Y:S05]  /*3c50*/  BSYNC B1 ;  /* 0x0000000000017941 */ /* 0x000fea0003800000 */
.L_x_4530:
[----:B------:R-:W-:-:S07]  /*3c60*/  FADD.FTZ R9, -R9, -RZ ;  /* 0x800000ff09097221 */ /* 0x000fce0000010100 */
.L_x_4529:
[----:B------:R-:W-:Y:S05]  /*3c70*/  BSYNC B0 ;  /* 0x0000000000007941 */ /* 0x000fea0003800000 */
.L_x_4528:
        /* <DEDUP_REMOVED lines=55> */
.L_x_4540:
        /* <DEDUP_REMOVED lines=12> */
.L_x_4539:
[----:B------:R-:W-:-:S05]  /*40b0*/  FADD.FTZ R5, R22, -R22 ;  /* 0x8000001616057221 */ /* 0x000fca0000010000 */
[----:B------:R-:W-:Y:S01]  /*40c0*/  MOV R6, R5 ;  /* 0x0000000500067202 */ /* 0x000fe20000000f00 */
[----:B------:R-:W-:Y:S06]  /*40d0*/  BRA `(.L_x_4541) ;  /* 0x0000000000307947 */ /* 0x000fec0003800000 */
.L_x_4538:
        /* <DEDUP_REMOVED lines=12> */
.L_x_4541:
[----:B------:R-:W-:Y:S05]  /*41a0*/  BSYNC B1 ;  /* 0x0000000000017941 */ /* 0x000fea0003800000 */
.L_x_4537:
[----:B------:R-:W-:-:S07]  /*41b0*/  FADD.FTZ R7, -R5, -RZ ;  /* 0x800000ff05077221 */ /* 0x000fce0000010100 */
.L_x_4536:
[----:B------:R-:W-:Y:S05]  /*41c0*/  BSYNC B0 ;  /* 0x0000000000007941 */ /* 0x000fea0003800000 */
.L_x_4535:
        /* <DEDUP_REMOVED lines=56> */
.L_x_4547:
        /* <DEDUP_REMOVED lines=12> */
.L_x_4546:
[----:B------:R-:W-:-:S05]  /*4610*/  FADD.FTZ R11, R20, -R20 ;  /* 0x80000014140b7221 */ /* 0x000fca0000010000 */
[----:B------:R-:W-:Y:S01]  /*4620*/  MOV R10, R11 ;  /* 0x0000000b000a7202 */ /* 0x000fe20000000f00 */
[----:B------:R-:W-:Y:S06]  /*4630*/  BRA `(.L_x_4548) ;  /* 0x0000000000307947 */ /* 0x000fec0003800000 */
.L_x_4545:
        /* <DEDUP_REMOVED lines=12> */
.L_x_4548:
[----:B------:R-:W-:Y:S05]  /*4700*/  BSYNC B1 ;  /* 0x0000000000017941 */ /* 0x000fea0003800000 */
.L_x_4544:
[----:B------:R-:W-:-:S07]  /*4710*/  FADD.FTZ R11, -R11, -RZ ;  /* 0x800000ff0b0b7221 */ /* 0x000fce0000010100 */
.L_x_4543:
[----:B------:R-:W-:Y:S05]  /*4720*/  BSYNC B0 ;  /* 0x0000000000007941 */ /* 0x000fea0003800000 */
.L_x_4542:
        /* <DEDUP_REMOVED lines=55> */
.L_x_4554:
        /* <DEDUP_REMOVED lines=12> */
.L_x_4553:
[----:B------:R-:W-:-:S05]  /*4b60*/  FADD.FTZ R5, R28, -R28 ;  /* 0x8000001c1c057221 */ /* 0x000fca0000010000 */
[----:B------:R-:W-:Y:S01]  /*4b70*/  MOV R4, R5 ;  /* 0x0000000500047202 */ /* 0x000fe20000000f00 */
[----:B------:R-:W-:Y:S06]  /*4b80*/  BRA `(.L_x_4555) ;  /* 0x0000000000307947 */ /* 0x000fec0003800000 */
.L_x_4552:
        /* <DEDUP_REMOVED lines=12> */
.L_x_4555:
[----:B------:R-:W-:Y:S05]  /*4c50*/  BSYNC B1 ;  /* 0x0000000000017941 */ /* 0x000fea0003800000 */
.L_x_4551:
[----:B------:R-:W-:-:S07]  /*4c60*/  FADD.FTZ R5, -R5, -RZ ;  /* 0x800000ff05057221 */ /* 0x000fce0000010100 */
.L_x_4550:
[----:B------:R-:W-:Y:S05]  /*4c70*/  BSYNC B0 ;  /* 0x0000000000007941 */ /* 0x000fea0003800000 */
.L_x_4549:
        /* <DEDUP_REMOVED lines=56> */
.L_x_4561:
        /* <DEDUP_REMOVED lines=12> */
.L_x_4560:
[----:B------:R-:W-:-:S05]  /*50c0*/  FADD.FTZ R13, R26, -R26 ;  /* 0x8000001a1a0d7221 */ /* 0x000fca0000010000 */
[----:B------:R-:W-:Y:S01]  /*50d0*/  MOV R12, R13 ;  /* 0x0000000d000c7202 */ /* 0x000fe20000000f00 */
[----:B------:R-:W-:Y:S06]  /*50e0*/  BRA `(.L_x_4562) ;  /* 0x0000000000307947 */ /* 0x000fec0003800000 */
.L_x_4559:
        /* <DEDUP_REMOVED lines=12> */
.L_x_4562:
[----:B------:R-:W-:Y:S05]  /*51b0*/  BSYNC B1 ;  /* 0x0000000000017941 */ /* 0x000fea0003800000 */
.L_x_4558:
[----:B------:R-:W-:-:S07]  /*51c0*/  FADD.FTZ R13, -R13, -RZ ;  /* 0x800000ff0d0d7221 */ /* 0x000fce0000010100 */
.L_x_4557:
[----:B------:R-:W-:Y:S05]  /*51d0*/  BSYNC B0 ;  /* 0x0000000000007941 */ /* 0x000fea0003800000 */
.L_x_4556:
        /* <DEDUP_REMOVED lines=55> */
.L_x_4568:
        /* <DEDUP_REMOVED lines=12> */
.L_x_4567:
[----:B------:R-:W-:-:S05]  /*5610*/  FADD.FTZ R19, R24, -R24 ;  /* 0x8000001818137221 */ /* 0x000fca0000010000 */
[----:B------:R-:W-:Y:S01]  /*5620*/  MOV R18, R19 ;  /* 0x0000001300127202 */ /* 0x000fe20000000f00 */
[----:B------:R-:W-:Y:S06]  /*5630*/  BRA `(.L_x_4569) ;  /* 0x0000000000307947 */ /* 0x000fec0003800000 */
.L_x_4566:
        /* <DEDUP_REMOVED lines=12> */
.L_x_4569:
[----:B------:R-:W-:Y:S05]  /*5700*/  BSYNC B1 ;  /* 0x0000000000017941 */ /* 0x000fea0003800000 */
.L_x_4565:
[----:B------:R-:W-:-:S07]  /*5710*/  FADD.FTZ R19, -R19, -RZ ;  /* 0x800000ff13137221 */ /* 0x000fce0000010100 */
.L_x_4564:
[----:B------:R-:W-:Y:S05]  /*5720*/  BSYNC B0 ;  /* 0x0000000000007941 */ /* 0x000fea0003800000 */
.L_x_4563:
        /* <DEDUP_REMOVED lines=21> */
.L_x_4572:
[----:B------:R-:W-:-:S13]  /*5880*/  ISETP.GE.AND P0, PT, R3, R0, PT ;  /* 0x000000000300720c */ /* 0x000fda0003f06270 */
[----:B------:R-:W-:Y:S05]  /*5890*/  @P0 BRA `(.L_x_4574) ;  /* 0x0000000000300947 */ /* 0x000fea0003800000 */
[----:B0-----:R-:W0:Y:S01]  /*58a0*/  LDC.64 R8, c[0x0][0x218] ;  /* 0x00008600ff087b82 */ /* 0x001e220000000a00 */
[----:B------:R-:W-:Y:S02]  /*58b0*/  IADD3 R15, R2, R3, RZ ;  /* 0x00000003020f7210 */ /* 0x000fe40007ffe0ff */
[----:B------:R-:W-:-:S03]  /*58c0*/  IADD3 R3, R3, 0x80, RZ ;  /* 0x0000008003037810 */ /* 0x000fc60007ffe0ff */
[----:B0-----:R-:W-:-:S05]  /*58d0*/  IMAD.WIDE.U32 R8, R15, 0x8, R8 ;  /* 0x000000080f087825 */ /* 0x001fca00078e0008 */
[----:B------:R1:W-:Y:S02]  /*58e0*/  STG.E.64 desc[UR4][R8.64], R6 ;  /* 0x0000000608007986 */ /* 0x0003e4000c101b04 */
.L_x_4573:
[----:B------:R-:W-:-:S13]  /*58f0*/  ISETP.GE.AND P0, PT, R3, R0, PT ;  /* 0x000000000300720c */ /* 0x000fda0003f06270 */
[----:B------:R-:W-:Y:S05]  /*5900*/  @P0 BRA `(.L_x_4575) ;  /* 0x0000000000340947 */ /* 0x000fea0003800000 */
[----:B-1----:R-:W1:Y:S01]  /*5910*/  LDC.64 R6, c[0x0][0x218] ;  /* 0x00008600ff067b82 */ /* 0x002e620000000a00 */
[----:B------:R-:W-:Y:S02]  /*5920*/  IADD3 R9, R2, R3, RZ ;  /* 0x0000000302097210 */ /* 0x000fe40007ffe0ff */
[----:B------:R-:W-:-:S03]  /*5930*/  IADD3 R3, R3, 0x80, RZ ;  /* 0x0000008003037810 */ /* 0x000fc60007ffe0ff */
[----:B-1----:R-:W-:-:S05]  /*5940*/  IMAD.WIDE.U32 R6, R9, 0x8, R6 ;  /* 0x0000000809067825 */ /* 0x002fca00078e0006 */
[----:B------:R1:W-:Y:S02]  /*5950*/  STG.E.64 desc[UR4][R6.64], R10 ;  /* 0x0000000a06007986 */ /* 0x0003e4000c101b04 */
.L_x_4574:
        /* <DEDUP_REMOVED lines=8> */
.L_x_4575:
[----:B------:R-:W-:Y:S05]  /*59e0*/  BSYNC B1 ;  /* 0x0000000000017941 */ /* 0x000fea0003800000 */
.L_x_4571:
[----:B------:R-:W-:-:S13]  /*59f0*/  ISETP.GE.AND P0, PT, R3, R0, PT ;  /* 0x000000000300720c */ /* 0x000fda0003f06270 */
[----:B--2---:R-:W2:Y:S01]  /*5a00*/  @!P0 LDC.64 R4, c[0x0][0x218] ;  /* 0x00008600ff048b82 */ /* 0x004ea20000000a00 */
[----:B-1----:R-:W-:Y:S02]  /*5a10*/  @!P0 IADD3 R7, R2, R3, RZ ;  /* 0x0000000302078210 */ /* 0x002fe40007ffe0ff */
[----:B------:R-:W-:-:S03]  /*5a20*/  @!P0 IADD3 R3, R3, 0x80, RZ ;  /* 0x0000008003038810 */ /* 0x000fc60007ffe0ff */
[----:B--2---:R-:W-:-:S05]  /*5a30*/  @!P0 IMAD.WIDE.U32 R4, R7, 0x8, R4 ;  /* 0x0000000807048825 */ /* 0x004fca00078e0004 */
[----:B------:R2:W-:Y:S02]  /*5a40*/  @!P0 STG.E.64 desc[UR4][R4.64], R12 ;  /* 0x0000000c04008986 */ /* 0x0005e4000c101b04 */
.L_x_4576:
[----:B------:R-:W-:Y:S05]  /*5a50*/  BSYNC B0 ;  /* 0x0000000000007941 */ /* 0x000fea0003800000 */
.L_x_4570:
        /* <DEDUP_REMOVED lines=8> */
.L_x_4577:
        /* <DEDUP_REMOVED lines=10> */
.L_x_7563:


//--------------------- .text._ZN2at6native18elementwise_kernelILi128ELi4EZNS0_15gpu_kernel_implIZZZNS0_15tan_kernel_cudaERNS_18TensorIteratorBaseEENKUlvE_clEvENKUlvE_clEvEUlN3c107complexIdEEE_EEvS4_RKT_EUliE_EEviT1_ --------------------------
	.section	.text._ZN2at6native18elementwise_kernelILi128ELi4EZNS0_15gpu_kernel_implIZZZNS0_15tan_kernel_cudaERNS_18TensorIteratorBaseEENKUlvE_clEvENKUlvE_clEvEUlN3c107complexIdEEE_EEvS4_RKT_EUliE_EEviT1_,"ax",@progbits
	.align	128
        .global         _ZN2at6native18elementwise_kernelILi128ELi4EZNS0_15gpu_kernel_implIZZZNS0_15tan_kernel_cudaERNS_18TensorIteratorBaseEENKUlvE_clEvENKUlvE_clEvEUlN3c107complexIdEEE_EEvS4_RKT_EUliE_EEviT1_
        .type           _ZN2at6native18elementwise_kernelILi128ELi4EZNS0_15gpu_kernel_implIZZZNS0_15tan_kernel_cudaERNS_18TensorIteratorBaseEENKUlvE_clEvENKUlvE_clEvEUlN3c107complexIdEEE_EEvS4_RKT_EUliE_EEviT1_,@function
        .size           _ZN2at6native18elementwise_kernelILi128ELi4EZNS0_15gpu_kernel_implIZZZNS0_15tan_kernel_cudaERNS_18TensorIteratorBaseEENKUlvE_clEvENKUlvE_clEvEUlN3c107complexIdEEE_EEvS4_RKT_EUliE_EEviT1_,(.L_x_7503 - _ZN2at6native18elementwise_kernelILi128ELi4EZNS0_15gpu_kernel_implIZZZNS0_15tan_kernel_cudaERNS_18TensorIteratorBaseEENKUlvE_clEvENKUlvE_clEvEUlN3c107complexIdEEE_EEvS4_RKT_EUliE_EEviT1_)
        .other          _ZN2at6native18elementwise_kernelILi128ELi4EZNS0_15gpu_kernel_implIZZZNS0_15tan_kernel_cudaERNS_18TensorIteratorBaseEENKUlvE_clEvENKUlvE_clEvEUlN3c107complexIdEEE_EEvS4_RKT_EUliE_EEviT1_,@"STO_CUDA_ENTRY STV_DEFAULT"
_ZN2at6native18elementwise_kernelILi128ELi4EZNS0_15gpu_kernel_implIZZZNS0_15tan_kernel_cudaERNS_18TensorIteratorBaseEENKUlvE_clEvENKUlvE_clEvEUlN3c107complexIdEEE_EEvS4_RKT_EUliE_EEviT1_:
.text._ZN2at6native18elementwise_kernelILi128ELi4EZNS0_15gpu_kernel_implIZZZNS0_15tan_kernel_cudaERNS_18TensorIteratorBaseEENKUlvE_clEvENKUlvE_clEvEUlN3c107complexIdEEE_EEvS4_RKT_EUliE_EEviT1_:
        /* <DEDUP_REMOVED lines=313> */
.L_x_4580:
        /* <DEDUP_REMOVED lines=19> */
[----:B------:R-:W-:Y:S01]  /*14c0*/  CS2R R14, SRZ ;  /* 0x00000000000e7805 */ /* 0x000fe2000001ff00 */
[----:B--2---:R0:W1:Y:S01]  /*14d0*/  I2F.F64.S16 R12, R2 ;  /* 0x00000002000c7312 */ /* 0x0040620000101c00 */
[----:B------:R-:W-:Y:S05]  /*14e0*/  BRA `(.L_x_4586) ;  /* 0x0000000c00d87947 */ /* 0x000fea0003800000 */
.L_x_4584:
[----:B------:R-:W2:Y:S01]  /*14f0*/  LDG.E.U8 R2, desc[UR36][R2.64] ;  /* 0x0000002402027981 */ /* 0x000ea2000c1e1100 */
[----:B------:R-:W-:Y:S01]  /*1500*/  CS2R R14, SRZ ;  /* 0x00000000000e7805 */ /* 0x000fe2000001ff00 */
[----:B--2---:R0:W1:Y:S01]  /*1510*/  I2F.F64.U16 R12, R2 ;  /* 0x00000002000c7312 */ /* 0x0040620000101800 */
[----:B------:R-:W-:Y:S05]  /*1520*/  BRA `(.L_x_4586) ;  /* 0x0000000c00c87947 */ /* 0x000fea0003800000 */
.L_x_4583:
[----:B------:R-:W-:-:S13]  /*1530*/  ISETP.NE.AND P0, PT, R4, 0x2, PT ;  /* 0x000000020400780c */ /* 0x000fda0003f05270 */
[----:B------:R-:W-:Y:S05]  /*1540*/  @!P0 BRA `(.L_x_4587) ;  /* 0x0000000000308947 */ /* 0x000fea0003800000 */
[----:B------:R-:W-:-:S13]  /*1550*/  ISETP.NE.AND P0, PT, R4, 0x3, PT ;  /* 0x000000030400780c */ /* 0x000fda0003f05270 */
[----:B------:R-:W-:Y:S05]  /*1560*/  @!P0 BRA `(.L_x_4588) ;  /* 0x0000000000188947 */ /* 0x000fea0003800000 */
[----:B------:R-:W-:-:S13]  /*1570*/  ISETP.NE.AND P0, PT, R4, 0x4, PT ;  /* 0x000000040400780c */ /* 0x000fda0003f05270 */
[----:B------:R-:W-:Y:S05]  /*1580*/  @P0 BRA `(.L_x_4585) ;  /* 0x0000000c00480947 */ /* 0x000fea0003800000 */
[----:B------:R-:W2:Y:S01]  /*1590*/  LDG.E.64 R12, desc[UR36][R2.64] ;  /* 0x00000024020c7981 */ /* 0x000ea2000c1e1b00 */
[----:B------:R-:W-:Y:S01]  /*15a0*/  CS2R R14, SRZ ;  /* 0x00000000000e7805 */ /* 0x000fe2000001ff00 */
[----:B--2---:R-:W0:Y:S01]  /*15b0*/  I2F.F64.S64 R12, R12 ;  /* 0x0000000c000c7312 */ /* 0x004e220000301c00 */
[----:B------:R-:W-:Y:S05]  /*15c0*/  BRA `(.L_x_4586) ;  /* 0x0000000c00a07947 */ /* 0x000fea0003800000 */
.L_x_4588:
[----:B------:R-:W2:Y:S01]  /*15d0*/  LDG.E R2, desc[UR36][R2.64] ;  /* 0x0000002402027981 */ /* 0x000ea2000c1e1900 */
[----:B------:R-:W-:Y:S01]  /*15e0*/  CS2R R14, SRZ ;  /* 0x00000000000e7805 */ /* 0x000fe2000001ff00 */
[----:B--2---:R0:W1:Y:S01]  /*15f0*/  I2F.F64 R12, R2 ;  /* 0x00000002000c7312 */ /* 0x0040620000201c00 */
[----:B------:R-:W-:Y:S05]  /*1600*/  BRA `(.L_x_4586) ;  /* 0x0000000c00907947 */ /* 0x000fea0003800000 */
.L_x_4587:
[----:B------:R-:W2:Y:S01]  /*1610*/  LDG.E.U16 R2, desc[UR36][R2.64] ;  /* 0x0000002402027981 */ /* 0x000ea2000c1e1500 */
[----:B------:R-:W-:Y:S01]  /*1620*/  CS2R R14, SRZ ;  /* 0x00000000000e7805 */ /* 0x000fe2000001ff00 */
[----:B--2---:R0:W1:Y:S01]  /*1630*/  I2F.F64.S16 R12, R2 ;  /* 0x00000002000c7312 */ /* 0x0040620000101c00 */
[----:B------:R-:W-:Y:S05]  /*1640*/  BRA `(.L_x_4586) ;  /* 0x0000000c00807947 */ /* 0x000fea0003800000 */
.L_x_4582:
[----:B------:R-:W-:-:S13]  /*1650*/  ISETP.GT.AND P0, PT, R4, 0x6, PT ;  /* 0x000000060400780c */ /* 0x000fda0003f04270 */
[----:B------:R-:W-:Y:S05]  /*1660*/  @P0 BRA `(.L_x_4589) ;  /* 0x00000000003c0947 */ /* 0x000fea0003800000 */
[----:B------:R-:W-:-:S13]  /*1670*/  ISETP.NE.AND P0, PT, R4, 0x5, PT ;  /* 0x000000050400780c */ /* 0x000fda0003f05270 */
[----:B------:R-:W-:Y:S05]  /*1680*/  @!P0 BRA `(.L_x_4590) ;  /* 0x00000000001c8947 */ /* 0x000fea0003800000 */
[----:B------:R-:W-:-:S13]  /*1690*/  ISETP.NE.AND P0, PT, R4, 0x6, PT ;  /* 0x000000060400780c */ /* 0x000fda0003f05270 */
[----:B------:R-:W-:Y:S05]  /*16a0*/  @P0 BRA `(.L_x_4585) ;  /* 0x0000000c00000947 */ /* 0x000fea0003800000 */
[----:B------:R-:W2:Y:S01]  /*16b0*/  LDG.E R12, desc[UR36][R2.64] ;  /* 0x00000024020c7981 */ /* 0x000ea2000c1e1900 */
[----:B------:R-:W-:Y:S01]  /*16c0*/  CS2R R14, SRZ ;  /* 0x00000000000e7805 */ /* 0x000fe2000001ff00 */
[----:B--2---:R-:W-:-:S06]  /*16d0*/  FMUL.FTZ R12, R12, 1 ;  /* 0x3f8000000c0c7820 */ /* 0x004fcc0000410000 */
[----:B------:R-:W0:Y:S01]  /*16e0*/  F2F.F64.F32 R12, R12 ;  /* 0x0000000c000c7310 */ /* 0x000e220000201800 */
[----:B------:R-:W-:Y:S05]  /*16f0*/  BRA `(.L_x_4586) ;  /* 0x0000000c00547947 */ /* 0x000fea0003800000 */
.L_x_4590:
[----:B------:R-:W2:Y:S01]  /*1700*/  LDG.E.U16 R0, desc[UR36][R2.64] ;  /* 0x0000002402007981 */ /* 0x000ea2000c1e1500 */
[----:B------:R-:W-:Y:S01]  /*1710*/  CS2R R14, SRZ ;  /* 0x00000000000e7805 */ /* 0x000fe2000001ff00 */
[----:B--2---:R-:W-:-:S05]  /*1720*/  HADD2.F32 R0, -RZ, R0.H0_H0 ;  /* 0x20000000ff007230 */ /* 0x004fca0000004100 */
[----:B------:R-:W-:-:S04]  /*1730*/  FMUL.FTZ R0, R0, 1 ;  /* 0x3f80000000007820 */ /* 0x000fc80000410000 */
[----:B------:R0:W1:Y:S01]  /*1740*/  F2F.F64.F32 R12, R0 ;  /* 0x00000000000c7310 */ /* 0x0000620000201800 */
[----:B------:R-:W-:Y:S05]  /*1750*/  BRA `(.L_x_4586) ;  /* 0x0000000c003c7947 */ /* 0x000fea0003800000 */
.L_x_4589:
[----:B------:R-:W-:-:S13]  /*1760*/  ISETP.NE.AND P0, PT, R4, 0x7, PT ;  /* 0x000000070400780c */ /* 0x000fda0003f05270 */
[----:B------:R-:W-:Y:S05]  /*1770*/  @!P0 BRA `(.L_x_4591) ;  /* 0x0000000000488947 */ /* 0x000fea0003800000 */
[----:B------:R-:W-:-:S13]  /*1780*/  ISETP.NE.AND P0, PT, R4, 0x8, PT ;  /* 0x000000080400780c */ /* 0x000fda0003f05270 */
[----:B------:R-:W-:Y:S05]  /*1790*/  @!P0 BRA `(.L_x_4592) ;  /* 0x0000000000208947 */ /* 0x000fea0003800000 */
[----:B------:R-:W-:-:S13]  /*17a0*/  ISETP.NE.AND P0, PT, R4, 0x9, PT ;  /* 0x000000090400780c */ /* 0x000fda0003f05270 */
[----:B------:R-:W-:Y:S05]  /*17b0*/  @P0 BRA `(.L_x_4585) ;  /* 0x0000000800bc0947 */ /* 0x000fea0003800000 */
[----:B------:R-:W2:Y:S02]  /*17c0*/  LDG.E.64 R2, desc[UR36][R2.64] ;  /* 0x0000002402027981 */ /* 0x000ea4000c1e1b00 */
[----:B--2---:R-:W-:Y:S01]  /*17d0*/  FMUL.FTZ R14, R3, 1 ;  /* 0x3f800000030e7820 */ /* 0x004fe20000410000 */
[----:B------:R-:W-:-:S05]  /*17e0*/  FMUL.FTZ R12, R2, 1 ;  /* 0x3f800000020c7820 */ /* 0x000fca0000410000 */
[----:B------:R-:W0:Y:S08]  /*17f0*/  F2F.F64.F32 R14, R14 ;  /* 0x0000000e000e7310 */ /* 0x000e300000201800 */
[----:B------:R-:W1:Y:S01]  /*1800*/  F2F.F64.F32 R12, R12 ;  /* 0x0000000c000c7310 */ /* 0x000e620000201800 */
[----:B------:R-:W-:Y:S05]  /*1810*/  BRA `(.L_x_4586) ;  /* 0x0000000c000c7947 */ /* 0x000fea0003800000 */
.L_x_4592:
[----:B------:R-:W2:Y:S02]  /*1820*/  LDG.E R0, desc[UR36][R2.64] ;  /* 0x0000002402007981 */ /* 0x000ea4000c1e1900 */
[--C-:B--2---:R-:W-:Y:S02]  /*1830*/  HADD2.F32 R4, -RZ, R0.reuse.H1_H1 ;  /* 0x30000000ff047230 */ /* 0x104fe40000004100 */
[----:B------:R-:W-:-:S03]  /*1840*/  HADD2.F32 R0, -RZ, R0.H0_H0 ;  /* 0x20000000ff007230 */ /* 0x000fc60000004100 */
[----:B------:R-:W-:Y:S02]  /*1850*/  FMUL.FTZ R4, R4, 1 ;  /* 0x3f80000004047820 */ /* 0x000fe40000410000 */
[----:B------:R-:W-:Y:S02]  /*1860*/  FMUL.FTZ R0, R0, 1 ;  /* 0x3f80000000007820 */ /* 0x000fe40000410000 */
[----:B------:R0:W1:Y:S08]  /*1870*/  F2F.F64.F32 R14, R4 ;  /* 0x00000004000e7310 */ /* 0x0000700000201800 */
[----:B------:R0:W2:Y:S01]  /*1880*/  F2F.F64.F32 R12, R0 ;  /* 0x00000000000c7310 */ /* 0x0000a20000201800 */
[----:B------:R-:W-:Y:S05]  /*1890*/  BRA `(.L_x_4586) ;  /* 0x0000000800ec7947 */ /* 0x000fea0003800000 */
.L_x_4591:
[----:B------:R0:W5:Y:S01]  /*18a0*/  LDG.E.64 R12, desc[UR36][R2.64] ;  /* 0x00000024020c7981 */ /* 0x000162000c1e1b00 */
[----:B------:R-:W-:Y:S01]  /*18b0*/  CS2R R14, SRZ ;  /* 0x00000000000e7805 */ /* 0x000fe2000001ff00 */
[----:B------:R-:W-:Y:S06]  /*18c0*/  BRA `(.L_x_4586) ;  /* 0x0000000800e07947 */ /* 0x000fec0003800000 */
.L_x_4581:
        /* <DEDUP_REMOVED lines=9> */
[----:B------:R-:W-:Y:S01]  /*1960*/  CS2R R14, SRZ ;  /* 0x00000000000e7805 */ /* 0x000fe2000001ff00 */
[----:B------:R-:W-:Y:S01]  /*1970*/  IMAD.MOV.U32 R12, RZ, RZ, RZ ;  /* 0x000000ffff0c7224 */ /* 0x000fe200078e00ff */
[----:B--2---:R-:W-:-:S04]  /*1980*/  ISETP.NE.AND P0, PT, R2, RZ, PT ;  /* 0x000000ff0200720c */ /* 0x004fc80003f05270 */
[----:B------:R-:W-:Y:S01]  /*1990*/  FSEL R13, RZ, 1.875, !P0 ;  /* 0x3ff00000ff0d7808 */ /* 0x000fe20004000000 */
[----:B------:R-:W-:Y:S08]  /*19a0*/  BRA `(.L_x_4586) ;  /* 0x0000000800a87947 */ /* 0x000ff00003800000 */
.L_x_4595:
[----:B------:R0:W5:Y:S01]  /*19b0*/  LDG.E.128 R12, desc[UR36][R2.64] ;  /* 0x00000024020c7981 */ /* 0x000162000c1e1d00 */
[----:B------:R-:W-:Y:S05]  /*19c0*/  BRA `(.L_x_4586) ;  /* 0x0000000800a07947 */ /* 0x000fea0003800000 */
.L_x_4594:
[----:B------:R-:W-:-:S13]  /*19d0*/  ISETP.NE.AND P0, PT, R4, 0xf, PT ;  /* 0x0000000f0400780c */ /* 0x000fda0003f05270 */
[----:B------:R-:W-:Y:S05]  /*19e0*/  @!P0 BRA `(.L_x_4596) ;  /* 0x0000000000ac8947 */ /* 0x000fea0003800000 */
[----:B------:R-:W-:-:S13]  /*19f0*/  ISETP.NE.AND P0, PT, R4, 0x17, PT ;  /* 0x000000170400780c */ /* 0x000fda0003f05270 */
[----:B------:R-:W-:Y:S05]  /*1a00*/  @!P0 BRA `(.L_x_4597) ;  /* 0x0000000000648947 */ /* 0x000fea0003800000 */
[----:B------:R-:W-:-:S13]  /*1a10*/  ISETP.NE.AND P0, PT, R4, 0x18, PT ;  /* 0x000000180400780c */ /* 0x000fda0003f05270 */
[----:B------:R-:W-:Y:S05]  /*1a20*/  @P0 BRA `(.L_x_4585) ;  /* 0x0000000800200947 */ /* 0x000fea0003800000 */
[----:B------:R-:W2:Y:S01]  /*1a30*/  LDG.E.U8 R0, desc[UR36][R2.64] ;  /* 0x0000002402007981 */ /* 0x000ea2000c1e1100 */
[----:B------:R-:W-:Y:S02]  /*1a40*/  MOV R8, 0xff800000 ;  /* 0xff80000000087802 */ /* 0x000fe40000000f00 */
[----:B------:R-:W-:Y:S01]  /*1a50*/  CS2R R14, SRZ ;  /* 0x00000000000e7805 */ /* 0x000fe2000001ff00 */
        /* <DEDUP_REMOVED lines=20> */
.L_x_4597:
[----:B------:R-:W2:Y:S01]  /*1ba0*/  LDG.E.U8 R2, desc[UR36][R2.64] ;  /* 0x0000002402027981 */ /* 0x000ea2000c1e1100 */
[----:B------:R-:W-:Y:S01]  /*1bb0*/  CS2R R14, SRZ ;  /* 0x00000000000e7805 */ /* 0x000fe2000001ff00 */
        /* <DEDUP_REMOVED lines=11> */
[----:B------:R-:W-:-:S04]  /*1c70*/  FMUL.FTZ R4, R4, 1 ;  /* 0x3f80000004047820 */ /* 0x000fc80000410000 */
[----:B------:R0:W1:Y:S01]  /*1c80*/  F2F.F64.F32 R12, R4 ;  /* 0x00000004000c7310 */ /* 0x0000620000201800 */
[----:B------:R-:W-:Y:S05]  /*1c90*/  BRA `(.L_x_4586) ;  /* 0x0000000400ec7947 */ /* 0x000fea0003800000 */
.L_x_4596:
[----:B------:R-:W2:Y:S01]  /*1ca0*/  LDG.E.U16 R0, desc[UR36][R2.64] ;  /* 0x0000002402007981 */ /* 0x000ea2000c1e1500 */
[----:B------:R-:W-:Y:S01]  /*1cb0*/  CS2R R14, SRZ ;  /* 0x00000000000e7805 */ /* 0x000fe2000001ff00 */
[----:B--2---:R-:W-:-:S04]  /*1cc0*/  IMAD.U32 R0, R0, 0x10000, RZ ;  /* 0x0001000000007824 */ /* 0x004fc800078e00ff */
[----:B------:R-:W-:-:S04]  /*1cd0*/  FMUL.FTZ R0, R0, 1 ;  /* 0x3f80000000007820 */ /* 0x000fc80000410000 */
[----:B------:R0:W1:Y:S01]  /*1ce0*/  F2F.F64.F32 R12, R0 ;  /* 0x00000000000c7310 */ /* 0x0000620000201800 */
[----:B------:R-:W-:Y:S05]  /*1cf0*/  BRA `(.L_x_4586) ;  /* 0x0000000400d47947 */ /* 0x000fea0003800000 */
.L_x_4593:
        /* <DEDUP_REMOVED lines=9> */
[----:B------:R-:W-:Y:S01]  /*1d90*/  CS2R R14, SRZ ;  /* 0x00000000000e7805 */ /* 0x000fe2000001ff00 */
[----:B--2---:R0:W1:Y:S01]  /*1da0*/  I2F.F64.U16 R12, R2 ;  /* 0x00000002000c7312 */ /* 0x0040620000101800 */
[----:B------:R-:W-:Y:S05]  /*1db0*/  BRA `(.L_x_4586) ;  /* 0x0000000400a47947 */ /* 0x000fea0003800000 */
.L_x_4600:
        /* <DEDUP_REMOVED lines=21> */
.L_x_4604:
[----:B------:R-:W-:Y:S05]  /*1f10*/  BSYNC B1 ;  /* 0x0000000000017941 */ /* 0x000fea0003800000 */
.L_x_4603:
[----:B------:R-:W-:Y:S02]  /*1f20*/  LEA R3, R0, 0x3b800000, 0x17 ;  /* 0x3b80000000037811 */ /* 0x000fe400078eb8ff */
[----:B------:R-:W-:-:S04]  /*1f30*/  SHF.L.U32 R0, R2, 0x14, RZ ;  /* 0x0000001402007819 */ /* 0x000fc800000006ff */
[----:B------:R-:W-:-:S07]  /*1f40*/  LOP3.LUT R0, R3, R0, R4, 0xfe, !PT ;  /* 0x0000000003007212 */ /* 0x000fce00078efe04 */
.L_x_4602:
[----:B------:R-:W-:Y:S05]  /*1f50*/  BSYNC B0 ;  /* 0x0000000000007941 */ /* 0x000fea0003800000 */
.L_x_4601:
[----:B------:R-:W-:Y:S01]  /*1f60*/  FMUL.FTZ R0, R0, 1 ;  /* 0x3f80000000007820 */ /* 0x000fe20000410000 */
[----:B------:R-:W-:-:S03]  /*1f70*/  CS2R R14, SRZ ;  /* 0x00000000000e7805 */ /* 0x000fc6000001ff00 */
[----:B------:R2:W3:Y:S01]  /*1f80*/  F2F.F64.F32 R12, R0 ;  /* 0x00000000000c7310 */ /* 0x0004e20000201800 */
[----:B------:R-:W-:Y:S05]  /*1f90*/  BRA `(.L_x_4586) ;  /* 0x00000004002c7947 */ /* 0x000fea0003800000 */
.L_x_4599:
        /* <DEDUP_REMOVED lines=21> */
.L_x_4608:
[----:B------:R-:W-:Y:S05]  /*20f0*/  BSYNC B1 ;  /* 0x0000000000017941 */ /* 0x000fea0003800000 */
.L_x_4607:
[----:B------:R-:W-:Y:S01]  /*2100*/  LEA R3, R0, 0x37800000, 0x17 ;  /* 0x3780000000037811 */ /* 0x000fe200078eb8ff */
[----:B------:R-:W-:-:S05]  /*2110*/  IMAD.SHL.U32 R0, R2, 0x200000, RZ ;  /* 0x0020000002007824 */ /* 0x000fca00078e00ff */
[----:B------:R-:W-:-:S07]  /*2120*/  LOP3.LUT R0, R3, R0, R4, 0xfe, !PT ;  /* 0x0000000003007212 */ /* 0x000fce00078efe04 */
.L_x_4606:
[----:B------:R-:W-:Y:S05]  /*2130*/  BSYNC B0 ;  /* 0x0000000000007941 */ /* 0x000fea0003800000 */
.L_x_4605:
[----:B------:R-:W-:Y:S01]  /*2140*/  FMUL.FTZ R0, R0, 1 ;  /* 0x3f80000000007820 */ /* 0x000fe20000410000 */
[----:B------:R-:W-:-:S03]  /*2150*/  CS2R R14, SRZ ;  /* 0x00000000000e7805 */ /* 0x000fc6000001ff00 */
[----:B------:R4:W0:Y:S01]  /*2160*/  F2F.F64.F32 R12, R0 ;  /* 0x00000000000c7310 */ /* 0x0008220000201800 */
[----:B------:R-:W-:Y:S05]  /*2170*/  BRA `(.L_x_4586) ;  /* 0x0000000000b47947 */ /* 0x000fea0003800000 */
.L_x_4598:
        /* <DEDUP_REMOVED lines=14> */
.L_x_4612:
[----:B------:R-:W-:Y:S05]  /*2260*/  BSYNC B0 ;  /* 0x0000000000007941 */ /* 0x000fea0003800000 */
.L_x_4611:
[----:B------:R-:W-:Y:S01]  /*2270*/  FMUL.FTZ R0, R0, 1 ;  /* 0x3f80000000007820 */ /* 0x000fe20000410000 */
[----:B------:R-:W-:-:S03]  /*2280*/  CS2R R14, SRZ ;  /* 0x00000000000e7805 */ /* 0x000fc6000001ff00 */
[----:B------:R0:W1:Y:S01]  /*2290*/  F2F.F64.F32 R12, R0 ;  /* 0x00000000000c7310 */ /* 0x0000620000201800 */
[----:B------:R-:W-:Y:S05]  /*22a0*/  BRA `(.L_x_4586) ;  /* 0x0000000000687947 */ /* 0x000fea0003800000 */
.L_x_4585:
        /* <DEDUP_REMOVED lines=16> */
.L_x_4613:
[----:B------:R-:W-:Y:S02]  /*23b0*/  CS2R R12, SRZ ;  /* 0x00000000000c7805 */ /* 0x000fe4000001ff00 */
[----:B------:R-:W-:Y:S01]  /*23c0*/  CS2R R14, SRZ ;  /* 0x00000000000e7805 */ /* 0x000fe2000001ff00 */
[----:B------:R-:W-:Y:S06]  /*23d0*/  BRA `(.L_x_4586) ;  /* 0x00000000001c7947 */ /* 0x000fec0003800000 */
.L_x_4610:
[----:B------:R-:W2:Y:S01]  /*23e0*/  LDG.E.64 R12, desc[UR36][R2.64] ;  /* 0x00000024020c7981 */ /* 0x000ea2000c1e1b00 */
[----:B------:R-:W-:Y:S01]  /*23f0*/  CS2R R14, SRZ ;  /* 0x00000000000e7805 */ /* 0x000fe2000001ff00 */
[----:B--2---:R-:W0:Y:S01]  /*2400*/  I2F.F64.U64 R12, R12 ;  /* 0x0000000c000c7312 */ /* 0x004e220000301800 */
[----:B------:R-:W-:Y:S05]  /*2410*/  BRA `(.L_x_4586) ;  /* 0x00000000000c7947 */ /* 0x000fea0003800000 */
.L_x_4609:
[----:B------:R-:W2:Y:S01]  /*2420*/  LDG.E R2, desc[UR36][R2.64] ;  /* 0x0000002402027981 */ /* 0x000ea2000c1e1900 */
[----:B------:R-:W-:Y:S01]  /*2430*/  CS2R R14, SRZ ;  /* 0x00000000000e7805 */ /* 0x000fe2000001ff00 */
[----:B--2---:R0:W1:Y:S06]  /*2440*/  I2F.F64.U32 R12, R2 ;  /* 0x00000002000c7312 */ /* 0x00406c0000201800 */
.L_x_4586:
[----:B01---5:R-:W-:Y:S01]  /*2450*/  DADD R24, -RZ, -R14 ;  /* 0x00000000ff187229 */ /* 0x023fe2000000090e */
[----:B------:R-:W-:Y:S09]  /*2460*/  BSSY B0, `(.L_x_4614) ;  /* 0x0000240000007945 */ /* 0x000ff20003800000 */
[----:B--2-4-:R-:W-:-:S04]  /*2470*/  LOP3.LUT R0, R25, 0x7fffffff, RZ, 0xc0, !PT ;  /* 0x7fffffff19007812 */ /* 0x014fc800078ec0ff */
[----:B------:R-:W-:-:S13]  /*2480*/  ISETP.GT.U32.AND P0, PT, R0, 0x7fefffff, PT ;  /* 0x7fefffff0000780c */ /* 0x000fda0003f04070 */
[----:B------:R-:W-:Y:S05]  /*2490*/  @P0 BRA `(.L_x_4615) ;  /* 0x0000001c00700947 */ /* 0x000fea0003800000 */
[----:B---3--:R-:W-:-:S14]  /*24a0*/  DSETP.GEU.AND P0, PT, |R12|, +INF , PT ;  /* 0x7ff000000c00742a */ /* 0x008fdc0003f0e200 */
[----:B------:R-:W-:Y:S05]  /*24b0*/  @P0 BRA `(.L_x_4616) ;  /* 0x0000001c00580947 */ /* 0x000fea0003800000 */
[----:B------:R-:W-:-:S13]  /*24c0*/  ISETP.GT.U32.AND P0, PT, R0, 0x4035ffff, PT ;  /* 0x4035ffff0000780c */ /* 0x000fda0003f04070 */
        /* <DEDUP_REMOVED lines=23> */
[----:B------:R-:W-:Y:S05]  /*2640*/  CALL.REL.NOINC `($_ZN2at6native18elementwise_kernelILi128ELi4EZNS0_15gpu_kernel_implIZZZNS0_15tan_kernel_cudaERNS_18TensorIteratorBaseEENKUlvE_clEvENKUlvE_clEvEUlN3c107complexIdEEE_EEvS4_RKT_EUliE_EEviT1_$__internal_trig_reduction_slowpathd) ;  /* 0x0000014800307944 */ /* 0x000fea0003c00000 */
[----:B------:R-:W-:Y:S01]  /*2650*/  IMAD.MOV.U32 R0, RZ, RZ, R5 ;  /* 0x000000ffff007224 */ /* 0x000fe200078e0005 */
[----:B------:R-:W-:Y:S06]  /*2660*/  BRA `(.L_x_4620) ;  /* 0x0000000000087947 */ /* 0x000fec0003800000 */
.L_x_4619:
[----:B------:R-:W-:Y:S01]  /*2670*/  DMUL R10, RZ, R12 ;  /* 0x0000000cff0a7228 */ /* 0x000fe20000000000 */
[----:B------:R-:W-:-:S10]  /*2680*/  IMAD.MOV.U32 R0, RZ, RZ, RZ ;  /* 0x000000ffff007224 */ /* 0x000fd400078e00ff */
.L_x_4620:
[----:B------:R-:W-:Y:S05]  /*2690*/  BSYNC B2 ;  /* 0x0000000000027941 */ /* 0x000fea0003800000 */
.L_x_4618:
[----:B------:R-:W-:Y:S01]  /*26a0*/  DMUL R2, R10, R10 ;  /* 0x0000000a0a027228 */ /* 0x000fe20000000000 */
[----:B------:R-:W-:Y:S01]  /*26b0*/  IMAD.MOV.U32 R4, RZ, RZ, 0x5b27ebb1 ;  /* 0x5b27ebb1ff047424 */ /* 0x000fe200078e00ff */
[----:B------:R-:W-:Y:S01]  /*26c0*/  UMOV UR4, 0x2799bcb9 ;  /* 0x2799bcb900047882 */ /* 0x000fe20000000000 */
[----:B------:R-:W-:Y:S01]  /*26d0*/  IMAD.MOV.U32 R5, RZ, RZ, 0x3ef9757c ;  /* 0x3ef9757cff057424 */ /* 0x000fe200078e00ff */
[----:B------:R-:W-:Y:S01]  /*26e0*/  UMOV UR5, 0x3ee48dac ;  /* 0x3ee48dac00057882 */ /* 0x000fe20000000000 */
[----:B------:R-:W-:Y:S01]  /*26f0*/  LOP3.LUT R0, R0, 0x1, RZ, 0xc0, !PT ;  /* 0x0000000100007812 */ /* 0x000fe200078ec0ff */
[----:B------:R-:W-:Y:S03]  /*2700*/  BSSY B1, `(.L_x_4621) ;  /* 0x0000039000017945 */ /* 0x000fe60003800000 */
        /* <DEDUP_REMOVED lines=41> */
[----:B------:R-:W-:-:S04]  /*29a0*/  LOP3.LUT R5, R25, 0x7fffffff, RZ, 0xc0, !PT ;  /* 0x7fffffff19057812 */ /* 0x000fc800078ec0ff */
[----:B------:R-:W-:-:S03]  /*29b0*/  ISETP.GE.U32.AND P1, PT, R5, 0x3ff00000, PT ;  /* 0x3ff000000500780c */ /* 0x000fc60003f26070 */
        /* <DEDUP_REMOVED lines=13> */
.L_x_4622:
[----:B------:R-:W-:Y:S05]  /*2a90*/  BSYNC B1 ;  /* 0x0000000000017941 */ /* 0x000fea0003800000 */
.L_x_4621:
[----:B------:R-:W-:Y:S01]  /*2aa0*/  BSSY B2, `(.L_x_4623) ;  /* 0x0000077000027945 */ /* 0x000fe20003800000 */
[----:B------:R-:W-:-:S03]  /*2ab0*/  IMAD.MOV.U32 R4, RZ, RZ, R24 ;  /* 0x000000ffff047224 */ /* 0x000fc600078e0018 */
[----:B------:R-:W-:Y:S05]  /*2ac0*/  @!P1 BRA `(.L_x_4624) ;  /* 0x0000000400749947 */ /* 0x000fea0003800000 */
[----:B------:R-:W-:Y:S01]  /*2ad0*/  IMAD.MOV.U32 R2, RZ, RZ, 0x652b82fe ;  /* 0x652b82feff027424 */ /* 0x000fe200078e00ff */
[----:B------:R-:W-:Y:S01]  /*2ae0*/  UMOV UR4, 0xfefa39ef ;  /* 0xfefa39ef00047882 */ /* 0x000fe20000000000 */
[----:B------:R-:W-:Y:S01]  /*2af0*/  IMAD.MOV.U32 R3, RZ, RZ, 0x3ff71547 ;  /* 0x3ff71547ff037424 */ /* 0x000fe200078e00ff */
[----:B------:R-:W-:Y:S01]  /*2b00*/  UMOV UR5, 0x3fe62e42 ;  /* 0x3fe62e4200057882 */ /* 0x000fe20000000000 */
[----:B------:R-:W-:Y:S01]  /*2b10*/  IMAD.SHL.U32 R0, R5, 0x2, RZ ;  /* 0x0000000205007824 */ /* 0x000fe200078e00ff */
[----:B------:R-:W-:Y:S01]  /*2b20*/  BSSY B3, `(.L_x_4625) ;  /* 0x0000050000037945 */ /* 0x000fe20003800000 */
[----:B------:R-:W-:Y:S02]  /*2b30*/  IMAD.MOV.U32 R12, RZ, RZ, -0x7142ec33 ;  /* 0x8ebd13cdff0c7424 */ /* 0x000fe400078e00ff */
[----:B------:R-:W-:Y:S01]  /*2b40*/  DFMA R2, R4, R2, 6.75539944105574400000e+15 ;  /* 0x433800000402742b */ /* 0x000fe20000000002 */
[C---:B------:R-:W-:Y:S01]  /*2b50*/  ISETP.GE.U32.AND P0, PT, R0.reuse, 0x7fb3e647, PT ;  /* 0x7fb3e6470000780c */ /* 0x040fe20003f06070 */
[----:B------:R-:W-:Y:S01]  /*2b60*/  IMAD.MOV.U32 R13, RZ, RZ, 0x3e5af86d ;  /* 0x3e5af86dff0d7424 */ /* 0x000fe200078e00ff */
[----:B------:R-:W-:-:S05]  /*2b70*/  ISETP.NE.AND P1, PT, R0, RZ, PT ;  /* 0x000000ff0000720c */ /* 0x000fca0003f25270 */
[----:B------:R-:W-:Y:S02]  /*2b80*/  DADD R8, R2, -6.75539944105574400000e+15 ;  /* 0xc338000002087429 */ /* 0x000fe40000000000 */
[----:B------:R-:W-:-:S05]  /*2b90*/  VIADD R2, R2, 0xffffffff ;  /* 0xffffffff02027836 */ /* 0x000fca0000000000 */
[----:B------:R-:W-:Y:S01]  /*2ba0*/  SEL R2, R2, RZ, P0 ;  /* 0x000000ff02027207 */ /* 0x000fe20000000000 */
[----:B------:R-:W-:Y:S01]  /*2bb0*/  DFMA R10, R8, -UR4, R4 ;  /* 0x80000004080a7c2b */ /* 0x000fe20008000004 */
[----:B------:R-:W-:Y:S01]  /*2bc0*/  UMOV UR4, 0x3b39803f ;  /* 0x3b39803f00047882 */ /* 0x000fe20000000000 */
[----:B------:R-:W-:Y:S02]  /*2bd0*/  UMOV UR5, 0x3c7abc9e ;  /* 0x3c7abc9e00057882 */ /* 0x000fe40000000000 */
[----:B------:R-:W-:-:S04]  /*2be0*/  VIADD R3, R2, 0xffffffff ;  /* 0xffffffff02037836 */ /* 0x000fc80000000000 */
[----:B------:R-:W-:Y:S01]  /*2bf0*/  DFMA R10, R8, -UR4, R10 ;  /* 0x80000004080a7c2b */ /* 0x000fe2000800000a */
[----:B------:R-:W-:Y:S01]  /*2c00*/  UMOV UR4, 0x6acd15b6 ;  /* 0x6acd15b600047882 */ /* 0x000fe20000000000 */
[----:B------:R-:W-:-:S08]  /*2c10*/  UMOV UR5, 0x3e21f407 ;  /* 0x3e21f40700057882 */ /* 0x000fd00000000000 */
[----:B------:R-:W-:Y:S02]  /*2c20*/  FSEL R9, R5, R11, !P0 ;  /* 0x0000000b05097208 */ /* 0x000fe40004000000 */
[----:B------:R-:W-:Y:S02]  /*2c30*/  FSEL R8, R4, R10, !P0 ;  /* 0x0000000a04087208 */ /* 0x000fe40004000000 */
[----:B------:R-:W-:-:S04]  /*2c40*/  ISETP.NE.AND P0, PT, R2, 0x400, PT ;  /* 0x000004000200780c */ /* 0x000fc80003f05270 */
[----:B------:R-:W-:Y:S01]  /*2c50*/  DFMA R10, R8, UR4, R12 ;  /* 0x00000004080a7c2b */ /* 0x000fe2000800000c */
[----:B------:R-:W-:Y:S01]  /*2c60*/  UMOV UR4, 0x92ba033d ;  /* 0x92ba033d00047882 */ /* 0x000fe20000000000 */
[----:B------:R-:W-:-:S06]  /*2c70*/  UMOV UR5, 0x3e927e50 ;  /* 0x3e927e5000057882 */ /* 0x000fcc0000000000 */
[----:B------:R-:W-:Y:S01]  /*2c80*/  DFMA R10, R8, R10, UR4 ;  /* 0x00000004080a7e2b */ /* 0x000fe2000800000a */
[----:B------:R-:W-:Y:S01]  /*2c90*/  UMOV UR4, 0x6c5f9da1 ;  /* 0x6c5f9da100047882 */ /* 0x000fe20000000000 */
[----:B------:R-:W-:Y:S01]  /*2ca0*/  UMOV UR5, 0x3ec71dde ;  /* 0x3ec71dde00057882 */ /* 0x000fe20000000000 */
[----:B------:R-:W-:Y:S02]  /*2cb0*/  @P0 IMAD.MOV R3, RZ, RZ, R2 ;  /* 0x000000ffff030224 */ /* 0x000fe400078e0202 */
[----:B------:R-:W-:-:S03]  /*2cc0*/  IMAD.MOV.U32 R2, RZ, RZ, RZ ;  /* 0x000000ffff027224 */ /* 0x000fc600078e00ff */
[----:B------:R-:W-:Y:S01]  /*2cd0*/  DFMA R10, R8, R10, UR4 ;  /* 0x00000004080a7e2b */ /* 0x000fe2000800000a */
[----:B------:R-:W-:Y:S01]  /*2ce0*/  UMOV UR4, 0x18d034e6 ;  /* 0x18d034e600047882 */ /* 0x000fe20000000000 */
[----:B------:R-:W-:Y:S01]  /*2cf0*/  UMOV UR5, 0x3efa01a0 ;  /* 0x3efa01a000057882 */ /* 0x000fe20000000000 */
[----:B------:R-:W-:-:S05]  /*2d00*/  LEA R3, R3, 0x3ff00000, 0x14 ;  /* 0x3ff0000003037811 */ /* 0x000fca00078ea0ff */
[----:B------:R-:W-:Y:S01]  /*2d10*/  DFMA R10, R8, R10, UR4 ;  /* 0x00000004080a7e2b */ /* 0x000fe2000800000a */
[----:B------:R-:W-:Y:S01]  /*2d20*/  UMOV UR4, 0x1b3b6940 ;  /* 0x1b3b694000047882 */ /* 0x000fe20000000000 */
[----:B------:R-:W-:Y:S01]  /*2d30*/  UMOV UR5, 0x3f2a01a0 ;  /* 0x3f2a01a000057882 */ /* 0x000fe20000000000 */
[----:B------:R-:W-:-:S05]  /*2d40*/  DADD R12, R2, -0.5 ;  /* 0xbfe00000020c7429 */ /* 0x000fca0000000000 */
        /* <DEDUP_REMOVED lines=13> */
[----:B------:R-:W-:-:S08]  /*2e20*/  DFMA R10, R8, R10, 0.5 ;  /* 0x3fe00000080a742b */ /* 0x000fd0000000000a */
[----:B------:R-:W-:-:S08]  /*2e30*/  DMUL R10, R8, R10 ;  /* 0x0000000a080a7228 */ /* 0x000fd00000000000 */
[----:B------:R-:W-:-:S08]  /*2e40*/  DFMA R10, R8, R10, R8 ;  /* 0x0000000a080a722b */ /* 0x000fd00000000008 */
[----:B------:R-:W-:Y:S01]  /*2e50*/  DFMA R10, R10, R2, R12 ;  /* 0x000000020a0a722b */ /* 0x000fe2000000000c */
[----:B------:R-:W-:Y:S01]  /*2e60*/  IMAD.MOV.U32 R12, RZ, RZ, 0x0 ;  /* 0x00000000ff0c7424 */ /* 0x000fe200078e00ff */
[----:B------:R-:W-:-:S06]  /*2e70*/  MOV R13, 0x3ff00000 ;  /* 0x3ff00000000d7802 */ /* 0x000fcc0000000f00 */
[----:B------:R-:W-:-:S10]  /*2e80*/  DADD R2, R10, R10 ;  /* 0x000000000a027229 */ /* 0x000fd4000000000a */
[----:B------:R-:W-:Y:S01]  /*2e90*/  @P1 FSEL R8, R2, R10, !P0 ;  /* 0x0000000a02081208 */ /* 0x000fe20004000000 */
[----:B------:R-:W-:Y:S01]  /*2ea0*/  IMAD.MOV.U32 R2, RZ, RZ, 0x1 ;  /* 0x00000001ff027424 */ /* 0x000fe200078e00ff */
[----:B------:R-:W-:-:S04]  /*2eb0*/  @P1 FSEL R9, R3, R11, !P0 ;  /* 0x0000000b03091208 */ /* 0x000fc80004000000 */
[----:B------:R-:W-:Y:S02]  /*2ec0*/  FSETP.GEU.AND P1, PT, |R9|, 6.5827683646048100446e-37, PT ;  /* 0x036000000900780b */ /* 0x000fe40003f2e200 */
[----:B------:R-:W-:-:S06]  /*2ed0*/  DFMA R14, R8, 2, R12 ;  /* 0x40000000080e782b */ /* 0x000fcc000000000c */
[----:B------:R-:W0:Y:S02]  /*2ee0*/  MUFU.RCP64H R3, R15 ;  /* 0x0000000f00037308 */ /* 0x000e240000001800 */
[----:B0-----:R-:W-:-:S08]  /*2ef0*/  DFMA R10, -R14, R2, 1 ;  /* 0x3ff000000e0a742b */ /* 0x001fd00000000102 */
[----:B------:R-:W-:-:S08]  /*2f00*/  DFMA R10, R10, R10, R10 ;  /* 0x0000000a0a0a722b */ /* 0x000fd0000000000a */
[----:B------:R-:W-:-:S08]  /*2f10*/  DFMA R10, R2, R10, R2 ;  /* 0x0000000a020a722b */ /* 0x000fd00000000002 */
[----:B------:R-:W-:-:S08]  /*2f20*/  DFMA R2, -R14, R10, 1 ;  /* 0x3ff000000e02742b */ /* 0x000fd0000000010a */
[----:B------:R-:W-:-:S08]  /*2f30*/  DFMA R2, R10, R2, R10 ;  /* 0x000000020a02722b */ /* 0x000fd0000000000a */
[----:B------:R-:W-:-:S08]  /*2f40*/  DMUL R10, R8, R2 ;  /* 0x00000002080a7228 */ /* 0x000fd00000000000 */
[----:B------:R-:W-:-:S08]  /*2f50*/  DFMA R12, -R14, R10, R8 ;  /* 0x0000000a0e0c722b */ /* 0x000fd00000000108 */
[----:B------:R-:W-:-:S10]  /*2f60*/  DFMA R2, R2, R12, R10 ;  /* 0x0000000c0202722b */ /* 0x000fd4000000000a */
[----:B------:R-:W-:-:S05]  /*2f70*/  FFMA R0, RZ, R15, R3 ;  /* 0x0000000fff007223 */ /* 0x000fca0000000003 */
[----:B------:R-:W-:-:S13]  /*2f80*/  FSETP.GT.AND P0, PT, |R0|, 1.469367938527859385e-39, PT ;  /* 0x001000000000780b */ /* 0x000fda0003f04200 */
[----:B------:R-:W-:Y:S05]  /*2f90*/  @P0 BRA P1, `(.L_x_4626) ;  /* 0x0000000000200947 */ /* 0x000fea0000800000 */
[----:B------:R-:W-:Y:S01]  /*2fa0*/  IMAD.MOV.U32 R2, RZ, RZ, R14 ;  /* 0x000000ffff027224 */ /* 0x000fe200078e000e */
[----:B------:R-:W-:Y:S01]  /*2fb0*/  MOV R0, 0x3000 ;  /* 0x0000300000007802 */ /* 0x000fe20000000f00 */
[----:B------:R-:W-:Y:S02]  /*2fc0*/  IMAD.MOV.U32 R3, RZ, RZ, R15 ;  /* 0x000000ffff037224 */ /* 0x000fe400078e000f */
[----:B------:R-:W-:Y:S02]  /*2fd0*/  IMAD.MOV.U32 R20, RZ, RZ, R8 ;  /* 0x000000ffff147224 */ /* 0x000fe400078e0008 */
[----:B------:R-:W-:-:S07]  /*2fe0*/  IMAD.MOV.U32 R21, RZ, RZ, R9 ;  /* 0x000000ffff157224 */ /* 0x000fce00078e0009 */
[----:B------:R-:W-:Y:S05]  /*2ff0*/  CALL.REL.NOINC `($__internal_0_$__cuda_sm20_div_rn_f64_full) ;  /* 0x00000134009c7944 */ /* 0x000fea0003c00000 */
[----:B------:R-:W-:Y:S02]  /*3000*/  IMAD.MOV.U32 R2, RZ, RZ, R28 ;  /* 0x000000ffff027224 */ /* 0x000fe400078e001c */
[----:B------:R-:W-:-:S07]  /*3010*/  IMAD.MOV.U32 R3, RZ, RZ, R29 ;  /* 0x000000ffff037224 */ /* 0x000fce00078e001d */
.L_x_4626:
[----:B------:R-:W-:Y:S05]  /*3020*/  BSYNC B3 ;  /* 0x0000000000037941 */ /* 0x000fea0003800000 */
.L_x_4625:
[----:B------:R-:W-:Y:S01]  /*3030*/  DADD R2, R8, R2 ;  /* 0x0000000008027229 */ /* 0x000fe20000000002 */
[----:B------:R-:W-:Y:S01]  /*3040*/  UMOV UR4, 0x8fb9f87e ;  /* 0x8fb9f87e00047882 */ /* 0x000fe20000000000 */
[----:B------:R-:W-:Y:S02]  /*3050*/  UMOV UR5, 0x408633ce ;  /* 0x408633ce00057882 */ /* 0x000fe40000000000 */
[----:B------:R-:W-:-:S06]  /*3060*/  DSETP.GE.AND P0, PT, R4, UR4, PT ;  /* 0x0000000404007e2a */ /* 0x000fcc000bf06000 */
[----:B------:R-:W-:Y:S02]  /*3070*/  FSEL R4, R2, RZ, !P0 ;  /* 0x000000ff02047208 */ /* 0x000fe40004000000 */
[----:B------:R-:W-:Y:S01]  /*3080*/  FSEL R5, R3, +QNAN , !P0 ;  /* 0x7ff0000003057808 */ /* 0x000fe20004000000 */
[----:B------:R-:W-:Y:S06]  /*3090*/  BRA `(.L_x_4627) ;  /* 0x00000000005c7947 */ /* 0x000fec0003800000 */
.L_x_4624:
[----:B------:R-:W-:Y:S01]  /*30a0*/  DMUL R2, R4, R4 ;  /* 0x0000000404027228 */ /* 0x000fe20000000000 */
[----:B------:R-:W-:Y:S01]  /*30b0*/  IMAD.MOV.U32 R8, RZ, RZ, 0x61d87def ;  /* 0x61d87defff087424 */ /* 0x000fe200078e00ff */
[----:B------:R-:W-:Y:S01]  /*30c0*/  UMOV UR4, 0xab274c53 ;  /* 0xab274c5300047882 */ /* 0x000fe20000000000 */
[----:B------:R-:W-:Y:S01]  /*30d0*/  IMAD.MOV.U32 R9, RZ, RZ, 0x3de611a5 ;  /* 0x3de611a5ff097424 */ /* 0x000fe200078e00ff */
[----:B------:R-:W-:-:S05]  /*30e0*/  UMOV UR5, 0x3d6b4c75 ;  /* 0x3d6b4c7500057882 */ /* 0x000fca0000000000 */
[----:B------:R-:W-:Y:S01]  /*30f0*/  DFMA R8, R2, UR4, R8 ;  /* 0x0000000402087c2b */ /* 0x000fe20008000008 */
        /* <DEDUP_REMOVED lines=16> */
[----:B------:R-:W-:-:S11]  /*3200*/  DFMA R4, R4, R8, R4 ;  /* 0x000000080404722b */ /* 0x000fd60000000004 */
.L_x_4627:
[----:B------:R-:W-:Y:S05]  /*3210*/  BSYNC B2 ;  /* 0x0000000000027941 */ /* 0x000fea0003800000 */
.L_x_4623:
[----:B------:R-:W-:Y:S01]  /*3220*/  LOP3.LUT R25, R5, 0x80000000, R25, 0xb8, !PT ;  /* 0x8000000005197812 */ /* 0x000fe200078eb819 */
[----:B------:R-:W-:Y:S01]  /*3230*/  IMAD.MOV.U32 R24, RZ, RZ, R4 ;  /* 0x000000ffff187224 */ /* 0x000fe200078e0004 */
[----:B------:R-:W-:Y:S01]  /*3240*/  MOV R8, 0x0 ;  /* 0x0000000000087802 */ /* 0x000fe20000000f00 */
[----:B------:R-:W-:Y:S01]  /*3250*/  IMAD.MOV.U32 R9, RZ, RZ, 0x3fd80000 ;  /* 0x3fd80000ff097424 */ /* 0x000fe200078e00ff */
[----:B------:R-:W-:Y:S03]  /*3260*/  BSSY B1, `(.L_x_4628) ;  /* 0x0000019000017945 */ /* 0x000fe60003800000 */
[----:B------:R-:W-:-:S06]  /*3270*/  DFMA R12, R24, R24, 1 ;  /* 0x3ff00000180c742b */ /* 0x000fcc0000000018 */
[----:B------:R-:W0:Y:S04]  /*3280*/  MUFU.RSQ64H R5, R13 ;  /* 0x0000000d00057308 */ /* 0x000e280000001c00 */
[----:B------:R-:W-:-:S05]  /*3290*/  VIADD R4, R13, 0xfcb00000 ;  /* 0xfcb000000d047836 */ /* 0x000fca0000000000 */
[----:B------:R-:W-:Y:S01]  /*32a0*/  ISETP.GE.U32.AND P0, PT, R4, 0x7ca00000, PT ;  /* 0x7ca000000400780c */ /* 0x000fe20003f06070 */
[----:B0-----:R-:W-:-:S08]  /*32b0*/  DMUL R2, R4, R4 ;  /* 0x0000000404027228 */ /* 0x001fd00000000000 */
[----:B------:R-:W-:-:S08]  /*32c0*/  DFMA R2, R12, -R2, 1 ;  /* 0x3ff000000c02742b */ /* 0x000fd00000000802 */
[----:B------:R-:W-:Y:S02]  /*32d0*/  DFMA R8, R2, R8, 0.5 ;  /* 0x3fe000000208742b */ /* 0x000fe40000000008 */
[----:B------:R-:W-:-:S08]  /*32e0*/  DMUL R2, R4, R2 ;  /* 0x0000000204027228 */ /* 0x000fd00000000000 */
[----:B------:R-:W-:Y:S02]  /*32f0*/  DFMA R14, R8, R2, R4 ;  /* 0x00000002080e722b */ /* 0x000fe40000000004 */
[----:B------:R-:W-:-:S06]  /*3300*/  DFMA R2, R6, R6, 1 ;  /* 0x3ff000000602742b */ /* 0x000fcc0000000006 */
[----:B------:R-:W-:Y:S02]  /*3310*/  DMUL R18, R12, R14 ;  /* 0x0000000e0c127228 */ /* 0x000fe40000000000 */
[----:B------:R-:W-:Y:S02]  /*3320*/  VIADD R9, R15, 0xfff00000 ;  /* 0xfff000000f097836 */ /* 0x000fe40000000000 */
[----:B------:R-:W-:-:S04]  /*3330*/  IMAD.MOV.U32 R8, RZ, RZ, R14 ;  /* 0x000000ffff087224 */ /* 0x000fc800078e000e */
[----:B------:R-:W-:-:S08]  /*3340*/  DFMA R20, R18, -R18, R12 ;  /* 0x800000121214722b */ /* 0x000fd0000000000c */
[----:B------:R-:W-:Y:S01]  /*3350*/  DFMA R10, R20, R8, R18 ;  /* 0x00000008140a722b */ /* 0x000fe20000000012 */
[----:B------:R-:W-:Y:S10]  /*3360*/  @!P0 BRA `(.L_x_4629) ;  /* 0x0000000000208947 */ /* 0x000ff40003800000 */
[----:B------:R-:W-:Y:S02]  /*3370*/  IMAD.MOV.U32 R0, RZ, RZ, R20 ;  /* 0x000000ffff007224 */ /* 0x000fe400078e0014 */
[----:B------:R-:W-:Y:S02]  /*3380*/  IMAD.MOV.U32 R5, RZ, RZ, R21 ;  /* 0x000000ffff057224 */ /* 0x000fe400078e0015 */
[----:B------:R-:W-:Y:S01]  /*3390*/  IMAD.MOV.U32 R20, RZ, RZ, R18 ;  /* 0x000000ffff147224 */ /* 0x000fe200078e0012 */
[----:B------:R-:W-:Y:S01]  /*33a0*/  MOV R18, 0x33f0 ;  /* 0x000033f000127802 */ /* 0x000fe20000000f00 */
[----:B------:R-:W-:Y:S02]  /*33b0*/  IMAD.MOV.U32 R26, RZ, RZ, R14 ;  /* 0x000000ffff1a7224 */ /* 0x000fe400078e000e */
[----:B------:R-:W-:Y:S02]  /*33c0*/  IMAD.MOV.U32 R21, RZ, RZ, R19 ;  /* 0x000000ffff157224 */ /* 0x000fe400078e0013 */
[----:B------:R-:W-:-:S07]  /*33d0*/  IMAD.MOV.U32 R27, RZ, RZ, R9 ;  /* 0x000000ffff1b7224 */ /* 0x000fce00078e0009 */
[----:B------:R-:W-:Y:S05]  /*33e0*/  CALL.REL.NOINC `($__internal_1_$__cuda_sm20_dsqrt_rn_f64_mediumpath_v1) ;  /* 0x00000138000c7944 */ /* 0x000fea0003c00000 */
.L_x_4629:
[----:B------:R-:W-:Y:S05]  /*33f0*/  BSYNC B1 ;  /* 0x0000000000017941 */ /* 0x000fea0003800000 */
.L_x_4628:
[C---:B------:R-:W-:Y:S01]  /*3400*/  DMUL R8, R2.reuse, R24 ;  /* 0x0000001802087228 */ /* 0x040fe20000000000 */
[----:B------:R-:W-:Y:S01]  /*3410*/  IMAD.MOV.U32 R4, RZ, RZ, 0x1 ;  /* 0x00000001ff047424 */ /* 0x000fe200078e00ff */
[----:B------:R-:W-:Y:S01]  /*3420*/  DMUL R10, R2, R10 ;  /* 0x0000000a020a7228 */ /* 0x000fe20000000000 */
[----:B------:R-:W-:Y:S05]  /*3430*/  BSSY B2, `(.L_x_4630) ;  /* 0x0000018000027945 */ /* 0x000fea0003800000 */
[C---:B------:R-:W-:Y:S02]  /*3440*/  DFMA R8, R24.reuse, R8, 1 ;  /* 0x3ff000001808742b */ /* 0x040fe40000000008 */
[----:B------:R-:W-:-:S04]  /*3450*/  DMUL R24, R24, R10 ;  /* 0x0000000a18187228 */ /* 0x000fc80000000000 */
[----:B------:R-:W0:Y:S06]  /*3460*/  MUFU.RCP64H R5, R9 ;  /* 0x0000000900057308 */ /* 0x000e2c0000001800 */
[----:B------:R-:W-:Y:S01]  /*3470*/  FSETP.GEU.AND P1, PT, |R25|, 6.5827683646048100446e-37, PT ;  /* 0x036000001900780b */ /* 0x000fe20003f2e200 */
        /* <DEDUP_REMOVED lines=12> */
[----:B------:R-:W-:Y:S01]  /*3540*/  MOV R21, R25 ;  /* 0x0000001900157202 */ /* 0x000fe20000000f00 */
[----:B------:R-:W-:Y:S01]  /*3550*/  IMAD.MOV.U32 R2, RZ, RZ, R8 ;  /* 0x000000ffff027224 */ /* 0x000fe200078e0008 */
[----:B------:R-:W-:Y:S01]  /*3560*/  MOV R0, 0x3590 ;  /* 0x0000359000007802 */ /* 0x000fe20000000f00 */
[----:B------:R-:W-:-:S07]  /*3570*/  IMAD.MOV.U32 R3, RZ, RZ, R9 ;  /* 0x000000ffff037224 */ /* 0x000fce00078e0009 */
[----:B------:R-:W-:Y:S05]  /*3580*/  CALL.REL.NOINC `($__internal_0_$__cuda_sm20_div_rn_f64_full) ;  /* 0x0000013000387944 */ /* 0x000fea0003c00000 */
[----:B------:R-:W-:Y:S02]  /*3590*/  IMAD.MOV.U32 R2, RZ, RZ, R28 ;  /* 0x000000ffff027224 */ /* 0x000fe400078e001c */
[----:B------:R-:W-:-:S07]  /*35a0*/  IMAD.MOV.U32 R3, RZ, RZ, R29 ;  /* 0x000000ffff037224 */ /* 0x000fce00078e001d */
.L_x_4631:
[----:B------:R-:W-:Y:S05]  /*35b0*/  BSYNC B2 ;  /* 0x0000000000027941 */ /* 0x000fea0003800000 */
.L_x_4630:
[----:B------:R-:W0:Y:S01]  /*35c0*/  MUFU.RCP64H R5, R9 ;  /* 0x0000000900057308 */ /* 0x000e220000001800 */
[----:B------:R-:W-:Y:S01]  /*35d0*/  IMAD.MOV.U32 R4, RZ, RZ, 0x1 ;  /* 0x00000001ff047424 */ /* 0x000fe200078e00ff */
[----:B------:R-:W-:Y:S01]  /*35e0*/  FSETP.GEU.AND P1, PT, |R7|, 6.5827683646048100446e-37, PT ;  /* 0x036000000700780b */ /* 0x000fe20003f2e200 */
[----:B------:R-:W-:Y:S01]  /*35f0*/  BSSY B2, `(.L_x_4632) ;  /* 0x0000016000027945 */ /* 0x000fe20003800000 */
[----:B------:R-:W-:Y:S02]  /*3600*/  IMAD.MOV.U32 R24, RZ, RZ, R2 ;  /* 0x000000ffff187224 */ /* 0x000fe400078e0002 */
[----:B------:R-:W-:Y:S01]  /*3610*/  IMAD.MOV.U32 R25, RZ, RZ, R3 ;  /* 0x000000ffff197224 */ /* 0x000fe200078e0003 */
        /* <DEDUP_REMOVED lines=17> */
[----:B------:R-:W-:Y:S01]  /*3730*/  MOV R4, R28 ;  /* 0x0000001c00047202 */ /* 0x000fe20000000f00 */
[----:B------:R-:W-:-:S07]  /*3740*/  IMAD.MOV.U32 R5, RZ, RZ, R29 ;  /* 0x000000ffff057224 */ /* 0x000fce00078e001d */
.L_x_4633:
[----:B------:R-:W-:Y:S05]  /*3750*/  BSYNC B2 ;  /* 0x0000000000027941 */ /* 0x000fea0003800000 */
.L_x_4632:
[----:B------:R-:W-:Y:S05]  /*3760*/  BRA `(.L_x_4634) ;  /* 0x00000010003c7947 */ /* 0x000fea0003800000 */
.L_x_4617:
[----:B------:R-:W-:Y:S01]  /*3770*/  IMAD.MOV.U32 R2, RZ, RZ, 0x652b82fe ;  /* 0x652b82feff027424 */ /* 0x000fe200078e00ff */
[----:B------:R-:W-:Y:S01]  /*3780*/  UMOV UR4, 0xfefa39ef ;  /* 0xfefa39ef00047882 */ /* 0x000fe20000000000 */
[----:B------:R-:W-:Y:S01]  /*3790*/  IMAD.MOV.U32 R3, RZ, RZ, 0x3ff71547 ;  /* 0x3ff71547ff037424 */ /* 0x000fe200078e00ff */
[----:B------:R-:W-:Y:S01]  /*37a0*/  UMOV UR5, 0x3fe62e42 ;  /* 0x3fe62e4200057882 */ /* 0x000fe20000000000 */
[----:B------:R-:W-:Y:S01]  /*37b0*/  BSSY B1, `(.L_x_4635) ;  /* 0x000003a000017945 */ /* 0x000fe20003800000 */
[----:B------:R-:W-:-:S03]  /*37c0*/  DSETP.NEU.AND P2, PT, |R12|, +INF , PT ;  /* 0x7ff000000c00742a */ /* 0x000fc60003f4d200 */
[----:B------:R-:W-:-:S08]  /*37d0*/  DFMA R2, -|R24|, R2, 6.75539944105574400000e+15 ;  /* 0x433800001802742b */ /* 0x000fd00000000302 */
[----:B------:R-:W-:-:S08]  /*37e0*/  DADD R4, R2, -6.75539944105574400000e+15 ;  /* 0xc338000002047429 */ /* 0x000fd00000000000 */
[--C-:B------:R-:W-:Y:S01]  /*37f0*/  DFMA R6, R4, -UR4, -|R24|.reuse ;  /* 0x8000000404067c2b */ /* 0x100fe20008000c18 */
[----:B------:R-:W-:Y:S01]  /*3800*/  UMOV UR4, 0x3b39803f ;  /* 0x3b39803f00047882 */ /* 0x000fe20000000000 */
[----:B------:R-:W-:Y:S01]  /*3810*/  UMOV UR5, 0x3c7abc9e ;  /* 0x3c7abc9e00057882 */ /* 0x000fe20000000000 */
[----:B------:R-:W-:-:S05]  /*3820*/  DADD R24, -RZ, -|R24| ;  /* 0x00000000ff187229 */ /* 0x000fca0000000d18 */
[----:B------:R-:W-:Y:S01]  /*3830*/  DFMA R6, R4, -UR4, R6 ;  /* 0x8000000404067c2b */ /* 0x000fe20008000006 */
[----:B------:R-:W-:Y:S01]  /*3840*/  UMOV UR4, 0x69ce2bdf ;  /* 0x69ce2bdf00047882 */ /* 0x000fe20000000000 */
[----:B------:R-:W-:Y:S01]  /*3850*/  IMAD.MOV.U32 R4, RZ, RZ, -0x35dec16 ;  /* 0xfca213eaff047424 */ /* 0x000fe200078e00ff */
[----:B------:R-:W-:Y:S01]  /*3860*/  UMOV UR5, 0x3e5ade15 ;  /* 0x3e5ade1500057882 */ /* 0x000fe20000000000 */
[----:B------:R-:W-:Y:S02]  /*3870*/  IMAD.MOV.U32 R5, RZ, RZ, 0x3e928af3 ;  /* 0x3e928af3ff057424 */ /* 0x000fe400078e00ff */
[----:B------:R-:W-:-:S04]  /*3880*/  IMAD.MOV.U32 R0, RZ, RZ, R25 ;  /* 0x000000ffff007224 */ /* 0x000fc800078e0019 */
[----:B------:R-:W-:Y:S01]  /*3890*/  DFMA R4, R6, UR4, R4 ;  /* 0x0000000406047c2b */ /* 0x000fe20008000004 */
[----:B------:R-:W-:Y:S01]  /*38a0*/  UMOV UR4, 0x62401315 ;  /* 0x6240131500047882 */ /* 0x000fe20000000000 */
[----:B------:R-:W-:Y:S01]  /*38b0*/  UMOV UR5, 0x3ec71dee ;  /* 0x3ec71dee00057882 */ /* 0x000fe20000000000 */
[----:B------:R-:W-:-:S05]  /*38c0*/  FSETP.GEU.FTZ.AND P0, PT, |R0|, 4.1917929649353027344, PT ;  /* 0x4086232b0000780b */ /* 0x000fca0003f1e200 */
        /* <DEDUP_REMOVED lines=22> */
[----:B------:R-:W-:-:S08]  /*3a30*/  DFMA R4, R6, R4, 1 ;  /* 0x3ff000000604742b */ /* 0x000fd00000000004 */
[----:B------:R-:W-:-:S10]  /*3a40*/  DFMA R4, R6, R4, 1 ;  /* 0x3ff000000604742b */ /* 0x000fd40000000004 */
[----:B------:R-:W-:Y:S02]  /*3a50*/  IMAD R25, R2, 0x100000, R5 ;  /* 0x0010000002197824 */ /* 0x000fe400078e0205 */
[----:B------:R-:W-:Y:S01]  /*3a60*/  IMAD.MOV.U32 R24, RZ, RZ, R4 ;  /* 0x000000ffff187224 */ /* 0x000fe200078e0004 */
[----:B------:R-:W-:Y:S06]  /*3a70*/  @!P0 BRA `(.L_x_4636) ;  /* 0x0000000000348947 */ /* 0x000fec0003800000 */
[----:B------:R-:W-:Y:S01]  /*3a80*/  FSETP.GEU.FTZ.AND P1, PT, |R0|, 4.2275390625, PT ;  /* 0x408748000000780b */ /* 0x000fe20003f3e200 */
[C---:B------:R-:W-:Y:S02]  /*3a90*/  DADD R6, -|R14|.reuse, +INF ;  /* 0x7ff000000e067429 */ /* 0x040fe40000000300 */
[----:B------:R-:W-:-:S08]  /*3aa0*/  DSETP.GT.AND P0, PT, |R14|, RZ, PT ;  /* 0x000000ff0e00722a */ /* 0x000fd00003f04200 */
[----:B------:R-:W-:Y:S02]  /*3ab0*/  FSEL R24, R6, RZ, !P0 ;  /* 0x000000ff06187208 */ /* 0x000fe40004000000 */
[----:B------:R-:W-:Y:S02]  /*3ac0*/  @!P1 LEA.HI R0, R2, R2, RZ, 0x1 ;  /* 0x0000000202009211 */ /* 0x000fe400078f08ff */
[----:B------:R-:W-:Y:S02]  /*3ad0*/  FSEL R25, R7, RZ, !P0 ;  /* 0x000000ff07197208 */ /* 0x000fe40004000000 */
[----:B------:R-:W-:-:S05]  /*3ae0*/  @!P1 SHF.R.S32.HI R3, RZ, 0x1, R0 ;  /* 0x00000001ff039819 */ /* 0x000fca0000011400 */
[----:B------:R-:W-:Y:S02]  /*3af0*/  @!P1 IMAD.IADD R2, R2, 0x1, -R3 ;  /* 0x0000000102029824 */ /* 0x000fe400078e0a03 */
[----:B------:R-:W-:-:S03]  /*3b00*/  @!P1 IMAD R3, R3, 0x100000, R5 ;  /* 0x0010000003039824 */ /* 0x000fc600078e0205 */
[----:B------:R-:W-:Y:S01]  /*3b10*/  @!P1 LEA R5, R2, 0x3ff00000, 0x14 ;  /* 0x3ff0000002059811 */ /* 0x000fe200078ea0ff */
[----:B------:R-:W-:Y:S01]  /*3b20*/  @!P1 IMAD.MOV.U32 R2, RZ, RZ, R4 ;  /* 0x000000ffff029224 */ /* 0x000fe200078e0004 */
[----:B------:R-:W-:-:S06]  /*3b30*/  @!P1 MOV R4, RZ ;  /* 0x000000ff00049202 */ /* 0x000fcc0000000f00 */
[----:B------:R-:W-:-:S11]  /*3b40*/  @!P1 DMUL R24, R2, R4 ;  /* 0x0000000402189228 */ /* 0x000fd60000000000 */
.L_x_4636:
[----:B------:R-:W-:Y:S05]  /*3b50*/  BSYNC B1 ;  /* 0x0000000000017941 */ /* 0x000fea0003800000 */
.L_x_4635:
        /* <DEDUP_REMOVED lines=24> */
.L_x_4638:
[----:B------:R-:W-:Y:S01]  /*3ce0*/  DMUL R10, RZ, R12 ;  /* 0x0000000cff0a7228 */ /* 0x000fe20000000000 */
[----:B------:R-:W-:-:S10]  /*3cf0*/  IMAD.MOV.U32 R0, RZ, RZ, RZ ;  /* 0x000000ffff007224 */ /* 0x000fd400078e00ff */
.L_x_4639:
[----:B------:R-:W-:Y:S05]  /*3d00*/  BSYNC B2 ;  /* 0x0000000000027941 */ /* 0x000fea0003800000 */
.L_x_4637:
[----:B------:R-:W0:Y:S01]  /*3d10*/  LDC.64 R2, c[0x4][0x168] ;  /* 0x01005a00ff027b82 */ /* 0x000e220000000a00 */
[----:B------:R-:W-:-:S05]  /*3d20*/  IMAD.SHL.U32 R4, R0, 0x8, RZ ;  /* 0x0000000800047824 */ /* 0x000fca00078e00ff */
[----:B------:R-:W-:-:S05]  /*3d30*/  LOP3.LUT R5, R4, 0x8, RZ, 0xc0, !PT ;  /* 0x0000000804057812 */ /* 0x000fca00078ec0ff */
[----:B0-----:R-:W-:-:S05]  /*3d40*/  IMAD.WIDE.U32 R2, R5, 0x8, R2 ;  /* 0x0000000805027825 */ /* 0x001fca00078e0002 */
[----:B------:R-:W2:Y:S04]  /*3d50*/  LDG.E.128.CONSTANT R4, desc[UR36][R2.64] ;  /* 0x0000002402047981 */ /* 0x000ea8000c1e9d00 */
[----:B------:R-:W3:Y:S04]  /*3d60*/  LDG.E.128.CONSTANT R20, desc[UR36][R2.64+0x10] ;  /* 0x0000102402147981 */ /* 0x000ee8000c1e9d00 */
[----:B------:R-:W4:Y:S01]  /*3d70*/  LDG.E.128.CONSTANT R28, desc[UR36][R2.64+0x20] ;  /* 0x00002024021c7981 */ /* 0x000f22000c1e9d00 */
[----:B------:R-:W-:Y:S01]  /*3d80*/  R2P PR, R0, 0x3 ;  /* 0x0000000300007804 */ /* 0x000fe20000000000 */
[----:B------:R-:W-:Y:S01]  /*3d90*/  IMAD.MOV.U32 R8, RZ, RZ, 0x79785eba ;  /* 0x79785ebaff087424 */ /* 0x000fe200078e00ff */
[----:B------:R-:W-:Y:S01]  /*3da0*/  DMUL R18, R10, R10 ;  /* 0x0000000a0a127228 */ /* 0x000fe20000000000 */
[----:B------:R-:W-:Y:S01]  /*3db0*/  IMAD.MOV.U32 R0, RZ, RZ, 0x3de5db65 ;  /* 0x3de5db65ff007424 */ /* 0x000fe200078e00ff */
[----:B------:R-:W-:Y:S02]  /*3dc0*/  BSSY B2, `(.L_x_4640) ;  /* 0x0000025000027945 */ /* 0x000fe40003800000 */
[----:B------:R-:W-:-:S02]  /*3dd0*/  FSEL R8, -R8, 4.2945490664224492434e-19, !P0 ;  /* 0x20fd816408087808 */ /* 0x000fc40004000100 */
[----:B------:R-:W-:-:S06]  /*3de0*/  FSEL R9, R0, -0.082518599927425384521, !P0 ;  /* 0xbda8ff8300097808 */ /* 0x000fcc0004000000 */
[----:B--2---:R-:W-:-:S08]  /*3df0*/  DFMA R4, R18, R8, R4 ;  /* 0x000000081204722b */ /* 0x004fd00000000004 */
[----:B------:R-:W-:-:S08]  /*3e00*/  DFMA R4, R18, R4, R6 ;  /* 0x000000041204722b */ /* 0x000fd00000000006 */
[----:B---3--:R-:W-:-:S08]  /*3e10*/  DFMA R4, R18, R4, R20 ;  /* 0x000000041204722b */ /* 0x008fd00000000014 */
[----:B------:R-:W-:-:S08]  /*3e20*/  DFMA R4, R18, R4, R22 ;  /* 0x000000041204722b */ /* 0x000fd00000000016 */
[----:B----4-:R-:W-:-:S08]  /*3e30*/  DFMA R4, R18, R4, R28 ;  /* 0x000000041204722b */ /* 0x010fd0000000001c */
[----:B------:R-:W-:-:S08]  /*3e40*/  DFMA R4, R18, R4, R30 ;  /* 0x000000041204722b */ /* 0x000fd0000000001e */
[----:B------:R-:W-:Y:S02]  /*3e50*/  DFMA R26, R4, R10, R10 ;  /* 0x0000000a041a722b */ /* 0x000fe4000000000a */
[----:B------:R-:W-:-:S08]  /*3e60*/  @P0 DFMA R26, R18, R4, 1 ;  /* 0x3ff00000121a042b */ /* 0x000fd00000000004 */
[----:B------:R-:W-:Y:S01]  /*3e70*/  @P1 DFMA R26, R26, -1, RZ ;  /* 0xbff000001a1a182b */ /* 0x000fe200000000ff */
[----:B------:R-:W-:Y:S10]  /*3e80*/  @!P2 BRA `(.L_x_4641) ;  /* 0x000000000058a947 */ /* 0x000ff40003800000 */
        /* <DEDUP_REMOVED lines=22> */
.L_x_4641:
[----:B------:R-:W-:Y:S01]  /*3ff0*/  DMUL R10, RZ, R12 ;  /* 0x0000000cff0a7228 */ /* 0x000fe20000000000 */
[----:B------:R-:W-:-:S10]  /*4000*/  IMAD.MOV.U32 R0, RZ, RZ, RZ ;  /* 0x000000ffff007224 */ /* 0x000fd400078e00ff */
.L_x_4642:
[----:B------:R-:W-:Y:S05]  /*4010*/  BSYNC B2 ;  /* 0x0000000000027941 */ /* 0x000fea0003800000 */
.L_x_4640:
[----:B------:R-:W0:Y:S01]  /*4020*/  LDC.64 R2, c[0x4][0x168] ;  /* 0x01005a00ff027b82 */ /* 0x000e220000000a00 */
[----:B------:R-:W-:-:S05]  /*4030*/  IADD3 R8, R0, 0x1, RZ ;  /* 0x0000000100087810 */ /* 0x000fca0007ffe0ff */
[----:B------:R-:W-:-:S05]  /*4040*/  IMAD.SHL.U32 R0, R8, 0x8, RZ ;  /* 0x0000000808007824 */ /* 0x000fca00078e00ff */
[----:B------:R-:W-:-:S05]  /*4050*/  LOP3.LUT R5, R0, 0x8, RZ, 0xc0, !PT ;  /* 0x0000000800057812 */ /* 0x000fca00078ec0ff */
[----:B0-----:R-:W-:-:S05]  /*4060*/  IMAD.WIDE.U32 R2, R5, 0x8, R2 ;  /* 0x0000000805027825 */ /* 0x001fca00078e0002 */
[----:B------:R-:W2:Y:S04]  /*4070*/  LDG.E.128.CONSTANT R4, desc[UR36][R2.64] ;  /* 0x0000002402047981 */ /* 0x000ea8000c1e9d00 */
[----:B------:R-:W3:Y:S04]  /*4080*/  LDG.E.128.CONSTANT R20, desc[UR36][R2.64+0x10] ;  /* 0x0000102402147981 */ /* 0x000ee8000c1e9d00 */
[----:B------:R0:W4:Y:S01]  /*4090*/  LDG.E.128.CONSTANT R28, desc[UR36][R2.64+0x20] ;  /* 0x00002024021c7981 */ /* 0x000122000c1e9d00 */
[----:B------:R-:W-:Y:S01]  /*40a0*/  R2P PR, R8, 0x3 ;  /* 0x0000000308007804 */ /* 0x000fe20000000000 */
[----:B------:R-:W-:Y:S01]  /*40b0*/  IMAD.MOV.U32 R8, RZ, RZ, 0x79785eba ;  /* 0x79785ebaff087424 */ /* 0x000fe200078e00ff */
[----:B------:R-:W-:Y:S01]  /*40c0*/  DMUL R12, R10, R10 ;  /* 0x0000000a0a0c7228 */ /* 0x000fe20000000000 */
[----:B------:R-:W-:Y:S01]  /*40d0*/  IMAD.MOV.U32 R0, RZ, RZ, 0x3de5db65 ;  /* 0x3de5db65ff007424 */ /* 0x000fe200078e00ff */
[----:B------:R-:W-:-:S02]  /*40e0*/  DMUL R26, R26, 4 ;  /* 0x401000001a1a7828 */ /* 0x000fc40000000000 */
[----:B------:R-:W-:Y:S01]  /*40f0*/  FSEL R8, -R8, 4.2945490664224492434e-19, !P0 ;  /* 0x20fd816408087808 */ /* 0x000fe20004000100 */
[----:B------:R-:W-:Y:S01]  /*4100*/  DADD R14, -RZ, -R14 ;  /* 0x00000000ff0e7229 */ /* 0x000fe2000000090e */
[----:B------:R-:W-:Y:S01]  /*4110*/  FSEL R9, R0, -0.082518599927425384521, !P0 ;  /* 0xbda8ff8300097808 */ /* 0x000fe20004000000 */
[----:B0-----:R-:W-:-:S05]  /*4120*/  IMAD.MOV.U32 R3, RZ, RZ, 0x3ff00000 ;  /* 0x3ff00000ff037424 */ /* 0x001fca00078e00ff */
        /* <DEDUP_REMOVED lines=8> */
[----:B------:R-:W-:-:S08]  /*41b0*/  @P1 DFMA R10, R10, -1, RZ ;  /* 0xbff000000a0a182b */ /* 0x000fd000000000ff */
[----:B------:R-:W-:-:S08]  /*41c0*/  DMUL R26, R26, R10 ;  /* 0x0000000a1a1a7228 */ /* 0x000fd00000000000 */
[----:B------:R-:W-:-:S08]  /*41d0*/  DMUL R26, R26, R24 ;  /* 0x000000181a1a7228 */ /* 0x000fd00000000000 */
[----:B------:R-:W-:Y:S01]  /*41e0*/  DMUL R4, R26, R24 ;  /* 0x000000181a047228 */ /* 0x000fe20000000000 */
[----:B------:R-:W-:Y:S01]  /*41f0*/  LOP3.LUT R25, R3, 0x80000000, R15, 0xb8, !PT ;  /* 0x8000000003197812 */ /* 0x000fe200078eb80f */
[----:B------:R-:W-:Y:S01]  /*4200*/  IMAD.MOV.U32 R24, RZ, RZ, RZ ;  /* 0x000000ffff187224 */ /* 0x000fe200078e00ff */
[----:B------:R-:W-:Y:S08]  /*4210*/  BRA `(.L_x_4634) ;  /* 0x0000000400907947 */ /* 0x000ff00003800000 */
.L_x_4616:
[----:B------:R-:W-:-:S10]  /*4220*/  DADD R24, R12, -R12 ;  /* 0x000000000c187229 */ /* 0x000fd4000000080c */
[----:B------:R-:W-:Y:S02]  /*4230*/  IMAD.MOV.U32 R4, RZ, RZ, R24 ;  /* 0x000000ffff047224 */ /* 0x000fe400078e0018 */
[----:B------:R-:W-:Y:S01]  /*4240*/  IMAD.MOV.U32 R5, RZ, RZ, R25 ;  /* 0x000000ffff057224 */ /* 0x000fe200078e0019 */
[----:B------:R-:W-:Y:S06]  /*4250*/  BRA `(.L_x_4634) ;  /* 0x0000000400807947 */ /* 0x000fec0003800000 */
.L_x_4615:
[----:B------:R-:W-:-:S13]  /*4260*/  LOP3.LUT P0, RZ, R24, 0xfffff, R25, 0xf8, !PT ;  /* 0x000fffff18ff7812 */ /* 0x000fda000780f819 */
[C---:B---3--:R-:W-:Y:S02]  /*4270*/  @P0 DMUL R2, R12.reuse, R24 ;  /* 0x000000180c020228 */ /* 0x048fe40000000000 */
[----:B------:R-:W-:-:S08]  /*4280*/  @P0 DSETP.NEU.AND P1, PT, R12, RZ, PT ;  /* 0x000000ff0c00022a */ /* 0x000fd00003f2d000 */
[----:B------:R-:W-:Y:S02]  /*4290*/  @P0 FSEL R4, R12, R2, !P1 ;  /* 0x000000020c040208 */ /* 0x000fe40004800000 */
[----:B------:R-:W-:Y:S01]  /*42a0*/  @P0 FSEL R5, R13, R3, !P1 ;  /* 0x000000030d050208 */ /* 0x000fe20004800000 */
[----:B------:R-:W-:Y:S06]  /*42b0*/  @P0 BRA `(.L_x_4634) ;  /* 0x0000000400680947 */ /* 0x000fec0003800000 */
[----:B------:R-:W-:Y:S01]  /*42c0*/  DSETP.NEU.AND P0, PT, |R12|, +INF , PT ;  /* 0x7ff000000c00742a */ /* 0x000fe20003f0d200 */
[----:B------:R-:W-:Y:S01]  /*42d0*/  BSSY B2, `(.L_x_4643) ;  /* 0x0000055000027945 */ /* 0x000fe20003800000 */
[----:B------:R-:W-:-:S12]  /*42e0*/  VIADD R19, R25, 0xc0000000 ;  /* 0xc000000019137836 */ /* 0x000fd80000000000 */
[----:B------:R-:W-:Y:S05]  /*42f0*/  @!P0 BRA `(.L_x_4644) ;  /* 0x0000000400488947 */ /* 0x000fea0003800000 */
[----:B------:R-:W-:Y:S01]  /*4300*/  UMOV UR4, 0x6dc9c883 ;  /* 0x6dc9c88300047882 */ /* 0x000fe20000000000 */
[----:B------:R-:W-:Y:S01]  /*4310*/  UMOV UR5, 0x3fe45f30 ;  /* 0x3fe45f3000057882 */ /* 0x000fe20000000000 */
[C---:B------:R-:W-:Y:S01]  /*4320*/  DSETP.GE.AND P2, PT, |R12|.reuse, 2.14748364800000000000e+09, PT ;  /* 0x41e000000c00742a */ /* 0x040fe20003f46200 */
[----:B------:R-:W-:Y:S01]  /*4330*/  BSSY B3, `(.L_x_4645) ;  /* 0x0000016000037945 */ /* 0x000fe20003800000 */
[----:B------:R-:W-:Y:S01]  /*4340*/  DMUL R2, R12, UR4 ;  /* 0x000000040c027c28 */ /* 0x000fe20008000000 */
[----:B------:R-:W-:Y:S01]  /*4350*/  UMOV UR4, 0x54442d18 ;  /* 0x54442d1800047882 */ /* 0x000fe20000000000 */
[----:B------:R-:W-:-:S04]  /*4360*/  UMOV UR5, 0x3ff921fb ;  /* 0x3ff921fb00057882 */ /* 0x000fc80000000000 */
[----:B------:R-:W0:Y:S08]  /*4370*/  F2I.F64 R0, R2 ;  /* 0x0000000200007311 */ /* 0x000e300000301100 */
[----:B0-----:R-:W0:Y:S01]  /*4380*/  I2F.F64 R14, R0 ;  /* 0x00000000000e7312 */ /* 0x001e220000201c00 */
[----:B------:R-:W-:Y:S01]  /*4390*/  IMAD.MOV.U32 R32, RZ, RZ, R0 ;  /* 0x000000ffff207224 */ /* 0x000fe200078e0000 */
[----:B0-----:R-:W-:Y:S01]  /*43a0*/  DFMA R4, -R14, UR4, R12 ;  /* 0x000000040e047c2b */ /* 0x001fe2000800010c */
[----:B------:R-:W-:Y:S01]  /*43b0*/  UMOV UR4, 0x33145c00 ;  /* 0x33145c0000047882 */ /* 0x000fe20000000000 */
[----:B------:R-:W-:-:S06]  /*43c0*/  UMOV UR5, 0x3c91a626 ;  /* 0x3c91a62600057882 */ /* 0x000fcc0000000000 */
[----:B------:R-:W-:Y:S01]  /*43d0*/  DFMA R4, -R14, UR4, R4 ;  /* 0x000000040e047c2b */ /* 0x000fe20008000104 */
[----:B------:R-:W-:Y:S01]  /*43e0*/  UMOV UR4, 0x252049c0 ;  /* 0x252049c000047882 */ /* 0x000fe20000000000 */
[----:B------:R-:W-:-:S06]  /*43f0*/  UMOV UR5, 0x397b839a ;  /* 0x397b839a00057882 */ /* 0x000fcc0000000000 */
[----:B------:R-:W-:-:S10]  /*4400*/  DFMA R14, -R14, UR4, R4 ;  /* 0x000000040e0e7c2b */ /* 0x000fd40008000104 */
[----:B------:R-:W-:Y:S02]  /*4410*/  IMAD.MOV.U32 R10, RZ, RZ, R14 ;  /* 0x000000ffff0a7224 */ /* 0x000fe400078e000e */
[----:B------:R-:W-:Y:S01]  /*4420*/  IMAD.MOV.U32 R11, RZ, RZ, R15 ;  /* 0x000000ffff0b7224 */ /* 0x000fe200078e000f */
[----:B------:R-:W-:Y:S06]  /*4430*/  @!P2 BRA `(.L_x_4646) ;  /* 0x000000000014a947 */ /* 0x000fec0003800000 */
[----:B------:R-:W-:Y:S01]  /*4440*/  MOV R0, R12 ;  /* 0x0000000c00007202 */ /* 0x000fe20000000f00 */
[----:B------:R-:W-:Y:S01]  /*4450*/  IMAD.MOV.U32 R10, RZ, RZ, R13 ;  /* 0x000000ffff0a7224 */ /* 0x000fe200078e000d */
[----:B------:R-:W-:-:S07]  /*4460*/  MOV R18, 0x4480 ;  /* 0x0000448000127802 */ /* 0x000fce0000000f00 */
[----:B------:R-:W-:Y:S05]  /*4470*/  CALL.REL.NOINC `($_ZN2at6native18elementwise_kernelILi128ELi4EZNS0_15gpu_kernel_implIZZZNS0_15tan_kernel_cudaERNS_18TensorIteratorBaseEENKUlvE_clEvENKUlvE_clEvEUlN3c107complexIdEEE_EEvS4_RKT_EUliE_EEviT1_$__internal_trig_reduction_slowpathd) ;  /* 0x0000012800a47944 */ /* 0x000fea0003c00000 */
[----:B------:R-:W-:-:S07]  /*4480*/  IMAD.MOV.U32 R0, RZ, RZ, R5 ;  /* 0x000000ffff007224 */ /* 0x000fce00078e0005 */
.L_x_4646:
[----:B------:R-:W-:Y:S05]  /*4490*/  BSYNC B3 ;  /* 0x0000000000037941 */ /* 0x000fea0003800000 */
.L_x_4645:
        /* <DEDUP_REMOVED lines=24> */
[----:B------:R-:W-:Y:S01]  /*4620*/  IMAD.MOV.U32 R0, RZ, RZ, R12 ;  /* 0x000000ffff007224 */ /* 0x000fe200078e000c */
[----:B------:R-:W-:Y:S01]  /*4630*/  MOV R18, 0x4660 ;  /* 0x0000466000127802 */ /* 0x000fe20000000f00 */
[----:B------:R-:W-:-:S07]  /*4640*/  IMAD.MOV.U32 R10, RZ, RZ, R13 ;  /* 0x000000ffff0a7224 */ /* 0x000fce00078e000d */
[----:B------:R-:W-:Y:S05]  /*4650*/  CALL.REL.NOINC `($_ZN2at6native18elementwise_kernelILi128ELi4EZNS0_15gpu_kernel_implIZZZNS0_15tan_kernel_cudaERNS_18TensorIteratorBaseEENKUlvE_clEvENKUlvE_clEvEUlN3c107complexIdEEE_EEvS4_RKT_EUliE_EEviT1_$__internal_trig_reduction_slowpathd) ;  /* 0x00000128002c7944 */ /* 0x000fea0003c00000 */
[----:B------:R-:W-:Y:S02]  /*4660*/  IMAD.MOV.U32 R32, RZ, RZ, R5 ;  /* 0x000000ffff207224 */ /* 0x000fe400078e0005 */
[----:B------:R-:W-:Y:S02]  /*4670*/  IMAD.MOV.U32 R14, RZ, RZ, R10 ;  /* 0x000000ffff0e7224 */ /* 0x000fe400078e000a */
[----:B------:R-:W-:-:S07]  /*4680*/  IMAD.MOV.U32 R15, RZ, RZ, R11 ;  /* 0x000000ffff0f7224 */ /* 0x000fce00078e000b */
.L_x_4648:
[----:B------:R-:W-:Y:S05]  /*4690*/  BSYNC B3 ;  /* 0x0000000000037941 */ /* 0x000fea0003800000 */
.L_x_4647:
[----:B------:R-:W0:Y:S01]  /*46a0*/  LDC.64 R2, c[0x4][0x168] ;  /* 0x01005a00ff027b82 */ /* 0x000e220000000a00 */
[----:B------:R-:W-:-:S05]  /*46b0*/  IADD3 R32, R32, 0x1, RZ ;  /* 0x0000000120207810 */ /* 0x000fca0007ffe0ff */
        /* <DEDUP_REMOVED lines=9> */
[----:B------:R-:W-:-:S03]  /*4750*/  IMAD.MOV.U32 R0, RZ, RZ, 0x3de5db65 ;  /* 0x3de5db65ff007424 */ /* 0x000fc600078e00ff */
[----:B------:R-:W-:Y:S02]  /*4760*/  FSEL R12, -R12, 4.2945490664224492434e-19, !P0 ;  /* 0x20fd81640c0c7808 */ /* 0x000fe40004000100 */
        /* <DEDUP_REMOVED lines=10> */
[----:B------:R-:W-:-:S11]  /*4810*/  DMUL R12, R12, R26 ;  /* 0x0000001a0c0c7228 */ /* 0x000fd60000000000 */
.L_x_4644:
[----:B------:R-:W-:Y:S05]  /*4820*/  BSYNC B2 ;  /* 0x0000000000027941 */ /* 0x000fea0003800000 */
.L_x_4643:
[----:B------:R-:W-:Y:S01]  /*4830*/  LOP3.LUT R5, RZ, 0x80000000, R13, 0xb8, !PT ;  /* 0x80000000ff057812 */ /* 0x000fe200078eb80d */
[----:B------:R-:W-:Y:S02]  /*4840*/  IMAD.MOV.U32 R25, RZ, RZ, R19 ;  /* 0x000000ffff197224 */ /* 0x000fe400078e0013 */
[----:B------:R-:W-:-:S07]  /*4850*/  IMAD.MOV.U32 R4, RZ, RZ, RZ ;  /* 0x000000ffff047224 */ /* 0x000fce00078e00ff */
.L_x_4634:
[----:B------:R-:W-:Y:S05]  /*4860*/  BSYNC B0 ;  /* 0x0000000000007941 */ /* 0x000fea0003800000 */
.L_x_4614:
[----:B------:R-:W0:Y:S02]  /*4870*/  LDC.U8 R2, c[0x0][0x421] ;  /* 0x00010840ff027b82 */ /* 0x000e240000000000 */
        /* <DEDUP_REMOVED lines=14> */
.L_x_4652:
[----:B------:R-:W0:Y:S02]  /*4960*/  F2I.S64.F64.TRUNC R4, R4 ;  /* 0x0000000400047311 */ /* 0x000e24000030d900 */
[----:B0-----:R-:W-:-:S05]  /*4970*/  IMAD.MOV.U32 R3, RZ, RZ, R4 ;  /* 0x000000ffff037224 */ /* 0x001fca00078e0004 */
[----:B------:R3:W-:Y:S01]  /*4980*/  STG.E.U8 desc[UR36][R16.64], R3 ;  /* 0x0000000310007986 */ /* 0x0007e2000c101124 */
[----:B------:R-:W-:Y:S05]  /*4990*/  BRA `(.L_x_4654) ;  /* 0x00000010000c7947 */ /* 0x000fea0003800000 */
.L_x_4651:
        /* <DEDUP_REMOVED lines=9> */
.L_x_4656:
[----:B------:R-:W0:Y:S02]  /*4a30*/  F2I.F64.TRUNC R5, R4 ;  /* 0x0000000400057311 */ /* 0x000e24000030d100 */
[----:B0-----:R1:W-:Y:S01]  /*4a40*/  STG.E desc[UR36][R16.64], R5 ;  /* 0x0000000510007986 */ /* 0x0013e2000c101924 */
[----:B------:R-:W-:Y:S05]  /*4a50*/  BRA `(.L_x_4654) ;  /* 0x0000000c00dc7947 */ /* 0x000fea0003800000 */
.L_x_4655:
[----:B------:R-:W0:Y:S02]  /*4a60*/  F2I.F64.TRUNC R5, R4 ;  /* 0x0000000400057311 */ /* 0x000e24000030d100 */
[----:B0-----:R2:W-:Y:S01]  /*4a70*/  STG.E.U16 desc[UR36][R16.64], R5 ;  /* 0x0000000510007986 */ /* 0x0015e2000c101524 */
[----:B------:R-:W-:Y:S05]  /*4a80*/  BRA `(.L_x_4654) ;  /* 0x0000000c00d07947 */ /* 0x000fea0003800000 */
.L_x_4650:
        /* <DEDUP_REMOVED lines=13> */
.L_x_4658:
        /* <DEDUP_REMOVED lines=8> */
.L_x_4657:
        /* <DEDUP_REMOVED lines=8> */
[----:B------:R-:W0:Y:S01]  /*4c60*/  F2F.F32.F64 R3, -R24 ;  /* 0x8000001800037310 */ /* 0x000e220000301000 */
[----:B------:R-:W-:Y:S02]  /*4c70*/  DSETP.GEU.AND P0, PT, |R24|, UR4, PT ;  /* 0x0000000418007e2a */ /* 0x000fe4000bf0e200 */
[----:B------:R-:W-:-:S05]  /*4c80*/  DSETP.GEU.AND P1, PT, |R4|, UR4, PT ;  /* 0x0000000404007e2a */ /* 0x000fca000bf2e200 */
[----:B------:R-:W1:Y:S07]  /*4c90*/  F2F.F32.F64 R2, R4 ;  /* 0x0000000400027310 */ /* 0x000e6e0000301000 */
[----:B0-----:R-:W-:Y:S02]  /*4ca0*/  @!P0 FMUL R3, R3, 1.175494350822287508e-38 ;  /* 0x0080000003038820 */ /* 0x001fe40000400000 */
[----:B-1----:R-:W-:-:S05]  /*4cb0*/  @!P1 FMUL R2, R2, 1.175494350822287508e-38 ;  /* 0x0080000002029820 */ /* 0x002fca0000400000 */
[----:B------:R0:W-:Y:S01]  /*4cc0*/  STG.E.64 desc[UR36][R16.64], R2 ;  /* 0x0000000210007986 */ /* 0x0001e2000c101b24 */
[----:B------:R-:W-:Y:S05]  /*4cd0*/  BRA `(.L_x_4654) ;  /* 0x0000000c003c7947 */ /* 0x000fea0003800000 */
.L_x_4660:
[----:B------:R-:W-:Y:S01]  /*4ce0*/  UMOV UR4, 0xf0000000 ;  /* 0xf000000000047882 */ /* 0x000fe20000000000 */
[----:B------:R-:W-:Y:S01]  /*4cf0*/  UMOV UR5, 0x380fffff ;  /* 0x380fffff00057882 */ /* 0x000fe20000000000 */
[----:B------:R-:W0:Y:S01]  /*4d00*/  F2F.F32.F64 R3, R4 ;  /* 0x0000000400037310 */ /* 0x000e220000301000 */
[----:B------:R-:W-:Y:S02]  /*4d10*/  DSETP.GEU.AND P0, PT, |R4|, UR4, PT ;  /* 0x0000000404007e2a */ /* 0x000fe4000bf0e200 */
[----:B------:R-:W-:-:S05]  /*4d20*/  DSETP.GEU.AND P1, PT, |R24|, UR4, PT ;  /* 0x0000000418007e2a */ /* 0x000fca000bf2e200 */
[----:B------:R-:W1:Y:S07]  /*4d30*/  F2F.F32.F64 R0, -R24 ;  /* 0x8000001800007310 */ /* 0x000e6e0000301000 */
[----:B0-----:R-:W-:Y:S02]  /*4d40*/  @!P0 FMUL R3, R3, 1.175494350822287508e-38 ;  /* 0x0080000003038820 */ /* 0x001fe40000400000 */
[----:B-1----:R-:W-:-:S05]  /*4d50*/  @!P1 FMUL R0, R0, 1.175494350822287508e-38 ;  /* 0x0080000000009820 */ /* 0x002fca0000400000 */
[----:B------:R-:W-:-:S05]  /*4d60*/  F2FP.F16.F32.PACK_AB R3, R0, R3 ;  /* 0x000000030003723e */ /* 0x000fca00000000ff */
[----:B------:R0:W-:Y:S01]  /*4d70*/  STG.E desc[UR36][R16.64], R3 ;  /* 0x0000000310007986 */ /* 0x0001e2000c101924 */
[----:B------:R-:W-:Y:S05]  /*4d80*/  BRA `(.L_x_4654) ;  /* 0x0000000c00107947 */ /* 0x000fea0003800000 */
.L_x_4659:
[----:B------:R0:W-:Y:S01]  /*4d90*/  STG.E.64 desc[UR36][R16.64], R4 ;  /* 0x0000000410007986 */ /* 0x0001e2000c101b24 */
[----:B------:R-:W-:Y:S05]  /*4da0*/  BRA `(.L_x_4654) ;  /* 0x0000000c00087947 */ /* 0x000fea0003800000 */
.L_x_4649:
        /* <DEDUP_REMOVED lines=9> */
[----:B------:R-:W-:-:S06]  /*4e40*/  DSETP.NEU.OR P0, PT, R4, RZ, P0 ;  /* 0x000000ff0400722a */ /* 0x000fcc000070d400 */
[----:B------:R-:W-:-:S05]  /*4e50*/  SEL R3, RZ, 0x1, !P0 ;  /* 0x00000001ff037807 */ /* 0x000fca0004000000 */
[----:B------:R0:W-:Y:S01]  /*4e60*/  STG.E.U8 desc[UR36][R16.64], R3 ;  /* 0x0000000310007986 */ /* 0x0001e2000c101124 */
[----:B------:R-:W-:Y:S05]  /*4e70*/  BRA `(.L_x_4654) ;  /* 0x0000000800d47947 */ /* 0x000fea0003800000 */
.L_x_4663:
[----:B------:R-:W-:-:S07]  /*4e80*/  DADD R6, -RZ, -R24 ;  /* 0x00000000ff067229 */ /* 0x000fce0000000918 */
[----:B------:R0:W-:Y:S01]  /*4e90*/  STG.E.128 desc[UR36][R16.64], R4 ;  /* 0x0000000410007986 */ /* 0x0001e2000c101d24 */
[----:B------:R-:W-:Y:S05]  /*4ea0*/  BRA `(.L_x_4654) ;  /* 0x0000000800c87947 */ /* 0x000fea0003800000 */
.L_x_4662:
        /* <DEDUP_REMOVED lines=25> */
.L_x_4667:
[----:B------:R-:W-:Y:S05]  /*5040*/  BSYNC B0 ;  /* 0x0000000000007941 */ /* 0x000fea0003800000 */
.L_x_4666:
[----:B------:R-:W-:-:S05]  /*5050*/  LOP3.LUT R3, R0, R3, RZ, 0xfc, !PT ;  /* 0x0000000300037212 */ /* 0x000fca00078efcff */
[----:B------:R0:W-:Y:S01]  /*5060*/  STG.E.U8 desc[UR36][R16.64], R3 ;  /* 0x0000000310007986 */ /* 0x0001e2000c101124 */
[----:B------:R-:W-:Y:S05]  /*5070*/  BRA `(.L_x_4654) ;  /* 0x0000000800547947 */ /* 0x000fea0003800000 */
.L_x_4665:
        /* <DEDUP_REMOVED lines=17> */
.L_x_4669:
[----:B------:R-:W-:Y:S01]  /*5190*/  IMAD.MOV.U32 R0, RZ, RZ, 0x7f ;  /* 0x0000007fff007424 */ /* 0x000fe200078e00ff */
[----:B------:R-:W-:-:S04]  /*51a0*/  ISETP.GT.U32.AND P0, PT, R2, 0x7f800000, PT ;  /* 0x7f8000000200780c */ /* 0x000fc80003f04070 */
[----:B------:R-:W-:-:S09]  /*51b0*/  SEL R0, R0, 0x7c, P0 ;  /* 0x0000007c00007807 */ /* 0x000fd20000000000 */
.L_x_4670:
[----:B------:R-:W-:Y:S05]  /*51c0*/  BSYNC B0 ;  /* 0x0000000000007941 */ /* 0x000fea0003800000 */
.L_x_4668:
[----:B------:R-:W-:-:S04]  /*51d0*/  LOP3.LUT R2, R3, 0x80000000, RZ, 0xc0, !PT ;  /* 0x8000000003027812 */ /* 0x000fc800078ec0ff */
[----:B------:R-:W-:-:S04]  /*51e0*/  SHF.R.U32.HI R3, RZ, 0x18, R2 ;  /* 0x00000018ff037819 */ /* 0x000fc80000011602 */
[----:B------:R-:W-:-:S05]  /*51f0*/  LOP3.LUT R3, R0, R3, RZ, 0xfc, !PT ;  /* 0x0000000300037212 */ /* 0x000fca00078efcff */
[----:B------:R0:W-:Y:S01]  /*5200*/  STG.E.U8 desc[UR36][R16.64], R3 ;  /* 0x0000000310007986 */ /* 0x0001e2000c101124 */
[----:B------:R-:W-:Y:S05]  /*5210*/  BRA `(.L_x_4654) ;  /* 0x0000000400ec7947 */ /* 0x000fea0003800000 */
.L_x_4664:
        /* <DEDUP_REMOVED lines=8> */
.L_x_4661:
        /* <DEDUP_REMOVED lines=11> */
.L_x_4673:
        /* <DEDUP_REMOVED lines=21> */
.L_x_4676:
[----:B------:R-:W-:-:S04]  /*54a0*/  LOP3.LUT R2, R3, 0x80000000, RZ, 0xc0, !PT ;  /* 0x8000000003027812 */ /* 0x000fc800078ec0ff */
[----:B------:R-:W-:-:S04]  /*54b0*/  SHF.R.U32.HI R3, RZ, 0x18, R2 ;  /* 0x00000018ff037819 */ /* 0x000fc80000011602 */
[----:B------:R-:W-:-:S04]  /*54c0*/  LOP3.LUT R0, R0, R3, RZ, 0xfc, !PT ;  /* 0x0000000300007212 */ /* 0x000fc800078efcff */
[----:B------:R-:W-:-:S07]  /*54d0*/  PRMT R8, R0, 0x7610, R8 ;  /* 0x0000761000087816 */ /* 0x000fce0000000008 */
.L_x_4675:
[----:B------:R-:W-:Y:S05]  /*54e0*/  BSYNC B0 ;  /* 0x0000000000007941 */ /* 0x000fea0003800000 */
.L_x_4674:
[----:B------:R0:W-:Y:S01]  /*54f0*/  STG.E.U8 desc[UR36][R16.64], R8 ;  /* 0x0000000810007986 */ /* 0x0001e2000c101124 */
[----:B------:R-:W-:Y:S05]  /*5500*/  BRA `(.L_x_4654) ;  /* 0x0000000400307947 */ /* 0x000fea0003800000 */
.L_x_4672:
        /* <DEDUP_REMOVED lines=21> */
.L_x_4679:
[----:B------:R-:W-:-:S04]  /*5660*/  LOP3.LUT R2, R3, 0x80000000, RZ, 0xc0, !PT ;  /* 0x8000000003027812 */ /* 0x000fc800078ec0ff */
[----:B------:R-:W-:-:S04]  /*5670*/  SHF.R.U32.HI R3, RZ, 0x18, R2 ;  /* 0x00000018ff037819 */ /* 0x000fc80000011602 */
[----:B------:R-:W-:-:S04]  /*5680*/  LOP3.LUT R0, R0, R3, RZ, 0xfc, !PT ;  /* 0x0000000300007212 */ /* 0x000fc800078efcff */
[----:B------:R-:W-:-:S07]  /*5690*/  PRMT R8, R0, 0x7610, R8 ;  /* 0x0000761000087816 */ /* 0x000fce0000000008 */
.L_x_4678:
[----:B------:R-:W-:Y:S05]  /*56a0*/  BSYNC B0 ;  /* 0x0000000000007941 */ /* 0x000fea0003800000 */
.L_x_4677:
[----:B------:R0:W-:Y:S01]  /*56b0*/  STG.E.U8 desc[UR36][R16.64], R8 ;  /* 0x0000000810007986 */ /* 0x0001e2000c101124 */
[----:B------:R-:W-:Y:S05]  /*56c0*/  BRA `(.L_x_4654) ;  /* 0x0000000000c07947 */ /* 0x000fea0003800000 */
.L_x_4671:
        /* <DEDUP_REMOVED lines=26> */
.L_x_4653:
        /* <DEDUP_REMOVED lines=16> */
.L_x_4682:
[----:B------:R-:W-:Y:S05]  /*5970*/  BRA `(.L_x_4654) ;  /* 0x0000000000147947 */ /* 0x000fea0003800000 */
.L_x_4681:
[----:B------:R-:W0:Y:S02]  /*5980*/  F2I.U64.F64.TRUNC R4, R4 ;  /* 0x0000000400047311 */ /* 0x000e24000030d800 */
[----:B0-----:R0:W-:Y:S01]  /*5990*/  STG.E.64 desc[UR36][R16.64], R4 ;  /* 0x0000000410007986 */ /* 0x0011e2000c101b24 */
[----:B------:R-:W-:Y:S05]  /*59a0*/  BRA `(.L_x_4654) ;  /* 0x0000000000087947 */ /* 0x000fea0003800000 */
.L_x_4680:
[----:B------:R-:W0:Y:S02]  /*59b0*/  F2I.U32.F64.TRUNC R5, R4 ;  /* 0x0000000400057311 */ /* 0x000e24000030d000 */
[----:B0-----:R0:W-:Y:S02]  /*59c0*/  STG.E desc[UR36][R16.64], R5 ;  /* 0x0000000510007986 */ /* 0x0011e4000c101924 */
.L_x_4654:
[----:B0-----:R-:W0:Y:S01]  /*59d0*/  S2R R0, SR_TID.X ;  /* 0x0000000000007919 */ /* 0x001e220000002100 */
[----:B---3--:R-:W0:Y:S02]  /*59e0*/  S2R R3, SR_CTAID.X ;  /* 0x0000000000037919 */ /* 0x008e240000002500 */
[----:B0-----:R-:W-:-:S04]  /*59f0*/  IMAD R0, R3, 0x200, R0 ;  /* 0x0000020003007824 */ /* 0x001fc800078e0200 */
[----:B------:R-:W-:-:S07]  /*5a00*/  VIADD R19, R0, 0x80 ;  /* 0x0000008000137836 */ /* 0x000fce0000000000 */
.L_x_4579:
[----:B------:R-:W-:Y:S05]  /*5a10*/  BSYNC B6 ;  /* 0x0000000000067941 */ /* 0x000fea0003800000 */
.L_x_4578:
[----:B------:R-:W-:Y:S01]  /*5a20*/  ULDC UR4, c[0x0][0x210] ;  /* 0x0000840000047ab9 */ /* 0x000fe20000000800 */
[----:B------:R-:W-:Y:S01]  /*5a30*/  BSSY B6, `(.L_x_4683) ;  /* 0x0000595000067945 */ /* 0x000fe20003800000 */
[----:B------:R-:W-:-:S13]  /*5a40*/  ISETP.GE.AND P0, PT, R19, UR4, PT ;  /* 0x0000000413007c0c */ /* 0x000fda000bf06270 */
[----:B------:R-:W-:Y:S05]  /*5a50*/  @P0 BRA `(.L_x_4684) ;  /* 0x0000005800480947 */ /* 0x000fea0003800000 */
[----:B------:R-:W0:Y:S01]  /*5a60*/  LDC R6, c[0x0][0x218] ;  /* 0x00008600ff067b82 */ /* 0x000e220000000800 */
[----:B------:R-:W-:Y:S02]  /*5a70*/  IMAD.MOV.U32 R0, RZ, RZ, RZ ;  /* 0x000000ffff007224 */ /* 0x000fe400078e00ff */
        /* <DEDUP_REMOVED lines=301> */
.L_x_4685:
        /* <DEDUP_REMOVED lines=22> */
.L_x_4689:
[----:B------:R-:W2:Y:S01]  /*6eb0*/  LDG.E.U8 R2, desc[UR36][R2.64] ;  /* 0x0000002402027981 */ /* 0x000ea2000c1e1100 */
[----:B------:R-:W-:Y:S01]  /*6ec0*/  CS2R R14, SRZ ;  /* 0x00000000000e7805 */ /* 0x000fe2000001ff00 */
[----:B--2---:R0:W1:Y:S01]  /*6ed0*/  I2F.F64.U16 R12, R2 ;  /* 0x00000002000c7312 */ /* 0x0040620000101800 */
[----:B------:R-:W-:Y:S05]  /*6ee0*/  BRA `(.L_x_4691) ;  /* 0x0000000c00c87947 */ /* 0x000fea0003800000 */
.L_x_4688:
        /* <DEDUP_REMOVED lines=10> */
.L_x_4693:
[----:B------:R-:W2:Y:S01]  /*6f90*/  LDG.E R2, desc[UR36][R2.64] ;  /* 0x0000002402027981 */ /* 0x000ea2000c1e1900 */
[----:B------:R-:W-:Y:S01]  /*6fa0*/  CS2R R14, SRZ ;  /* 0x00000000000e7805 */ /* 0x000fe2000001ff00 */
[----:B--2---:R0:W1:Y:S01]  /*6fb0*/  I2F.F64 R12, R2 ;  /* 0x00000002000c7312 */ /* 0x0040620000201c00 */
[----:B------:R-:W-:Y:S05]  /*6fc0*/  BRA `(.L_x_4691) ;  /* 0x0000000c00907947 */ /* 0x000fea0003800000 */
.L_x_4692:
[----:B------:R-:W2:Y:S01]  /*6fd0*/  LDG.E.U16 R2, desc[UR36][R2.64] ;  /* 0x0000002402027981 */ /* 0x000ea2000c1e1500 */
[----:B------:R-:W-:Y:S01]  /*6fe0*/  CS2R R14, SRZ ;  /* 0x00000000000e7805 */ /* 0x000fe2000001ff00 */
[----:B--2---:R0:W1:Y:S01]  /*6ff0*/  I2F.F64.S16 R12, R2 ;  /* 0x00000002000c7312 */ /* 0x0040620000101c00 */
[----:B------:R-:W-:Y:S05]  /*7000*/  BRA `(.L_x_4691) ;  /* 0x0000000c00807947 */ /* 0x000fea0003800000 */
.L_x_4687:
        /* <DEDUP_REMOVED lines=11> */
.L_x_4695:
[----:B------:R-:W2:Y:S01]  /*70c0*/  LDG.E.U16 R0, desc[UR36][R2.64] ;  /* 0x0000002402007981 */ /* 0x000ea2000c1e1500 */
[----:B------:R-:W-:Y:S01]  /*70d0*/  CS2R R14, SRZ ;  /* 0x00000000000e7805 */ /* 0x000fe2000001ff00 */
[----:B--2---:R-:W-:-:S05]  /*70e0*/  HADD2.F32 R0, -RZ, R0.H0_H0 ;  /* 0x20000000ff007230 */ /* 0x004fca0000004100 */
[----:B------:R-:W-:-:S04]  /*70f0*/  FMUL.FTZ R0, R0, 1 ;  /* 0x3f80000000007820 */ /* 0x000fc80000410000 */
[----:B------:R0:W1:Y:S01]  /*7100*/  F2F.F64.F32 R12, R0 ;  /* 0x00000000000c7310 */ /* 0x0000620000201800 */
[----:B------:R-:W-:Y:S05]  /*7110*/  BRA `(.L_x_4691) ;  /* 0x0000000c003c7947 */ /* 0x000fea0003800000 */
.L_x_4694:
        /* <DEDUP_REMOVED lines=12> */
.L_x_4697:
        /* <DEDUP_REMOVED lines=8> */
.L_x_4696:
[----:B------:R0:W5:Y:S01]  /*7260*/  LDG.E.64 R12, desc[UR36][R2.64] ;  /* 0x00000024020c7981 */ /* 0x000162000c1e1b00 */
[----:B------:R-:W-:Y:S01]  /*7270*/  CS2R R14, SRZ ;  /* 0x00000000000e7805 */ /* 0x000fe2000001ff00 */
[----:B------:R-:W-:Y:S06]  /*7280*/  BRA `(.L_x_4691) ;  /* 0x0000000800e07947 */ /* 0x000fec0003800000 */
.L_x_4686:
        /* <DEDUP_REMOVED lines=14> */
.L_x_4700:
[----:B------:R0:W5:Y:S01]  /*7370*/  LDG.E.128 R12, desc[UR36][R2.64] ;  /* 0x00000024020c7981 */ /* 0x000162000c1e1d00 */
[----:B------:R-:W-:Y:S05]  /*7380*/  BRA `(.L_x_4691) ;  /* 0x0000000800a07947 */ /* 0x000fea0003800000 */
.L_x_4699:
        /* <DEDUP_REMOVED lines=27> */
[----:B------:R2:W3:Y:S01]  /*7540*/  F2F.F64.F32 R12, R5 ;  /* 0x00000005000c7310 */ /* 0x0004e20000201800 */
[----:B------:R-:W-:Y:S05]  /*7550*/  BRA `(.L_x_4691) ;  /* 0x00000008002c7947 */ /* 0x000fea0003800000 */
.L_x_4702:
[----:B------:R-:W2:Y:S01]  /*7560*/  LDG.E.U8 R2, desc[UR36][R2.64] ;  /* 0x0000002402027981 */ /* 0x000ea2000c1e1100 */
[----:B------:R-:W-:Y:S02]  /*7570*/  CS2R R14, SRZ ;  /* 0x00000000000e7805 */ /* 0x000fe4000001ff00 */
        /* <DEDUP_REMOVED lines=12> */
[----:B------:R4:W0:Y:S01]  /*7640*/  F2F.F64.F32 R12, R4 ;  /* 0x00000004000c7310 */ /* 0x0008220000201800 */
[----:B------:R-:W-:Y:S05]  /*7650*/  BRA `(.L_x_4691) ;  /* 0x0000000400ec7947 */ /* 0x000fea0003800000 */
.L_x_4701:
[----:B------:R-:W2:Y:S01]  /*7660*/  LDG.E.U16 R0, desc[UR36][R2.64] ;  /* 0x0000002402007981 */ /* 0x000ea2000c1e1500 */
[----:B------:R-:W-:Y:S01]  /*7670*/  CS2R R14, SRZ ;  /* 0x00000000000e7805 */ /* 0x000fe2000001ff00 */
[----:B--2---:R-:W-:-:S04]  /*7680*/  IMAD.U32 R0, R0, 0x10000, RZ ;  /* 0x0001000000007824 */ /* 0x004fc800078e00ff */
[----:B------:R-:W-:-:S04]  /*7690*/  FMUL.FTZ R0, R0, 1 ;  /* 0x3f80000000007820 */ /* 0x000fc80000410000 */
[----:B------:R0:W1:Y:S01]  /*76a0*/  F2F.F64.F32 R12, R0 ;  /* 0x00000000000c7310 */ /* 0x0000620000201800 */
[----:B------:R-:W-:Y:S05]  /*76b0*/  BRA `(.L_x_4691) ;  /* 0x0000000400d47947 */ /* 0x000fea0003800000 */
.L_x_4698:
        /* <DEDUP_REMOVED lines=12> */
.L_x_4705:
        /* <DEDUP_REMOVED lines=21> */
.L_x_4709:
[----:B------:R-:W-:Y:S05]  /*78d0*/  BSYNC B1 ;  /* 0x0000000000017941 */ /* 0x000fea0003800000 */
.L_x_4708:
[----:B------:R-:W-:Y:S01]  /*78e0*/  LEA R3, R0, 0x3b800000, 0x17 ;  /* 0x3b80000000037811 */ /* 0x000fe200078eb8ff */
[----:B------:R-:W-:-:S05]  /*78f0*/  IMAD.SHL.U32 R0, R2, 0x100000, RZ ;  /* 0x0010000002007824 */ /* 0x000fca00078e00ff */
[----:B------:R-:W-:-:S07]  /*7900*/  LOP3.LUT R0, R3, R0, R4, 0xfe, !PT ;  /* 0x0000000003007212 */ /* 0x000fce00078efe04 */
.L_x_4707:
[----:B------:R-:W-:Y:S05]  /*7910*/  BSYNC B0 ;  /* 0x0000000000007941 */ /* 0x000fea0003800000 */
.L_x_4706:
[----:B------:R-:W-:Y:S01]  /*7920*/  FMUL.FTZ R0, R0, 1 ;  /* 0x3f80000000007820 */ /* 0x000fe20000410000 */
[----:B------:R-:W-:-:S03]  /*7930*/  CS2R R14, SRZ ;  /* 0x00000000000e7805 */ /* 0x000fc6000001ff00 */
[----:B------:R0:W1:Y:S01]  /*7940*/  F2F.F64.F32 R12, R0 ;  /* 0x00000000000c7310 */ /* 0x0000620000201800 */
[----:B------:R-:W-:Y:S05]  /*7950*/  BRA `(.L_x_4691) ;  /* 0x00000004002c7947 */ /* 0x000fea0003800000 */
.L_x_4704:
        /* <DEDUP_REMOVED lines=21> */
.L_x_4713:
[----:B------:R-:W-:Y:S05]  /*7ab0*/  BSYNC B1 ;  /* 0x0000000000017941 */ /* 0x000fea0003800000 */
.L_x_4712:
[----:B------:R-:W-:Y:S01]  /*7ac0*/  LEA R3, R0, 0x37800000, 0x17 ;  /* 0x3780000000037811 */ /* 0x000fe200078eb8ff */
[----:B------:R-:W-:-:S05]  /*7ad0*/  IMAD.SHL.U32 R0, R2, 0x200000, RZ ;  /* 0x0020000002007824 */ /* 0x000fca00078e00ff */
[----:B------:R-:W-:-:S07]  /*7ae0*/  LOP3.LUT R0, R3, R0, R4, 0xfe, !PT ;  /* 0x0000000003007212 */ /* 0x000fce00078efe04 */
.L_x_4711:
[----:B------:R-:W-:Y:S05]  /*7af0*/  BSYNC B0 ;  /* 0x0000000000007941 */ /* 0x000fea0003800000 */
.L_x_4710:
[----:B------:R-:W-:Y:S01]  /*7b00*/  FMUL.FTZ R0, R0, 1 ;  /* 0x3f80000000007820 */ /* 0x000fe20000410000 */
[----:B------:R-:W-:-:S03]  /*7b10*/  CS2R R14, SRZ ;  /* 0x00000000000e7805 */ /* 0x000fc6000001ff00 */
[----:B------:R0:W1:Y:S01]  /*7b20*/  F2F.F64.F32 R12, R0 ;  /* 0x00000000000c7310 */ /* 0x0000620000201800 */
[----:B------:R-:W-:Y:S05]  /*7b30*/  BRA `(.L_x_4691) ;  /* 0x0000000000b47947 */ /* 0x000fea0003800000 */
.L_x_4703:
        /* <DEDUP_REMOVED lines=14> */
.L_x_4717:
[----:B------:R-:W-:Y:S05]  /*7c20*/  BSYNC B0 ;  /* 0x0000000000007941 */ /* 0x000fea0003800000 */
.L_x_4716:
[----:B------:R-:W-:Y:S01]  /*7c30*/  FMUL.FTZ R0, R0, 1 ;  /* 0x3f80000000007820 */ /* 0x000fe20000410000 */
[----:B------:R-:W-:-:S03]  /*7c40*/  CS2R R14, SRZ ;  /* 0x00000000000e7805 */ /* 0x000fc6000001ff00 */
[----:B------:R0:W1:Y:S01]  /*7c50*/  F2F.F64.F32 R12, R0 ;  /* 0x00000000000c7310 */ /* 0x0000620000201800 */
[----:B------:R-:W-:Y:S05]  /*7c60*/  BRA `(.L_x_4691) ;  /* 0x0000000000687947 */ /* 0x000fea0003800000 */
.L_x_4690:
        /* <DEDUP_REMOVED lines=16> */
.L_x_4718:
[----:B------:R-:W-:Y:S02]  /*7d70*/  CS2R R12, SRZ ;  /* 0x00000000000c7805 */ /* 0x000fe4000001ff00 */
[----:B------:R-:W-:Y:S01]  /*7d80*/  CS2R R14, SRZ ;  /* 0x00000000000e7805 */ /* 0x000fe2000001ff00 */
[----:B------:R-:W-:Y:S06]  /*7d90*/  BRA `(.L_x_4691) ;  /* 0x00000000001c7947 */ /* 0x000fec0003800000 */
.L_x_4715:
[----:B------:R-:W2:Y:S01]  /*7da0*/  LDG.E.64 R12, desc[UR36][R2.64] ;  /* 0x00000024020c7981 */ /* 0x000ea2000c1e1b00 */
[----:B------:R-:W-:Y:S01]  /*7db0*/  CS2R R14, SRZ ;  /* 0x00000000000e7805 */ /* 0x000fe2000001ff00 */
[----:B--2---:R-:W0:Y:S01]  /*7dc0*/  I2F.F64.U64 R12, R12 ;  /* 0x0000000c000c7312 */ /* 0x004e220000301800 */
[----:B------:R-:W-:Y:S05]  /*7dd0*/  BRA `(.L_x_4691) ;  /* 0x00000000000c7947 */ /* 0x000fea0003800000 */
.L_x_4714:
[----:B------:R-:W2:Y:S01]  /*7de0*/  LDG.E R2, desc[UR36][R2.64] ;  /* 0x0000002402027981 */ /* 0x000ea2000c1e1900 */
[----:B------:R-:W-:Y:S01]  /*7df0*/  CS2R R14, SRZ ;  /* 0x00000000000e7805 */ /* 0x000fe2000001ff00 */
[----:B--2---:R0:W1:Y:S06]  /*7e00*/  I2F.F64.U32 R12, R2 ;  /* 0x00000002000c7312 */ /* 0x00406c0000201800 */
.L_x_4691:
[----:B01---5:R-:W-:Y:S01]  /*7e10*/  DADD R24, -RZ, -R14 ;  /* 0x00000000ff187229 */ /* 0x023fe2000000090e */
[----:B------:R-:W-:Y:S09]  /*7e20*/  BSSY B0, `(.L_x_4719) ;  /* 0x000023e000007945 */ /* 0x000ff20003800000 */
[----:B------:R-:W-:-:S04]  /*7e30*/  LOP3.LUT R0, R25, 0x7fffffff, RZ, 0xc0, !PT ;  /* 0x7fffffff19007812 */ /* 0x000fc800078ec0ff */
[----:B------:R-:W-:-:S13]  /*7e40*/  ISETP.GT.U32.AND P0, PT, R0, 0x7fefffff, PT ;  /* 0x7fefffff0000780c */ /* 0x000fda0003f04070 */
[----:B------:R-:W-:Y:S05]  /*7e50*/  @P0 BRA `(.L_x_4720) ;  /* 0x0000001c00680947 */ /* 0x000fea0003800000 */
[----:B--23--:R-:W-:-:S14]  /*7e60*/  DSETP.GEU.AND P0, PT, |R12|, +INF , PT ;  /* 0x7ff000000c00742a */ /* 0x00cfdc0003f0e200 */
        /* <DEDUP_REMOVED lines=13> */
[----:B0-----:R-:W4:Y:S02]  /*7f40*/  I2F.F64 R10, R0 ;  /* 0x00000000000a7312 */ /* 0x001f240000201c00 */
[----:B----4-:R-:W-:Y:S01]  /*7f50*/  DFMA R4, -R10, UR4, R12 ;  /* 0x000000040a047c2b */ /* 0x010fe2000800010c */
        /* <DEDUP_REMOVED lines=13> */
.L_x_4724:
[----:B------:R-:W-:Y:S01]  /*8030*/  DMUL R10, RZ, R12 ;  /* 0x0000000cff0a7228 */ /* 0x000fe20000000000 */
[----:B------:R-:W-:-:S10]  /*8040*/  IMAD.MOV.U32 R0, RZ, RZ, RZ ;  /* 0x000000ffff007224 */ /* 0x000fd400078e00ff */
.L_x_4725:
[----:B------:R-:W-:Y:S05]  /*8050*/  BSYNC B2 ;  /* 0x0000000000027941 */ /* 0x000fea0003800000 */
.L_x_4723:
[----:B------:R-:W-:Y:S01]  /*8060*/  DMUL R2, R10, R10 ;  /* 0x0000000a0a027228 */ /* 0x000fe20000000000 */
[----:B----4-:R-:W-:Y:S01]  /*8070*/  IMAD.MOV.U32 R4, RZ, RZ, 0x5b27ebb1 ;  /* 0x5b27ebb1ff047424 */ /* 0x010fe200078e00ff */
        /* <DEDUP_REMOVED lines=61> */
.L_x_4727:
[----:B------:R-:W-:Y:S05]  /*8450*/  BSYNC B1 ;  /* 0x0000000000017941 */ /* 0x000fea0003800000 */
.L_x_4726:
        /* <DEDUP_REMOVED lines=8> */
[----:B------:R-:W-:Y:S01]  /*84e0*/  MOV R14, 0x0 ;  /* 0x00000000000e7802 */ /* 0x000fe20000000f00 */
[----:B------:R-:W-:Y:S01]  /*84f0*/  IMAD.MOV.U32 R12, RZ, RZ, -0x7142ec33 ;  /* 0x8ebd13cdff0c7424 */ /* 0x000fe200078e00ff */
[----:B------:R-:W-:Y:S01]  /*8500*/  BSSY B3, `(.L_x_4730) ;  /* 0x000004e000037945 */ /* 0x000fe20003800000 */
[----:B------:R-:W-:Y:S01]  /*8510*/  DFMA R2, R4, R2, 6.75539944105574400000e+15 ;  /* 0x433800000402742b */ /* 0x000fe20000000002 */
[C---:B------:R-:W-:Y:S01]  /*8520*/  ISETP.GE.U32.AND P0, PT, R0.reuse, 0x7fb3e647, PT ;  /* 0x7fb3e6470000780c */ /* 0x040fe20003f06070 */
[----:B------:R-:W-:Y:S01]  /*8530*/  IMAD.MOV.U32 R13, RZ, RZ, 0x3e5af86d ;  /* 0x3e5af86dff0d7424 */ /* 0x000fe200078e00ff */
[----:B------:R-:W-:Y:S01]  /*8540*/  ISETP.NE.AND P1, PT, R0, RZ, PT ;  /* 0x000000ff0000720c */ /* 0x000fe20003f25270 */
[----:B------:R-:W-:-:S04]  /*8550*/  IMAD.MOV.U32 R15, RZ, RZ, 0x3ff00000 ;  /* 0x3ff00000ff0f7424 */ /* 0x000fc800078e00ff */
        /* <DEDUP_REMOVED lines=45> */
[----:B------:R-:W-:-:S08]  /*8830*/  DFMA R10, R10, R2, R12 ;  /* 0x000000020a0a722b */ /* 0x000fd0000000000c */
        /* <DEDUP_REMOVED lines=26> */
.L_x_4731:
[----:B------:R-:W-:Y:S05]  /*89e0*/  BSYNC B3 ;  /* 0x0000000000037941 */ /* 0x000fea0003800000 */
.L_x_4730:
[----:B------:R-:W-:Y:S01]  /*89f0*/  DADD R2, R8, R2 ;  /* 0x0000000008027229 */ /* 0x000fe20000000002 */
[----:B------:R-:W-:Y:S01]  /*8a00*/  UMOV UR4, 0x8fb9f87e ;  /* 0x8fb9f87e00047882 */ /* 0x000fe20000000000 */
[----:B------:R-:W-:Y:S02]  /*8a10*/  UMOV UR5, 0x408633ce ;  /* 0x408633ce00057882 */ /* 0x000fe40000000000 */
[----:B------:R-:W-:-:S06]  /*8a20*/  DSETP.GE.AND P0, PT, R4, UR4, PT ;  /* 0x0000000404007e2a */ /* 0x000fcc000bf06000 */
[----:B------:R-:W-:Y:S02]  /*8a30*/  FSEL R4, R2, RZ, !P0 ;  /* 0x000000ff02047208 */ /* 0x000fe40004000000 */
[----:B------:R-:W-:Y:S01]  /*8a40*/  FSEL R5, R3, +QNAN , !P0 ;  /* 0x7ff0000003057808 */ /* 0x000fe20004000000 */
[----:B------:R-:W-:Y:S06]  /*8a50*/  BRA `(.L_x_4732) ;  /* 0x00000000005c7947 */ /* 0x000fec0003800000 */
.L_x_4729:
        /* <DEDUP_REMOVED lines=23> */
.L_x_4732:
[----:B------:R-:W-:Y:S05]  /*8bd0*/  BSYNC B2 ;  /* 0x0000000000027941 */ /* 0x000fea0003800000 */
.L_x_4728:
[----:B------:R-:W-:Y:S01]  /*8be0*/  LOP3.LUT R25, R5, 0x80000000, R25, 0xb8, !PT ;  /* 0x8000000005197812 */ /* 0x000fe200078eb819 */
[----:B------:R-:W-:Y:S01]  /*8bf0*/  IMAD.MOV.U32 R8, RZ, RZ, 0x0 ;  /* 0x00000000ff087424 */ /* 0x000fe200078e00ff */
[----:B------:R-:W-:Y:S01]  /*8c00*/  MOV R24, R4 ;  /* 0x0000000400187202 */ /* 0x000fe20000000f00 */
[----:B------:R-:W-:Y:S01]  /*8c10*/  IMAD.MOV.U32 R9, RZ, RZ, 0x3fd80000 ;  /* 0x3fd80000ff097424 */ /* 0x000fe200078e00ff */
[----:B------:R-:W-:Y:S04]  /*8c20*/  BSSY B1, `(.L_x_4733) ;  /* 0x0000017000017945 */ /* 0x000fe80003800000 */
        /* <DEDUP_REMOVED lines=16> */
[----:B------:R-:W-:Y:S01]  /*8d30*/  IMAD.MOV.U32 R26, RZ, RZ, R14 ;  /* 0x000000ffff1a7224 */ /* 0x000fe200078e000e */
[----:B------:R-:W-:Y:S01]  /*8d40*/  MOV R18, 0x8d90 ;  /* 0x00008d9000127802 */ /* 0x000fe20000000f00 */
[----:B------:R-:W-:Y:S02]  /*8d50*/  IMAD.MOV.U32 R0, RZ, RZ, R22 ;  /* 0x000000ffff007224 */ /* 0x000fe400078e0016 */
[----:B------:R-:W-:Y:S02]  /*8d60*/  IMAD.MOV.U32 R5, RZ, RZ, R23 ;  /* 0x000000ffff057224 */ /* 0x000fe400078e0017 */
[----:B------:R-:W-:-:S07]  /*8d70*/  IMAD.MOV.U32 R27, RZ, RZ, R9 ;  /* 0x000000ffff1b7224 */ /* 0x000fce00078e0009 */
[----:B------:R-:W-:Y:S05]  /*8d80*/  CALL.REL.NOINC `($__internal_1_$__cuda_sm20_dsqrt_rn_f64_mediumpath_v1) ;  /* 0x000000dc00a47944 */ /* 0x000fea0003c00000 */
.L_x_4734:
[----:B------:R-:W-:Y:S05]  /*8d90*/  BSYNC B1 ;  /* 0x0000000000017941 */ /* 0x000fea0003800000 */
.L_x_4733:
        /* <DEDUP_REMOVED lines=19> */
[----:B------:R-:W-:Y:S01]  /*8ed0*/  MOV R20, R24 ;  /* 0x0000001800147202 */ /* 0x000fe20000000f00 */
[----:B------:R-:W-:Y:S01]  /*8ee0*/  IMAD.MOV.U32 R21, RZ, RZ, R25 ;  /* 0x000000ffff157224 */ /* 0x000fe200078e0019 */
[----:B------:R-:W-:Y:S01]  /*8ef0*/  MOV R0, 0x8f30 ;  /* 0x00008f3000007802 */ /* 0x000fe20000000f00 */
[----:B------:R-:W-:Y:S02]  /*8f00*/  IMAD.MOV.U32 R2, RZ, RZ, R8 ;  /* 0x000000ffff027224 */ /* 0x000fe400078e0008 */
[----:B------:R-:W-:-:S07]  /*8f10*/  IMAD.MOV.U32 R3, RZ, RZ, R9 ;  /* 0x000000ffff037224 */ /* 0x000fce00078e0009 */
[----:B------:R-:W-:Y:S05]  /*8f20*/  CALL.REL.NOINC `($__internal_0_$__cuda_sm20_div_rn_f64_full) ;  /* 0x000000d400d07944 */ /* 0x000fea0003c00000 */
[----:B------:R-:W-:Y:S02]  /*8f30*/  IMAD.MOV.U32 R2, RZ, RZ, R28 ;  /* 0x000000ffff027224 */ /* 0x000fe400078e001c */
[----:B------:R-:W-:-:S07]  /*8f40*/  IMAD.MOV.U32 R3, RZ, RZ, R29 ;  /* 0x000000ffff037224 */ /* 0x000fce00078e001d */
.L_x_4736:
[----:B------:R-:W-:Y:S05]  /*8f50*/  BSYNC B2 ;  /* 0x0000000000027941 */ /* 0x000fea0003800000 */
.L_x_4735:
        /* <DEDUP_REMOVED lines=25> */
.L_x_4738:
[----:B------:R-:W-:Y:S05]  /*90f0*/  BSYNC B2 ;  /* 0x0000000000027941 */ /* 0x000fea0003800000 */
.L_x_4737:
[----:B------:R-:W-:Y:S05]  /*9100*/  BRA `(.L_x_4739) ;  /* 0x00000010003c7947 */ /* 0x000fea0003800000 */
.L_x_4722:
[----:B------:R-:W-:Y:S01]  /*9110*/  IMAD.MOV.U32 R2, RZ, RZ, 0x652b82fe ;  /* 0x652b82feff027424 */ /* 0x000fe200078e00ff */
[----:B------:R-:W-:Y:S01]  /*9120*/  UMOV UR4, 0xfefa39ef ;  /* 0xfefa39ef00047882 */ /* 0x000fe20000000000 */
[----:B------:R-:W-:Y:S01]  /*9130*/  IMAD.MOV.U32 R3, RZ, RZ, 0x3ff71547 ;  /* 0x3ff71547ff037424 */ /* 0x000fe200078e00ff */
[----:B------:R-:W-:Y:S01]  /*9140*/  UMOV UR5, 0x3fe62e42 ;  /* 0x3fe62e4200057882 */ /* 0x000fe20000000000 */
[----:B------:R-:W-:Y:S01]  /*9150*/  BSSY B1, `(.L_x_4740) ;  /* 0x000003a000017945 */ /* 0x000fe20003800000 */
[----:B------:R-:W-:-:S03]  /*9160*/  DSETP.NEU.AND P2, PT, |R12|, +INF , PT ;  /* 0x7ff000000c00742a */ /* 0x000fc60003f4d200 */
[----:B------:R-:W-:-:S08]  /*9170*/  DFMA R2, -|R24|, R2, 6.75539944105574400000e+15 ;  /* 0x433800001802742b */ /* 0x000fd00000000302 */
[----:B----4-:R-:W-:-:S08]  /*9180*/  DADD R4, R2, -6.75539944105574400000e+15 ;  /* 0xc338000002047429 */ /* 0x010fd00000000000 */
        /* <DEDUP_REMOVED lines=47> */
[----:B------:R-:W-:-:S04]  /*9480*/  @!P1 SHF.R.S32.HI R3, RZ, 0x1, R0 ;  /* 0x00000001ff039819 */ /* 0x000fc80000011400 */
[----:B------:R-:W-:Y:S01]  /*9490*/  @!P1 IADD3 R2, R2, -R3, RZ ;  /* 0x8000000302029210 */ /* 0x000fe20007ffe0ff */
[----:B------:R-:W-:-:S03]  /*94a0*/  @!P1 IMAD R3, R3, 0x100000, R5 ;  /* 0x0010000003039824 */ /* 0x000fc600078e0205 */
[----:B------:R-:W-:Y:S01]  /*94b0*/  @!P1 LEA R5, R2, 0x3ff00000, 0x14 ;  /* 0x3ff0000002059811 */ /* 0x000fe200078ea0ff */
[----:B------:R-:W-:Y:S02]  /*94c0*/  @!P1 IMAD.MOV.U32 R2, RZ, RZ, R4 ;  /* 0x000000ffff029224 */ /* 0x000fe400078e0004 */
[----:B------:R-:W-:-:S06]  /*94d0*/  @!P1 IMAD.MOV.U32 R4, RZ, RZ, RZ ;  /* 0x000000ffff049224 */ /* 0x000fcc00078e00ff */
[----:B------:R-:W-:-:S11]  /*94e0*/  @!P1 DMUL R24, R2, R4 ;  /* 0x0000000402189228 */ /* 0x000fd60000000000 */
.L_x_4741:
[----:B------:R-:W-:Y:S05]  /*94f0*/  BSYNC B1 ;  /* 0x0000000000017941 */ /* 0x000fea0003800000 */
.L_x_4740:
        /* <DEDUP_REMOVED lines=24> */
.L_x_4743:
[----:B------:R-:W-:Y:S01]  /*9680*/  DMUL R10, RZ, R12 ;  /* 0x0000000cff0a7228 */ /* 0x000fe20000000000 */
[----:B------:R-:W-:-:S10]  /*9690*/  IMAD.MOV.U32 R0, RZ, RZ, RZ ;  /* 0x000000ffff007224 */ /* 0x000fd400078e00ff */
.L_x_4744:
[----:B------:R-:W-:Y:S05]  /*96a0*/  BSYNC B2 ;  /* 0x0000000000027941 */ /* 0x000fea0003800000 */
.L_x_4742:
        /* <DEDUP_REMOVED lines=43> */
[----:B------:R-:W-:Y:S05]  /*9960*/  CALL.REL.NOINC `($_ZN2at6native18elementwise_kernelILi128ELi4EZNS0_15gpu_kernel_implIZZZNS0_15tan_kernel_cudaERNS_18TensorIteratorBaseEENKUlvE_clEvENKUlvE_clEvEUlN3c107complexIdEEE_EEvS4_RKT_EUliE_EEviT1_$__internal_trig_reduction_slowpathd) ;  /* 0x000000d400687944 */ /* 0x000fea0003c00000 */
[----:B------:R-:W-:Y:S01]  /*9970*/  IMAD.MOV.U32 R0, RZ, RZ, R5 ;  /* 0x000000ffff007224 */ /* 0x000fe200078e0005 */
[----:B------:R-:W-:Y:S06]  /*9980*/  BRA `(.L_x_4747) ;  /* 0x0000000000087947 */ /* 0x000fec0003800000 */
.L_x_4746:
[----:B------:R-:W-:Y:S01]  /*9990*/  DMUL R10, RZ, R12 ;  /* 0x0000000cff0a7228 */ /* 0x000fe20000000000 */
[----:B------:R-:W-:-:S10]  /*99a0*/  IMAD.MOV.U32 R0, RZ, RZ, RZ ;  /* 0x000000ffff007224 */ /* 0x000fd400078e00ff */
.L_x_4747:
[----:B------:R-:W-:Y:S05]  /*99b0*/  BSYNC B2 ;  /* 0x0000000000027941 */ /* 0x000fea0003800000 */
.L_x_4745:
[----:B------:R-:W0:Y:S01]  /*99c0*/  LDC.64 R2, c[0x4][0x168] ;  /* 0x01005a00ff027b82 */ /* 0x000e220000000a00 */
[----:B------:R-:W-:-:S04]  /*99d0*/  VIADD R8, R0, 0x1 ;  /* 0x0000000100087836 */ /* 0x000fc80000000000 */
        /* <DEDUP_REMOVED lines=30> */
.L_x_4721:
[----:B------:R-:W-:-:S10]  /*9bc0*/  DADD R24, R12, -R12 ;  /* 0x000000000c187229 */ /* 0x000fd4000000080c */
[----:B----4-:R-:W-:Y:S01]  /*9bd0*/  IMAD.MOV.U32 R4, RZ, RZ, R24 ;  /* 0x000000ffff047224 */ /* 0x010fe200078e0018 */
[----:B------:R-:W-:Y:S01]  /*9be0*/  MOV R5, R25 ;  /* 0x0000001900057202 */ /* 0x000fe20000000f00 */
[----:B------:R-:W-:Y:S06]  /*9bf0*/  BRA `(.L_x_4739) ;  /* 0x0000000400807947 */ /* 0x000fec0003800000 */
.L_x_4720:
[----:B------:R-:W-:-:S13]  /*9c00*/  LOP3.LUT P0, RZ, R24, 0xfffff, R25, 0xf8, !PT ;  /* 0x000fffff18ff7812 */ /* 0x000fda000780f819 */
[C---:B--23--:R-:W-:Y:S02]  /*9c10*/  @P0 DMUL R2, R12.reuse, R24 ;  /* 0x000000180c020228 */ /* 0x04cfe40000000000 */
[----:B------:R-:W-:-:S08]  /*9c20*/  @P0 DSETP.NEU.AND P1, PT, R12, RZ, PT ;  /* 0x000000ff0c00022a */ /* 0x000fd00003f2d000 */
[----:B----4-:R-:W-:Y:S02]  /*9c30*/  @P0 FSEL R4, R12, R2, !P1 ;  /* 0x000000020c040208 */ /* 0x010fe40004800000 */
        /* <DEDUP_REMOVED lines=26> */
[----:B------:R-:W-:Y:S01]  /*9de0*/  IMAD.MOV.U32 R0, RZ, RZ, R12 ;  /* 0x000000ffff007224 */ /* 0x000fe200078e000c */
[----:B------:R-:W-:Y:S01]  /*9df0*/  MOV R18, 0x9e20 ;  /* 0x00009e2000127802 */ /* 0x000fe20000000f00 */
[----:B------:R-:W-:-:S07]  /*9e00*/  IMAD.MOV.U32 R10, RZ, RZ, R13 ;  /* 0x000000ffff0a7224 */ /* 0x000fce00078e000d */
[----:B------:R-:W-:Y:S05]  /*9e10*/  CALL.REL.NOINC `($_ZN2at6native18elementwise_kernelILi128ELi4EZNS0_15gpu_kernel_implIZZZNS0_15tan_kernel_cudaERNS_18TensorIteratorBaseEENKUlvE_clEvENKUlvE_clEvEUlN3c107complexIdEEE_EEvS4_RKT_EUliE_EEviT1_$__internal_trig_reduction_slowpathd) ;  /* 0x000000d0003c7944 */ /* 0x000fea0003c00000 */
[----:B------:R-:W-:-:S07]  /*9e20*/  IMAD.MOV.U32 R0, RZ, RZ, R5 ;  /* 0x000000ffff007224 */ /* 0x000fce00078e0005 */
.L_x_4751:
[----:B------:R-:W-:Y:S05]  /*9e30*/  BSYNC B3 ;  /* 0x0000000000037941 */ /* 0x000fea0003800000 */
.L_x_4750:
        /* <DEDUP_REMOVED lines=24> */
[----:B------:R-:W-:Y:S01]  /*9fc0*/  MOV R0, R12 ;  /* 0x0000000c00007202 */ /* 0x000fe20000000f00 */
[----:B------:R-:W-:Y:S01]  /*9fd0*/  IMAD.MOV.U32 R10, RZ, RZ, R13 ;  /* 0x000000ffff0a7224 */ /* 0x000fe200078e000d */
[----:B------:R-:W-:-:S07]  /*9fe0*/  MOV R18, 0xa000 ;  /* 0x0000a00000127802 */ /* 0x000fce0000000f00 */
[----:B------:R-:W-:Y:S05]  /*9ff0*/  CALL.REL.NOINC `($_ZN2at6native18elementwise_kernelILi128ELi4EZNS0_15gpu_kernel_implIZZZNS0_15tan_kernel_cudaERNS_18TensorIteratorBaseEENKUlvE_clEvENKUlvE_clEvEUlN3c107complexIdEEE_EEvS4_RKT_EUliE_EEviT1_$__internal_trig_reduction_slowpathd) ;  /* 0x000000cc00c47944 */ /* 0x000fea0003c00000 */
[----:B------:R-:W-:Y:S02]  /*a000*/  IMAD.MOV.U32 R32, RZ, RZ, R5 ;  /* 0x000000ffff207224 */ /* 0x000fe400078e0005 */
[----:B------:R-:W-:Y:S02]  /*a010*/  IMAD.MOV.U32 R14, RZ, RZ, R10 ;  /* 0x000000ffff0e7224 */ /* 0x000fe400078e000a */
[----:B------:R-:W-:-:S07]  /*a020*/  IMAD.MOV.U32 R15, RZ, RZ, R11 ;  /* 0x000000ffff0f7224 */ /* 0x000fce00078e000b */
.L_x_4753:
[----:B------:R-:W-:Y:S05]  /*a030*/  BSYNC B3 ;  /* 0x0000000000037941 */ /* 0x000fea0003800000 */
.L_x_4752:
[----:B------:R-:W0:Y:S01]  /*a040*/  LDC.64 R2, c[0x4][0x168] ;  /* 0x01005a00ff027b82 */ /* 0x000e220000000a00 */
[----:B------:R-:W-:-:S04]  /*a050*/  VIADD R32, R32, 0x1 ;  /* 0x0000000120207836 */ /* 0x000fc80000000000 */
        /* <DEDUP_REMOVED lines=22> */
.L_x_4749:
[----:B------:R-:W-:Y:S05]  /*a1c0*/  BSYNC B2 ;  /* 0x0000000000027941 */ /* 0x000fea0003800000 */
.L_x_4748:
[----:B------:R-:W-:Y:S01]  /*a1d0*/  LOP3.LUT R5, RZ, 0x80000000, R13, 0xb8, !PT ;  /* 0x80000000ff057812 */ /* 0x000fe200078eb80d */
[----:B------:R-:W-:Y:S02]  /*a1e0*/  IMAD.MOV.U32 R25, RZ, RZ, R33 ;  /* 0x000000ffff197224 */ /* 0x000fe400078e0021 */
[----:B------:R-:W-:-:S07]  /*a1f0*/  IMAD.MOV.U32 R4, RZ, RZ, RZ ;  /* 0x000000ffff047224 */ /* 0x000fce00078e00ff */
.L_x_4739:
[----:B------:R-:W-:Y:S05]  /*a200*/  BSYNC B0 ;  /* 0x0000000000007941 */ /* 0x000fea0003800000 */
.L_x_4719:
        /* <DEDUP_REMOVED lines=15> */
.L_x_4757:
[----:B------:R-:W0:Y:S02]  /*a300*/  F2I.S64.F64.TRUNC R4, R4 ;  /* 0x0000000400047311 */ /* 0x000e24000030d900 */
[----:B0-----:R-:W-:-:S05]  /*a310*/  MOV R3, R4 ;  /* 0x0000000400037202 */ /* 0x001fca0000000f00 */
[----:B------:R0:W-:Y:S01]  /*a320*/  STG.E.U8 desc[UR36][R16.64], R3 ;  /* 0x0000000310007986 */ /* 0x0001e2000c101124 */
[----:B------:R-:W-:Y:S05]  /*a330*/  BRA `(.L_x_4759) ;  /* 0x00000010000c7947 */ /* 0x000fea0003800000 */
.L_x_4756:
        /* <DEDUP_REMOVED lines=9> */
.L_x_4761:
[----:B------:R-:W0:Y:S02]  /*a3d0*/  F2I.F64.TRUNC R5, R4 ;  /* 0x0000000400057311 */ /* 0x000e24000030d100 */
[----:B0-----:R0:W-:Y:S01]  /*a3e0*/  STG.E desc[UR36][R16.64], R5 ;  /* 0x0000000510007986 */ /* 0x0011e2000c101924 */
[----:B------:R-:W-:Y:S05]  /*a3f0*/  BRA `(.L_x_4759) ;  /* 0x0000000c00dc7947 */ /* 0x000fea0003800000 */
.L_x_4760:
[----:B------:R-:W0:Y:S02]  /*a400*/  F2I.F64.TRUNC R5, R4 ;  /* 0x0000000400057311 */ /* 0x000e24000030d100 */
[----:B0-----:R0:W-:Y:S01]  /*a410*/  STG.E.U16 desc[UR36][R16.64], R5 ;  /* 0x0000000510007986 */ /* 0x0011e2000c101524 */
[----:B------:R-:W-:Y:S05]  /*a420*/  BRA `(.L_x_4759) ;  /* 0x0000000c00d07947 */ /* 0x000fea0003800000 */
.L_x_4755:
        /* <DEDUP_REMOVED lines=13> */
.L_x_4763:
        /* <DEDUP_REMOVED lines=8> */
.L_x_4762:
        /* <DEDUP_REMOVED lines=16> */
.L_x_4765:
        /* <DEDUP_REMOVED lines=11> */
.L_x_4764:
[----:B------:R0:W-:Y:S01]  /*a730*/  STG.E.64 desc[UR36][R16.64], R4 ;  /* 0x0000000410007986 */ /* 0x0001e2000c101b24 */
[----:B------:R-:W-:Y:S05]  /*a740*/  BRA `(.L_x_4759) ;  /* 0x0000000c00087947 */ /* 0x000fea0003800000 */
.L_x_4754:
        /* <DEDUP_REMOVED lines=13> */
.L_x_4768:
[----:B------:R-:W-:-:S07]  /*a820*/  DADD R6, -RZ, -R24 ;  /* 0x00000000ff067229 */ /* 0x000fce0000000918 */
[----:B------:R0:W-:Y:S01]  /*a830*/  STG.E.128 desc[UR36][R16.64], R4 ;  /* 0x0000000410007986 */ /* 0x0001e2000c101d24 */
[----:B------:R-:W-:Y:S05]  /*a840*/  BRA `(.L_x_4759) ;  /* 0x0000000800c87947 */ /* 0x000fea0003800000 */
.L_x_4767:
        /* <DEDUP_REMOVED lines=25> */
.L_x_4772:
[----:B------:R-:W-:Y:S05]  /*a9e0*/  BSYNC B0 ;  /* 0x0000000000007941 */ /* 0x000fea0003800000 */
.L_x_4771:
[----:B------:R-:W-:-:S05]  /*a9f0*/  LOP3.LUT R3, R0, R3, RZ, 0xfc, !PT ;  /* 0x0000000300037212 */ /* 0x000fca00078efcff */
[----:B------:R0:W-:Y:S01]  /*aa00*/  STG.E.U8 desc[UR36][R16.64], R3 ;  /* 0x0000000310007986 */ /* 0x0001e2000c101124 */
[----:B------:R-:W-:Y:S05]  /*aa10*/  BRA `(.L_x_4759) ;  /* 0x0000000800547947 */ /* 0x000fea0003800000 */
.L_x_4770:
        /* <DEDUP_REMOVED lines=17> */
.L_x_4774:
[----:B------:R-:W-:Y:S01]  /*ab30*/  IMAD.MOV.U32 R0, RZ, RZ, 0x7f ;  /* 0x0000007fff007424 */ /* 0x000fe200078e00ff */
[----:B------:R-:W-:-:S04]  /*ab40*/  ISETP.GT.U32.AND P0, PT, R2, 0x7f800000, PT ;  /* 0x7f8000000200780c */ /* 0x000fc80003f04070 */
[----:B------:R-:W-:-:S09]  /*ab50*/  SEL R0, R0, 0x7c, P0 ;  /* 0x0000007c00007807 */ /* 0x000fd20000000000 */
.L_x_4775:
[----:B------:R-:W-:Y:S05]  /*ab60*/  BSYNC B0 ;  /* 0x0000000000007941 */ /* 0x000fea0003800000 */
.L_x_4773:
[----:B------:R-:W-:-:S04]  /*ab70*/  LOP3.LUT R2, R3, 0x80000000, RZ, 0xc0, !PT ;  /* 0x8000000003027812 */ /* 0x000fc800078ec0ff */
[----:B------:R-:W-:-:S04]  /*ab80*/  SHF.R.U32.HI R3, RZ, 0x18, R2 ;  /* 0x00000018ff037819 */ /* 0x000fc80000011602 */
[----:B------:R-:W-:-:S05]  /*ab90*/  LOP3.LUT R3, R0, R3, RZ, 0xfc, !PT ;  /* 0x0000000300037212 */ /* 0x000fca00078efcff */
[----:B------:R0:W-:Y:S01]  /*aba0*/  STG.E.U8 desc[UR36][R16.64], R3 ;  /* 0x0000000310007986 */ /* 0x0001e2000c101124 */
[----:B------:R-:W-:Y:S05]  /*abb0*/  BRA `(.L_x_4759) ;  /* 0x0000000400ec7947 */ /* 0x000fea0003800000 */
.L_x_4769:
        /* <DEDUP_REMOVED lines=8> */
.L_x_4766:
        /* <DEDUP_REMOVED lines=11> */
.L_x_4778:
        /* <DEDUP_REMOVED lines=21> */
.L_x_4781:
[----:B------:R-:W-:-:S04]  /*ae40*/  LOP3.LUT R2, R3, 0x80000000, RZ, 0xc0, !PT ;  /* 0x8000000003027812 */ /* 0x000fc800078ec0ff */
[----:B------:R-:W-:-:S04]  /*ae50*/  SHF.R.U32.HI R3, RZ, 0x18, R2 ;  /* 0x00000018ff037819 */ /* 0x000fc80000011602 */
[----:B------:R-:W-:-:S04]  /*ae60*/  LOP3.LUT R0, R0, R3, RZ, 0xfc, !PT ;  /* 0x0000000300007212 */ /* 0x000fc800078efcff */
[----:B------:R-:W-:-:S07]  /*ae70*/  PRMT R8, R0, 0x7610, R8 ;  /* 0x0000761000087816 */ /* 0x000fce0000000008 */
.L_x_4780:
[----:B------:R-:W-:Y:S05]  /*ae80*/  BSYNC B0 ;  /* 0x0000000000007941 */ /* 0x000fea0003800000 */
.L_x_4779:
[----:B------:R3:W-:Y:S01]  /*ae90*/  STG.E.U8 desc[UR36][R16.64], R8 ;  /* 0x0000000810007986 */ /* 0x0007e2000c101124 */
[----:B------:R-:W-:Y:S05]  /*aea0*/  BRA `(.L_x_4759) ;  /* 0x0000000400307947 */ /* 0x000fea0003800000 */
.L_x_4777:
        /* <DEDUP_REMOVED lines=21> */
.L_x_4784:
[----:B------:R-:W-:-:S04]  /*b000*/  LOP3.LUT R2, R3, 0x80000000, RZ, 0xc0, !PT ;  /* 0x8000000003027812 */ /* 0x000fc800078ec0ff */
[----:B------:R-:W-:-:S04]  /*b010*/  SHF.R.U32.HI R3, RZ, 0x18, R2 ;  /* 0x00000018ff037819 */ /* 0x000fc80000011602 */
[----:B------:R-:W-:-:S04]  /*b020*/  LOP3.LUT R0, R0, R3, RZ, 0xfc, !PT ;  /* 0x0000000300007212 */ /* 0x000fc800078efcff */
[----:B------:R-:W-:-:S07]  /*b030*/  PRMT R8, R0, 0x7610, R8 ;  /* 0x0000761000087816 */ /* 0x000fce0000000008 */
.L_x_4783:
[----:B------:R-:W-:Y:S05]  /*b040*/  BSYNC B0 ;  /* 0x0000000000007941 */ /* 0x000fea0003800000 */
.L_x_4782:
[----:B------:R0:W-:Y:S01]  /*b050*/  STG.E.U8 desc[UR36][R16.64], R8 ;  /* 0x0000000810007986 */ /* 0x0001e2000c101124 */
[----:B------:R-:W-:Y:S05]  /*b060*/  BRA `(.L_x_4759) ;  /* 0x0000000000c07947 */ /* 0x000fea0003800000 */
.L_x_4776:
        /* <DEDUP_REMOVED lines=26> */
.L_x_4758:
        /* <DEDUP_REMOVED lines=16> */
.L_x_4787:
[----:B------:R-:W-:Y:S05]  /*b310*/  BRA `(.L_x_4759) ;  /* 0x0000000000147947 */ /* 0x000fea0003800000 */
.L_x_4786:
[----:B------:R-:W0:Y:S02]  /*b320*/  F2I.U64.F64.TRUNC R4, R4 ;  /* 0x0000000400047311 */ /* 0x000e24000030d800 */
[----:B0-----:R2:W-:Y:S01]  /*b330*/  STG.E.64 desc[UR36][R16.64], R4 ;  /* 0x0000000410007986 */ /* 0x0015e2000c101b24 */
[----:B------:R-:W-:Y:S05]  /*b340*/  BRA `(.L_x_4759) ;  /* 0x0000000000087947 */ /* 0x000fea0003800000 */
.L_x_4785:
[----:B------:R-:W0:Y:S02]  /*b350*/  F2I.U32.F64.TRUNC R5, R4 ;  /* 0x0000000400057311 */ /* 0x000e24000030d000 */
[----:B0-----:R0:W-:Y:S02]  /*b360*/  STG.E desc[UR36][R16.64], R5 ;  /* 0x0000000510007986 */ /* 0x0011e4000c101924 */
.L_x_4759:
[----:B------:R-:W-:-:S07]  /*b370*/  VIADD R19, R19, 0x80 ;  /* 0x0000008013137836 */ /* 0x000fce0000000000 */
.L_x_4684:
[----:B------:R-:W-:Y:S05]  /*b380*/  BSYNC B6 ;  /* 0x0000000000067941 */ /* 0x000fea0003800000 */
.L_x_4683:
[----:B------:R-:W-:Y:S01]  /*b390*/  ULDC UR4, c[0x0][0x210] ;  /* 0x0000840000047ab9 */ /* 0x000fe20000000800 */
[----:B------:R-:W-:Y:S01]  /*b3a0*/  BSSY B6, `(.L_x_4788) ;  /* 0x0000597000067945 */ /* 0x000fe20003800000 */
[----:B------:R-:W-:-:S13]  /*b3b0*/  ISETP.GE.AND P0, PT, R19, UR4, PT ;  /* 0x0000000413007c0c */ /* 0x000fda000bf06270 */
[----:B------:R-:W-:Y:S05]  /*b3c0*/  @P0 BRA `(.L_x_4789) ;  /* 0x0000005800500947 */ /* 0x000fea0003800000 */
[----:B0-----:R-:W0:Y:S01]  /*b3d0*/  LDC R6, c[0x0][0x218] ;  /* 0x00008600ff067b82 */ /* 0x001e220000000800 */
[----:B-1234-:R-:W-:Y:S01]  /*b3e0*/  HFMA2.MMA R16, -RZ, RZ, 0, 0 ;  /* 0x00000000ff107435 */ /* 0x01efe200000001ff */
        /* <DEDUP_REMOVED lines=301> */
.L_x_4790:
        /* <DEDUP_REMOVED lines=22> */
.L_x_4794:
[----:B------:R-:W2:Y:S01]  /*c820*/  LDG.E.U8 R2, desc[UR36][R2.64] ;  /* 0x0000002402027981 */ /* 0x000ea2000c1e1100 */
[----:B------:R-:W-:Y:S01]  /*c830*/  CS2R R14, SRZ ;  /* 0x00000000000e7805 */ /* 0x000fe2000001ff00 */
[----:B--2---:R0:W1:Y:S01]  /*c840*/  I2F.F64.U16 R12, R2 ;  /* 0x00000002000c7312 */ /* 0x0040620000101800 */
[----:B------:R-:W-:Y:S05]  /*c850*/  BRA `(.L_x_4796) ;  /* 0x0000000c00c87947 */ /* 0x000fea0003800000 */
.L_x_4793:
        /* <DEDUP_REMOVED lines=10> */
.L_x_4798:
[----:B------:R-:W2:Y:S01]  /*c900*/  LDG.E R2, desc[UR36][R2.64] ;  /* 0x0000002402027981 */ /* 0x000ea2000c1e1900 */
[----:B------:R-:W-:Y:S01]  /*c910*/  CS2R R14, SRZ ;  /* 0x00000000000e7805 */ /* 0x000fe2000001ff00 */
[----:B--2---:R0:W1:Y:S01]  /*c920*/  I2F.F64 R12, R2 ;  /* 0x00000002000c7312 */ /* 0x0040620000201c00 */
[----:B------:R-:W-:Y:S05]  /*c930*/  BRA `(.L_x_4796) ;  /* 0x0000000c00907947 */ /* 0x000fea0003800000 */
.L_x_4797:
[----:B------:R-:W2:Y:S01]  /*c940*/  LDG.E.U16 R2, desc[UR36][R2.64] ;  /* 0x0000002402027981 */ /* 0x000ea2000c1e1500 */
[----:B------:R-:W-:Y:S01]  /*c950*/  CS2R R14, SRZ ;  /* 0x00000000000e7805 */ /* 0x000fe2000001ff00 */
[----:B--2---:R0:W1:Y:S01]  /*c960*/  I2F.F64.S16 R12, R2 ;  /* 0x00000002000c7312 */ /* 0x0040620000101c00 */
[----:B------:R-:W-:Y:S05]  /*c970*/  BRA `(.L_x_4796) ;  /* 0x0000000c00807947 */ /* 0x000fea0003800000 */
.L_x_4792:
        /* <DEDUP_REMOVED lines=11> */
.L_x_4800:
[----:B------:R-:W2:Y:S01]  /*ca30*/  LDG.E.U16 R0, desc[UR36][R2.64] ;  /* 0x0000002402007981 */ /* 0x000ea2000c1e1500 */
[----:B------:R-:W-:Y:S01]  /*ca40*/  CS2R R14, SRZ ;  /* 0x00000000000e7805 */ /* 0x000fe2000001ff00 */
[----:B--2---:R-:W-:-:S05]  /*ca50*/  HADD2.F32 R0, -RZ, R0.H0_H0 ;  /* 0x20000000ff007230 */ /* 0x004fca0000004100 */
[----:B------:R-:W-:-:S04]  /*ca60*/  FMUL.FTZ R0, R0, 1 ;  /* 0x3f80000000007820 */ /* 0x000fc80000410000 */
[----:B------:R0:W1:Y:S01]  /*ca70*/  F2F.F64.F32 R12, R0 ;  /* 0x00000000000c7310 */ /* 0x0000620000201800 */
[----:B------:R-:W-:Y:S05]  /*ca80*/  BRA `(.L_x_4796) ;  /* 0x0000000c003c7947 */ /* 0x000fea0003800000 */
.L_x_4799:
        /* <DEDUP_REMOVED lines=12> */
.L_x_4802:
        /* <DEDUP_REMOVED lines=8> */
.L_x_4801:
[----:B------:R0:W5:Y:S01]  /*cbd0*/  LDG.E.64 R12, desc[UR36][R2.64] ;  /* 0x00000024020c7981 */ /* 0x000162000c1e1b00 */
[----:B------:R-:W-:Y:S01]  /*cbe0*/  CS2R R14, SRZ ;  /* 0x00000000000e7805 */ /* 0x000fe2000001ff00 */
[----:B------:R-:W-:Y:S06]  /*cbf0*/  BRA `(.L_x_4796) ;  /* 0x0000000800e07947 */ /* 0x000fec0003800000 */
.L_x_4791:
        /* <DEDUP_REMOVED lines=14> */
.L_x_4805:
[----:B------:R0:W5:Y:S01]  /*cce0*/  LDG.E.128 R12, desc[UR36][R2.64] ;  /* 0x00000024020c7981 */ /* 0x000162000c1e1d00 */
[----:B------:R-:W-:Y:S05]  /*ccf0*/  BRA `(.L_x_4796) ;  /* 0x0000000800a07947 */ /* 0x000fea0003800000 */
.L_x_4804:
        /* <DEDUP_REMOVED lines=17> */
[C---:B------:R-:W-:Y:S02]  /*ce10*/  ISETP.GT.U32.AND P0, PT, R5.reuse, 0x4, PT ;  /* 0x000000040500780c */ /* 0x040fe40003f04070 */
[----:B------:R-:W-:-:S04]  /*ce20*/  IADD3 R5, R5, -0x4, RZ ;  /* 0xfffffffc05057810 */ /* 0x000fc80007ffe0ff */
        /* <DEDUP_REMOVED lines=10> */
.L_x_4807:
        /* <DEDUP_REMOVED lines=16> */
.L_x_4806:
[----:B------:R-:W2:Y:S01]  /*cfd0*/  LDG.E.U16 R0, desc[UR36][R2.64] ;  /* 0x0000002402007981 */ /* 0x000ea2000c1e1500 */
[----:B------:R-:W-:Y:S01]  /*cfe0*/  CS2R R14, SRZ ;  /* 0x00000000000e7805 */ /* 0x000fe2000001ff00 */
[----:B--2---:R-:W-:-:S04]  /*cff0*/  IMAD.U32 R0, R0, 0x10000, RZ ;  /* 0x0001000000007824 */ /* 0x004fc800078e00ff */
[----:B------:R-:W-:-:S04]  /*d000*/  FMUL.FTZ R0, R0, 1 ;  /* 0x3f80000000007820 */ /* 0x000fc80000410000 */
[----:B------:R0:W1:Y:S01]  /*d010*/  F2F.F64.F32 R12, R0 ;  /* 0x00000000000c7310 */ /* 0x0000620000201800 */
[----:B------:R-:W-:Y:S05]  /*d020*/  BRA `(.L_x_4796) ;  /* 0x0000000400d47947 */ /* 0x000fea0003800000 */
.L_x_4803:
        /* <DEDUP_REMOVED lines=10> */
[----:B--2---:R2:W3:Y:S01]  /*d0d0*/  I2F.F64.U16 R12, R2 ;  /* 0x00000002000c7312 */ /* 0x0044e20000101800 */
[----:B------:R-:W-:Y:S05]  /*d0e0*/  BRA `(.L_x_4796) ;  /* 0x0000000400a47947 */ /* 0x000fea0003800000 */
.L_x_4810:
        /* <DEDUP_REMOVED lines=21> */
.L_x_4814:
[----:B------:R-:W-:Y:S05]  /*d240*/  BSYNC B1 ;  /* 0x0000000000017941 */ /* 0x000fea0003800000 */
.L_x_4813:
[----:B------:R-:W-:Y:S01]  /*d250*/  LEA R3, R0, 0x3b800000, 0x17 ;  /* 0x3b80000000037811 */ /* 0x000fe200078eb8ff */
[----:B------:R-:W-:-:S05]  /*d260*/  IMAD.SHL.U32 R0, R2, 0x100000, RZ ;  /* 0x0010000002007824 */ /* 0x000fca00078e00ff */
[----:B------:R-:W-:-:S07]  /*d270*/  LOP3.LUT R0, R3, R0, R4, 0xfe, !PT ;  /* 0x0000000003007212 */ /* 0x000fce00078efe04 */
.L_x_4812:
[----:B------:R-:W-:Y:S05]  /*d280*/  BSYNC B0 ;  /* 0x0000000000007941 */ /* 0x000fea0003800000 */
.L_x_4811:
[----:B------:R-:W-:Y:S01]  /*d290*/  FMUL.FTZ R0, R0, 1 ;  /* 0x3f80000000007820 */ /* 0x000fe20000410000 */
[----:B------:R-:W-:-:S03]  /*d2a0*/  CS2R R14, SRZ ;  /* 0x00000000000e7805 */ /* 0x000fc6000001ff00 */
[----:B------:R4:W0:Y:S01]  /*d2b0*/  F2F.F64.F32 R12, R0 ;  /* 0x00000000000c7310 */ /* 0x0008220000201800 */
[----:B------:R-:W-:Y:S05]  /*d2c0*/  BRA `(.L_x_4796) ;  /* 0x00000004002c7947 */ /* 0x000fea0003800000 */
.L_x_4809:
        /* <DEDUP_REMOVED lines=21> */
.L_x_4818:
[----:B------:R-:W-:Y:S05]  /*d420*/  BSYNC B1 ;  /* 0x0000000000017941 */ /* 0x000fea0003800000 */
.L_x_4817:
[----:B------:R-:W-:Y:S01]  /*d430*/  LEA R3, R0, 0x37800000, 0x17 ;  /* 0x3780000000037811 */ /* 0x000fe200078eb8ff */
[----:B------:R-:W-:-:S05]  /*d440*/  IMAD.SHL.U32 R0, R2, 0x200000, RZ ;  /* 0x0020000002007824 */ /* 0x000fca00078e00ff */
[----:B------:R-:W-:-:S07]  /*d450*/  LOP3.LUT R0, R3, R0, R4, 0xfe, !PT ;  /* 0x0000000003007212 */ /* 0x000fce00078efe04 */
.L_x_4816:
[----:B------:R-:W-:Y:S05]  /*d460*/  BSYNC B0 ;  /* 0x0000000000007941 */ /* 0x000fea0003800000 */
.L_x_4815:
[----:B------:R-:W-:Y:S01]  /*d470*/  FMUL.FTZ R0, R0, 1 ;  /* 0x3f80000000007820 */ /* 0x000fe20000410000 */
[----:B------:R-:W-:-:S03]  /*d480*/  CS2R R14, SRZ ;  /* 0x00000000000e7805 */ /* 0x000fc6000001ff00 */
[----:B------:R0:W1:Y:S01]  /*d490*/  F2F.F64.F32 R12, R0 ;  /* 0x00000000000c7310 */ /* 0x0000620000201800 */
[----:B------:R-:W-:Y:S05]  /*d4a0*/  BRA `(.L_x_4796) ;  /* 0x0000000000b47947 */ /* 0x000fea0003800000 */
.L_x_4808:
        /* <DEDUP_REMOVED lines=14> */
.L_x_4822:
[----:B------:R-:W-:Y:S05]  /*d590*/  BSYNC B0 ;  /* 0x0000000000007941 */ /* 0x000fea0003800000 */
.L_x_4821:
[----:B------:R-:W-:Y:S01]  /*d5a0*/  FMUL.FTZ R0, R0, 1 ;  /* 0x3f80000000007820 */ /* 0x000fe20000410000 */
[----:B------:R-:W-:-:S03]  /*d5b0*/  CS2R R14, SRZ ;  /* 0x00000000000e7805 */ /* 0x000fc6000001ff00 */
[----:B------:R0:W1:Y:S01]  /*d5c0*/  F2F.F64.F32 R12, R0 ;  /* 0x00000000000c7310 */ /* 0x0000620000201800 */
[----:B------:R-:W-:Y:S05]  /*d5d0*/  BRA `(.L_x_4796) ;  /* 0x0000000000687947 */ /* 0x000fea0003800000 */
.L_x_4795:
        /* <DEDUP_REMOVED lines=16> */
.L_x_4823:
[----:B------:R-:W-:Y:S02]  /*d6e0*/  CS2R R12, SRZ ;  /* 0x00000000000c7805 */ /* 0x000fe4000001ff00 */
[----:B------:R-:W-:Y:S01]  /*d6f0*/  CS2R R14, SRZ ;  /* 0x00000000000e7805 */ /* 0x000fe2000001ff00 */
[----:B------:R-:W-:Y:S06]  /*d700*/  BRA `(.L_x_4796) ;  /* 0x00000000001c7947 */ /* 0x000fec0003800000 */
.L_x_4820:
[----:B------:R-:W2:Y:S01]  /*d710*/  LDG.E.64 R12, desc[UR36][R2.64] ;  /* 0x00000024020c7981 */ /* 0x000ea2000c1e1b00 */
[----:B------:R-:W-:Y:S01]  /*d720*/  CS2R R14, SRZ ;  /* 0x00000000000e7805 */ /* 0x000fe2000001ff00 */
[----:B--2---:R-:W0:Y:S01]  /*d730*/  I2F.F64.U64 R12, R12 ;  /* 0x0000000c000c7312 */ /* 0x004e220000301800 */
[----:B------:R-:W-:Y:S05]  /*d740*/  BRA `(.L_x_4796) ;  /* 0x00000000000c7947 */ /* 0x000fea0003800000 */
.L_x_4819:
[----:B------:R-:W2:Y:S01]  /*d750*/  LDG.E R2, desc[UR36][R2.64] ;  /* 0x0000002402027981 */ /* 0x000ea2000c1e1900 */
[----:B------:R-:W-:Y:S01]  /*d760*/  CS2R R14, SRZ ;  /* 0x00000000000e7805 */ /* 0x000fe2000001ff00 */
[----:B--2---:R0:W1:Y:S06]  /*d770*/  I2F.F64.U32 R12, R2 ;  /* 0x00000002000c7312 */ /* 0x00406c0000201800 */
.L_x_4796:
[----:B01---5:R-:W-:Y:S01]  /*d780*/  DADD R14, -RZ, -R14 ;  /* 0x00000000ff0e7229 */ /* 0x023fe2000000090e */
[----:B------:R-:W-:Y:S09]  /*d790*/  BSSY B0, `(.L_x_4824) ;  /* 0x0000240000007945 */ /* 0x000ff20003800000 */
[----:B----4-:R-:W-:-:S04]  /*d7a0*/  LOP3.LUT R0, R15, 0x7fffffff, RZ, 0xc0, !PT ;  /* 0x7fffffff0f007812 */ /* 0x010fc800078ec0ff */
        /* <DEDUP_REMOVED lines=29> */
[----:B------:R-:W-:Y:S01]  /*d980*/  MOV R0, R5 ;  /* 0x0000000500007202 */ /* 0x000fe20000000f00 */
[----:B------:R-:W-:Y:S06]  /*d990*/  BRA `(.L_x_4830) ;  /* 0x0000000000087947 */ /* 0x000fec0003800000 */
.L_x_4829:
[----:B------:R-:W-:Y:S01]  /*d9a0*/  DMUL R10, RZ, R12 ;  /* 0x0000000cff0a7228 */ /* 0x000fe20000000000 */
[----:B------:R-:W-:-:S10]  /*d9b0*/  IMAD.MOV.U32 R0, RZ, RZ, RZ ;  /* 0x000000ffff007224 */ /* 0x000fd400078e00ff */
.L_x_4830:
[----:B------:R-:W-:Y:S05]  /*d9c0*/  BSYNC B2 ;  /* 0x0000000000027941 */ /* 0x000fea0003800000 */
.L_x_4828:
        /* <DEDUP_REMOVED lines=63> */
.L_x_4832:
[----:B------:R-:W-:Y:S05]  /*ddc0*/  BSYNC B1 ;  /* 0x0000000000017941 */ /* 0x000fea0003800000 */
.L_x_4831:
[----:B------:R-:W-:Y:S01]  /*ddd0*/  BSSY B2, `(.L_x_4833) ;  /* 0x0000078000027945 */ /* 0x000fe20003800000 */
[----:B------:R-:W-:Y:S01]  /*dde0*/  DFMA R8, R6, R6, 1 ;  /* 0x3ff000000608742b */ /* 0x000fe20000000006 */
[----:B------:R-:W-:Y:S02]  /*ddf0*/  IMAD.MOV.U32 R4, RZ, RZ, R14 ;  /* 0x000000ffff047224 */ /* 0x000fe400078e000e */
[----:B------:R-:W-:Y:S08]  /*de00*/  @!P1 BRA `(.L_x_4834) ;  /* 0x0000000400749947 */ /* 0x000ff00003800000 */
        /* <DEDUP_REMOVED lines=10> */
[----:B------:R-:W-:Y:S01]  /*deb0*/  ISETP.NE.AND P1, PT, R0, RZ, PT ;  /* 0x000000ff0000720c */ /* 0x000fe20003f25270 */
[----:B------:R-:W-:-:S02]  /*dec0*/  IMAD.MOV.U32 R22, RZ, RZ, 0x0 ;  /* 0x00000000ff167424 */ /* 0x000fc400078e00ff */
[----:B------:R-:W-:Y:S02]  /*ded0*/  IMAD.MOV.U32 R23, RZ, RZ, 0x3ff00000 ;  /* 0x3ff00000ff177424 */ /* 0x000fe400078e00ff */
[----:B------:R-:W-:Y:S02]  /*dee0*/  DADD R10, R2, -6.75539944105574400000e+15 ;  /* 0xc3380000020a7429 */ /* 0x000fe40000000000 */
[----:B------:R-:W-:-:S04]  /*def0*/  IADD3 R2, R2, -0x1, RZ ;  /* 0xffffffff02027810 */ /* 0x000fc80007ffe0ff */
[----:B------:R-:W-:Y:S02]  /*df00*/  SEL R2, R2, RZ, P0 ;  /* 0x000000ff02027207 */ /* 0x000fe40000000000 */
[----:B------:R-:W-:Y:S01]  /*df10*/  DFMA R12, R10, -UR4, R4 ;  /* 0x800000040a0c7c2b */ /* 0x000fe20008000004 */
[----:B------:R-:W-:Y:S01]  /*df20*/  UMOV UR4, 0x3b39803f ;  /* 0x3b39803f00047882 */ /* 0x000fe20000000000 */
[----:B------:R-:W-:Y:S01]  /*df30*/  UMOV UR5, 0x3c7abc9e ;  /* 0x3c7abc9e00057882 */ /* 0x000fe20000000000 */
[----:B------:R-:W-:-:S05]  /*df40*/  VIADD R3, R2, 0xffffffff ;  /* 0xffffffff02037836 */ /* 0x000fca0000000000 */
        /* <DEDUP_REMOVED lines=65> */
.L_x_4836:
[----:B------:R-:W-:Y:S05]  /*e360*/  BSYNC B3 ;  /* 0x0000000000037941 */ /* 0x000fea0003800000 */
.L_x_4835:
[----:B------:R-:W-:Y:S01]  /*e370*/  DADD R2, R10, R2 ;  /* 0x000000000a027229 */ /* 0x000fe20000000002 */
[----:B------:R-:W-:Y:S01]  /*e380*/  UMOV UR4, 0x8fb9f87e ;  /* 0x8fb9f87e00047882 */ /* 0x000fe20000000000 */
[----:B------:R-:W-:Y:S02]  /*e390*/  UMOV UR5, 0x408633ce ;  /* 0x408633ce00057882 */ /* 0x000fe40000000000 */
[----:B------:R-:W-:-:S06]  /*e3a0*/  DSETP.GE.AND P0, PT, R4, UR4, PT ;  /* 0x0000000404007e2a */ /* 0x000fcc000bf06000 */
[----:B------:R-:W-:Y:S02]  /*e3b0*/  FSEL R4, R2, RZ, !P0 ;  /* 0x000000ff02047208 */ /* 0x000fe40004000000 */
[----:B------:R-:W-:Y:S01]  /*e3c0*/  FSEL R5, R3, +QNAN , !P0 ;  /* 0x7ff0000003057808 */ /* 0x000fe20004000000 */
[----:B------:R-:W-:Y:S06]  /*e3d0*/  BRA `(.L_x_4837) ;  /* 0x00000000005c7947 */ /* 0x000fec0003800000 */
.L_x_4834:
        /* <DEDUP_REMOVED lines=23> */
.L_x_4837:
[----:B------:R-:W-:Y:S05]  /*e550*/  BSYNC B2 ;  /* 0x0000000000027941 */ /* 0x000fea0003800000 */
.L_x_4833:
[----:B------:R-:W-:Y:S01]  /*e560*/  LOP3.LUT R15, R5, 0x80000000, R15, 0xb8, !PT ;  /* 0x80000000050f7812 */ /* 0x000fe200078eb80f */
[----:B------:R-:W-:Y:S01]  /*e570*/  IMAD.MOV.U32 R14, RZ, RZ, R4 ;  /* 0x000000ffff0e7224 */ /* 0x000fe200078e0004 */
[----:B------:R-:W-:Y:S01]  /*e580*/  BSSY B1, `(.L_x_4838) ;  /* 0x000001d000017945 */ /* 0x000fe20003800000 */
[----:B------:R-:W-:Y:S02]  /*e590*/  IMAD.MOV.U32 R10, RZ, RZ, 0x0 ;  /* 0x00000000ff0a7424 */ /* 0x000fe400078e00ff */
[----:B------:R-:W-:Y:S02]  /*e5a0*/  IMAD.MOV.U32 R11, RZ, RZ, 0x3fd80000 ;  /* 0x3fd80000ff0b7424 */ /* 0x000fe400078e00ff */
        /* <DEDUP_REMOVED lines=8> */
[----:B------:R-:W-:-:S08]  /*e630*/  DFMA R20, R10, R4, R2 ;  /* 0x000000040a14722b */ /* 0x000fd00000000002 */
[----:B------:R-:W-:Y:S02]  /*e640*/  DMUL R22, R12, R20 ;  /* 0x000000140c167228 */ /* 0x000fe40000000000 */
[----:B------:R-:W-:Y:S02]  /*e650*/  VIADD R11, R21, 0xfff00000 ;  /* 0xfff00000150b7836 */ /* 0x000fe40000000000 */
[----:B------:R-:W-:-:S04]  /*e660*/  IMAD.MOV.U32 R10, RZ, RZ, R20 ;  /* 0x000000ffff0a7224 */ /* 0x000fc800078e0014 */
[----:B------:R-:W-:-:S08]  /*e670*/  DFMA R24, R22, -R22, R12 ;  /* 0x800000161618722b */ /* 0x000fd0000000000c */
[----:B------:R-:W-:Y:S01]  /*e680*/  DFMA R4, R24, R10, R22 ;  /* 0x0000000a1804722b */ /* 0x000fe20000000016 */
[----:B------:R-:W-:Y:S10]  /*e690*/  @!P0 BRA `(.L_x_4839) ;  /* 0x00000000002c8947 */ /* 0x000ff40003800000 */
[----:B------:R-:W-:Y:S01]  /*e6a0*/  IMAD.MOV.U32 R26, RZ, RZ, R20 ;  /* 0x000000ffff1a7224 */ /* 0x000fe200078e0014 */
[----:B------:R-:W-:Y:S01]  /*e6b0*/  MOV R0, R24 ;  /* 0x0000001800007202 */ /* 0x000fe20000000f00 */
[----:B------:R-:W-:Y:S01]  /*e6c0*/  IMAD.MOV.U32 R5, RZ, RZ, R25 ;  /* 0x000000ffff057224 */ /* 0x000fe200078e0019 */
[----:B------:R-:W-:Y:S01]  /*e6d0*/  MOV R18, 0xe730 ;  /* 0x0000e73000127802 */ /* 0x000fe20000000f00 */
[----:B------:R-:W-:Y:S02]  /*e6e0*/  IMAD.MOV.U32 R20, RZ, RZ, R22 ;  /* 0x000000ffff147224 */ /* 0x000fe400078e0016 */
[----:B------:R-:W-:Y:S02]  /*e6f0*/  IMAD.MOV.U32 R21, RZ, RZ, R23 ;  /* 0x000000ffff157224 */ /* 0x000fe400078e0017 */
[----:B------:R-:W-:Y:S02]  /*e700*/  IMAD.MOV.U32 R4, RZ, RZ, R2 ;  /* 0x000000ffff047224 */ /* 0x000fe400078e0002 */
[----:B------:R-:W-:-:S07]  /*e710*/  IMAD.MOV.U32 R27, RZ, RZ, R11 ;  /* 0x000000ffff1b7224 */ /* 0x000fce00078e000b */
[----:B------:R-:W-:Y:S05]  /*e720*/  CALL.REL.NOINC `($__internal_1_$__cuda_sm20_dsqrt_rn_f64_mediumpath_v1) ;  /* 0x00000084003c7944 */ /* 0x000fea0003c00000 */
[----:B------:R-:W-:Y:S02]  /*e730*/  IMAD.MOV.U32 R4, RZ, RZ, R10 ;  /* 0x000000ffff047224 */ /* 0x000fe400078e000a */
[----:B------:R-:W-:-:S07]  /*e740*/  IMAD.MOV.U32 R5, RZ, RZ, R11 ;  /* 0x000000ffff057224 */ /* 0x000fce00078e000b */
.L_x_4839:
[----:B------:R-:W-:Y:S05]  /*e750*/  BSYNC B1 ;  /* 0x0000000000017941 */ /* 0x000fea0003800000 */
.L_x_4838:
        /* <DEDUP_REMOVED lines=27> */
.L_x_4841:
[----:B------:R-:W-:Y:S05]  /*e910*/  BSYNC B2 ;  /* 0x0000000000027941 */ /* 0x000fea0003800000 */
.L_x_4840:
        /* <DEDUP_REMOVED lines=25> */
.L_x_4843:
[----:B------:R-:W-:Y:S05]  /*eab0*/  BSYNC B2 ;  /* 0x0000000000027941 */ /* 0x000fea0003800000 */
.L_x_4842:
[----:B------:R-:W-:Y:S05]  /*eac0*/  BRA `(.L_x_4844) ;  /* 0x0000001000307947 */ /* 0x000fea0003800000 */
.L_x_4827:
[----:B------:R-:W-:Y:S01]  /*ead0*/  IMAD.MOV.U32 R6, RZ, RZ, 0x652b82fe ;  /* 0x652b82feff067424 */ /* 0x000fe200078e00ff */
[----:B------:R-:W-:Y:S01]  /*eae0*/  UMOV UR4, 0xfefa39ef ;  /* 0xfefa39ef00047882 */ /* 0x000fe20000000000 */
[----:B------:R-:W-:Y:S01]  /*eaf0*/  IMAD.MOV.U32 R7, RZ, RZ, 0x3ff71547 ;  /* 0x3ff71547ff077424 */ /* 0x000fe200078e00ff */
[----:B------:R-:W-:Y:S01]  /*eb00*/  UMOV UR5, 0x3fe62e42 ;  /* 0x3fe62e4200057882 */ /* 0x000fe20000000000 */
[----:B------:R-:W-:Y:S01]  /*eb10*/  DADD R8, -RZ, -|R14| ;  /* 0x00000000ff087229 */ /* 0x000fe20000000d0e */
[----:B------:R-:W-:Y:S01]  /*eb20*/  BSSY B1, `(.L_x_4845) ;  /* 0x0000037000017945 */ /* 0x000fe20003800000 */
[----:B------:R-:W-:Y:S02]  /*eb30*/  DSETP.NEU.AND P2, PT, |R12|, +INF , PT ;  /* 0x7ff000000c00742a */ /* 0x000fe40003f4d200 */
[----:B------:R-:W-:-:S06]  /*eb40*/  DFMA R6, -|R14|, R6, 6.75539944105574400000e+15 ;  /* 0x433800000e06742b */ /* 0x000fcc0000000306 */
[----:B------:R-:W-:Y:S02]  /*eb50*/  FSETP.GEU.FTZ.AND P0, PT, |R9|, 4.1917929649353027344, PT ;  /* 0x4086232b0900780b */ /* 0x000fe40003f1e200 */
[----:B------:R-:W-:-:S08]  /*eb60*/  DADD R2, R6, -6.75539944105574400000e+15 ;  /* 0xc338000006027429 */ /* 0x000fd00000000000 */
[----:B------:R-:W-:Y:S01]  /*eb70*/  DFMA R4, R2, -UR4, -|R14| ;  /* 0x8000000402047c2b */ /* 0x000fe20008000c0e */
[----:B------:R-:W-:Y:S01]  /*eb80*/  UMOV UR4, 0x3b39803f ;  /* 0x3b39803f00047882 */ /* 0x000fe20000000000 */
[----:B------:R-:W-:-:S06]  /*eb90*/  UMOV UR5, 0x3c7abc9e ;  /* 0x3c7abc9e00057882 */ /* 0x000fcc0000000000 */
[----:B------:R-:W-:Y:S01]  /*eba0*/  DFMA R4, R2, -UR4, R4 ;  /* 0x8000000402047c2b */ /* 0x000fe20008000004 */
[----:B------:R-:W-:Y:S01]  /*ebb0*/  UMOV UR4, 0x69ce2bdf ;  /* 0x69ce2bdf00047882 */ /* 0x000fe20000000000 */
[----:B------:R-:W-:Y:S01]  /*ebc0*/  IMAD.MOV.U32 R2, RZ, RZ, -0x35dec16 ;  /* 0xfca213eaff027424 */ /* 0x000fe200078e00ff */
[----:B------:R-:W-:Y:S01]  /*ebd0*/  UMOV UR5, 0x3e5ade15 ;  /* 0x3e5ade1500057882 */ /* 0x000fe20000000000 */
[----:B------:R-:W-:-:S06]  /*ebe0*/  IMAD.MOV.U32 R3, RZ, RZ, 0x3e928af3 ;  /* 0x3e928af3ff037424 */ /* 0x000fcc00078e00ff */
        /* <DEDUP_REMOVED lines=40> */
[----:B------:R-:W-:-:S06]  /*ee70*/  @!P1 IMAD.MOV.U32 R4, RZ, RZ, RZ ;  /* 0x000000ffff049224 */ /* 0x000fcc00078e00ff */
[----:B------:R-:W-:-:S11]  /*ee80*/  @!P1 DMUL R24, R2, R4 ;  /* 0x0000000402189228 */ /* 0x000fd60000000000 */
.L_x_4846:
[----:B------:R-:W-:Y:S05]  /*ee90*/  BSYNC B1 ;  /* 0x0000000000017941 */ /* 0x000fea0003800000 */
.L_x_4845:
        /* <DEDUP_REMOVED lines=24> */
.L_x_4848:
[----:B------:R-:W-:Y:S01]  /*f020*/  DMUL R10, RZ, R12 ;  /* 0x0000000cff0a7228 */ /* 0x000fe20000000000 */
[----:B------:R-:W-:-:S10]  /*f030*/  IMAD.MOV.U32 R0, RZ, RZ, RZ ;  /* 0x000000ffff007224 */ /* 0x000fd400078e00ff */
.L_x_4849:
[----:B------:R-:W-:Y:S05]  /*f040*/  BSYNC B2 ;  /* 0x0000000000027941 */ /* 0x000fea0003800000 */
.L_x_4847:
        /* <DEDUP_REMOVED lines=46> */
.L_x_4851:
[----:B------:R-:W-:Y:S01]  /*f330*/  DMUL R10, RZ, R12 ;  /* 0x0000000cff0a7228 */ /* 0x000fe20000000000 */
[----:B------:R-:W-:-:S10]  /*f340*/  IMAD.MOV.U32 R0, RZ, RZ, RZ ;  /* 0x000000ffff007224 */ /* 0x000fd400078e00ff */
.L_x_4852:
[----:B------:R-:W-:Y:S05]  /*f350*/  BSYNC B2 ;  /* 0x0000000000027941 */ /* 0x000fea0003800000 */
.L_x_4850:
        /* <DEDUP_REMOVED lines=12> */
[----:B------:R-:W-:Y:S01]  /*f420*/  DMUL R26, R26, 4 ;  /* 0x401000001a1a7828 */ /* 0x000fe20000000000 */
[----:B------:R-:W-:Y:S01]  /*f430*/  IMAD.MOV.U32 R14, RZ, RZ, RZ ;  /* 0x000000ffff0e7224 */ /* 0x000fe200078e00ff */
[----:B------:R-:W-:-:S02]  /*f440*/  FSEL R8, -R8, 4.2945490664224492434e-19, !P0 ;  /* 0x20fd816408087808 */ /* 0x000fc40004000100 */
[----:B------:R-:W-:Y:S01]  /*f450*/  FSEL R9, R0, -0.082518599927425384521, !P0 ;  /* 0xbda8ff8300097808 */ /* 0x000fe20004000000 */
[----:B0-----:R-:W-:-:S05]  /*f460*/  IMAD.MOV.U32 R3, RZ, RZ, 0x3ff00000 ;  /* 0x3ff00000ff037424 */ /* 0x001fca00078e00ff */
[----:B------:R-:W-:Y:S01]  /*f470*/  LOP3.LUT R15, R3, 0x80000000, R15, 0xb8, !PT ;  /* 0x80000000030f7812 */ /* 0x000fe200078eb80f */
        /* <DEDUP_REMOVED lines=12> */
[----:B------:R-:W-:Y:S10]  /*f540*/  BRA `(.L_x_4844) ;  /* 0x0000000400907947 */ /* 0x000ff40003800000 */
.L_x_4826:
[----:B------:R-:W-:-:S10]  /*f550*/  DADD R14, R12, -R12 ;  /* 0x000000000c0e7229 */ /* 0x000fd4000000080c */
[----:B------:R-:W-:Y:S02]  /*f560*/  IMAD.MOV.U32 R4, RZ, RZ, R14 ;  /* 0x000000ffff047224 */ /* 0x000fe400078e000e */
[----:B------:R-:W-:Y:S01]  /*f570*/  IMAD.MOV.U32 R5, RZ, RZ, R15 ;  /* 0x000000ffff057224 */ /* 0x000fe200078e000f */
[----:B------:R-:W-:Y:S06]  /*f580*/  BRA `(.L_x_4844) ;  /* 0x0000000400807947 */ /* 0x000fec0003800000 */
.L_x_4825:
[----:B------:R-:W-:-:S13]  /*f590*/  LOP3.LUT P0, RZ, R14, 0xfffff, R15, 0xf8, !PT ;  /* 0x000fffff0eff7812 */ /* 0x000fda000780f80f */
[C---:B--23--:R-:W-:Y:S02]  /*f5a0*/  @P0 DMUL R2, R12.reuse, R14 ;  /* 0x0000000e0c020228 */ /* 0x04cfe40000000000 */
        /* <DEDUP_REMOVED lines=25> */
[----:B------:R-:W-:Y:S01]  /*f740*/  IMAD.MOV.U32 R10, RZ, RZ, R24 ;  /* 0x000000ffff0a7224 */ /* 0x000fe200078e0018 */
[----:B------:R-:W-:Y:S01]  /*f750*/  MOV R11, R25 ;  /* 0x00000019000b7202 */ /* 0x000fe20000000f00 */
[----:B------:R-:W-:Y:S06]  /*f760*/  @!P2 BRA `(.L_x_4856) ;  /* 0x000000000014a947 */ /* 0x000fec0003800000 */
[----:B------:R-:W-:Y:S01]  /*f770*/  IMAD.MOV.U32 R0, RZ, RZ, R12 ;  /* 0x000000ffff007224 */ /* 0x000fe200078e000c */
[----:B------:R-:W-:Y:S01]  /*f780*/  MOV R18, 0xf7b0 ;  /* 0x0000f7b000127802 */ /* 0x000fe20000000f00 */
[----:B------:R-:W-:-:S07]  /*f790*/  IMAD.MOV.U32 R10, RZ, RZ, R13 ;  /* 0x000000ffff0a7224 */ /* 0x000fce00078e000d */
[----:B------:R-:W-:Y:S05]  /*f7a0*/  CALL.REL.NOINC `($_ZN2at6native18elementwise_kernelILi128ELi4EZNS0_15gpu_kernel_implIZZZNS0_15tan_kernel_cudaERNS_18TensorIteratorBaseEENKUlvE_clEvENKUlvE_clEvEUlN3c107complexIdEEE_EEvS4_RKT_EUliE_EEviT1_$__internal_trig_reduction_slowpathd) ;  /* 0x0000007400d87944 */ /* 0x000fea0003c00000 */
[----:B------:R-:W-:-:S07]  /*f7b0*/  IMAD.MOV.U32 R0, RZ, RZ, R5 ;  /* 0x000000ffff007224 */ /* 0x000fce00078e0005 */
.L_x_4856:
[----:B------:R-:W-:Y:S05]  /*f7c0*/  BSYNC B3 ;  /* 0x0000000000037941 */ /* 0x000fea0003800000 */
.L_x_4855:
        /* <DEDUP_REMOVED lines=28> */
[----:B------:R-:W-:Y:S01]  /*f990*/  IMAD.MOV.U32 R32, RZ, RZ, R5 ;  /* 0x000000ffff207224 */ /* 0x000fe200078e0005 */
[----:B------:R-:W-:Y:S01]  /*f9a0*/  MOV R25, R11 ;  /* 0x0000000b00197202 */ /* 0x000fe20000000f00 */
[----:B------:R-:W-:-:S07]  /*f9b0*/  IMAD.MOV.U32 R24, RZ, RZ, R10 ;  /* 0x000000ffff187224 */ /* 0x000fce00078e000a */
.L_x_4858:
[----:B------:R-:W-:Y:S05]  /*f9c0*/  BSYNC B3 ;  /* 0x0000000000037941 */ /* 0x000fea0003800000 */
.L_x_4857:
        /* <DEDUP_REMOVED lines=24> */
.L_x_4854:
[----:B------:R-:W-:Y:S05]  /*fb50*/  BSYNC B2 ;  /* 0x0000000000027941 */ /* 0x000fea0003800000 */
.L_x_4853:
[----:B------:R-:W-:Y:S01]  /*fb60*/  LOP3.LUT R5, RZ, 0x80000000, R13, 0xb8, !PT ;  /* 0x80000000ff057812 */ /* 0x000fe200078eb80d */
[----:B------:R-:W-:Y:S02]  /*fb70*/  IMAD.MOV.U32 R15, RZ, RZ, R33 ;  /* 0x000000ffff0f7224 */ /* 0x000fe400078e0021 */
[----:B------:R-:W-:-:S07]  /*fb80*/  IMAD.MOV.U32 R4, RZ, RZ, RZ ;  /* 0x000000ffff047224 */ /* 0x000fce00078e00ff */
.L_x_4844:
[----:B------:R-:W-:Y:S05]  /*fb90*/  BSYNC B0 ;  /* 0x0000000000007941 */ /* 0x000fea0003800000 */
.L_x_4824:
        /* <DEDUP_REMOVED lines=15> */
.L_x_4862:
[----:B------:R-:W0:Y:S02]  /*fc90*/  F2I.S64.F64.TRUNC R4, R4 ;  /* 0x0000000400047311 */ /* 0x000e24000030d900 */
[----:B0-----:R-:W-:-:S05]  /*fca0*/  IMAD.MOV.U32 R3, RZ, RZ, R4 ;  /* 0x000000ffff037224 */ /* 0x001fca00078e0004 */
[----:B------:R0:W-:Y:S01]  /*fcb0*/  STG.E.U8 desc[UR36][R16.64], R3 ;  /* 0x0000000310007986 */ /* 0x0001e2000c101124 */
[----:B------:R-:W-:Y:S05]  /*fcc0*/  BRA `(.L_x_4864) ;  /* 0x00000010000c7947 */ /* 0x000fea0003800000 */
.L_x_4861:
        /* <DEDUP_REMOVED lines=9> */
.L_x_4866:
[----:B------:R-:W0:Y:S02]  /*fd60*/  F2I.F64.TRUNC R5, R4 ;  /* 0x0000000400057311 */ /* 0x000e24000030d100 */
[----:B0-----:R0:W-:Y:S01]  /*fd70*/  STG.E desc[UR36][R16.64], R5 ;  /* 0x0000000510007986 */ /* 0x0011e2000c101924 */
[----:B------:R-:W-:Y:S05]  /*fd80*/  BRA `(.L_x_4864) ;  /* 0x0000000c00dc7947 */ /* 0x000fea0003800000 */
.L_x_4865:
[----:B------:R-:W0:Y:S02]  /*fd90*/  F2I.F64.TRUNC R5, R4 ;  /* 0x0000000400057311 */ /* 0x000e24000030d100 */
[----:B0-----:R0:W-:Y:S01]  /*fda0*/  STG.E.U16 desc[UR36][R16.64], R5 ;  /* 0x0000000510007986 */ /* 0x0011e2000c101524 */
[----:B------:R-:W-:Y:S05]  /*fdb0*/  BRA `(.L_x_4864) ;  /* 0x0000000c00d07947 */ /* 0x000fea0003800000 */
.L_x_4860:
        /* <DEDUP_REMOVED lines=13> */
.L_x_4868:
        /* <DEDUP_REMOVED lines=8> */
.L_x_4867:
        /* <DEDUP_REMOVED lines=16> */
.L_x_4870:
        /* <DEDUP_REMOVED lines=11> */
.L_x_4869:
[----:B------:R4:W-:Y:S01]  /*100c0*/  STG.E.64 desc[UR36][R16.64], R4 ;  /* 0x0000000410007986 */ /* 0x0009e2000c101b24 */
[----:B------:R-:W-:Y:S05]  /*100d0*/  BRA `(.L_x_4864) ;  /* 0x0000000c00087947 */ /* 0x000fea0003800000 */
.L_x_4859:
        /* <DEDUP_REMOVED lines=13> */
.L_x_4873:
[----:B------:R-:W-:-:S07]  /*101b0*/  DADD R6, -RZ, -R14 ;  /* 0x00000000ff067229 */ /* 0x000fce000000090e */
[----:B------:R0:W-:Y:S01]  /*101c0*/  STG.E.128 desc[UR36][R16.64], R4 ;  /* 0x0000000410007986 */ /* 0x0001e2000c101d24 */
[----:B------:R-:W-:Y:S05]  /*101d0*/  BRA `(.L_x_4864) ;  /* 0x0000000800c87947 */ /* 0x000fea0003800000 */
.L_x_4872:
        /* <DEDUP_REMOVED lines=25> */
.L_x_4877:
[----:B------:R-:W-:Y:S05]  /*10370*/  BSYNC B0 ;  /* 0x0000000000007941 */ /* 0x000fea0003800000 */
.L_x_4876:
[----:B------:R-:W-:-:S05]  /*10380*/  LOP3.LUT R3, R0, R3, RZ, 0xfc, !PT ;  /* 0x0000000300037212 */ /* 0x000fca00078efcff */
[----:B------:R0:W-:Y:S01]  /*10390*/  STG.E.U8 desc[UR36][R16.64], R3 ;  /* 0x0000000310007986 */ /* 0x0001e2000c101124 */
[----:B------:R-:W-:Y:S05]  /*103a0*/  BRA `(.L_x_4864) ;  /* 0x0000000800547947 */ /* 0x000fea0003800000 */
.L_x_4875:
        /* <DEDUP_REMOVED lines=17> */
.L_x_4879:
[----:B------:R-:W-:Y:S02]  /*104c0*/  ISETP.GT.U32.AND P0, PT, R2, 0x7f800000, PT ;  /* 0x7f8000000200780c */ /* 0x000fe40003f04070 */
[----:B------:R-:W-:-:S04]  /*104d0*/  MOV R0, 0x7f ;  /* 0x0000007f00007802 */ /* 0x000fc80000000f00 */
[----:B------:R-:W-:-:S07]  /*104e0*/  SEL R0, R0, 0x7c, P0 ;  /* 0x0000007c00007807 */ /* 0x000fce0000000000 */
.L_x_4880:
[----:B------:R-:W-:Y:S05]  /*104f0*/  BSYNC B0 ;  /* 0x0000000000007941 */ /* 0x000fea0003800000 */
.L_x_4878:
[----:B------:R-:W-:-:S04]  /*10500*/  LOP3.LUT R2, R3, 0x80000000, RZ, 0xc0, !PT ;  /* 0x8000000003027812 */ /* 0x000fc800078ec0ff */
[----:B------:R-:W-:-:S04]  /*10510*/  SHF.R.U32.HI R3, RZ, 0x18, R2 ;  /* 0x00000018ff037819 */ /* 0x000fc80000011602 */
[----:B------:R-:W-:-:S05]  /*10520*/  LOP3.LUT R3, R0, R3, RZ, 0xfc, !PT ;  /* 0x0000000300037212 */ /* 0x000fca00078efcff */
[----:B------:R0:W-:Y:S01]  /*10530*/  STG.E.U8 desc[UR36][R16.64], R3 ;  /* 0x0000000310007986 */ /* 0x0001e2000c101124 */
[----:B------:R-:W-:Y:S05]  /*10540*/  BRA `(.L_x_4864) ;  /* 0x0000000400ec7947 */ /* 0x000fea0003800000 */
.L_x_4874:
        /* <DEDUP_REMOVED lines=8> */
.L_x_4871:
        /* <DEDUP_REMOVED lines=11> */
.L_x_4883:
        /* <DEDUP_REMOVED lines=21> */
.L_x_4886:
[----:B------:R-:W-:-:S04]  /*107d0*/  LOP3.LUT R2, R3, 0x80000000, RZ, 0xc0, !PT ;  /* 0x8000000003027812 */ /* 0x000fc800078ec0ff */
[----:B------:R-:W-:-:S04]  /*107e0*/  SHF.R.U32.HI R3, RZ, 0x18, R2 ;  /* 0x00000018ff037819 */ /* 0x000fc80000011602 */
[----:B------:R-:W-:-:S04]  /*107f0*/  LOP3.LUT R0, R0, R3, RZ, 0xfc, !PT ;  /* 0x0000000300007212 */ /* 0x000fc800078efcff */
[----:B------:R-:W-:-:S07]  /*10800*/  PRMT R8, R0, 0x7610, R8 ;  /* 0x0000761000087816 */ /* 0x000fce0000000008 */
.L_x_4885:
[----:B------:R-:W-:Y:S05]  /*10810*/  BSYNC B0 ;  /* 0x0000000000007941 */ /* 0x000fea0003800000 */
.L_x_4884:
[----:B------:R0:W-:Y:S01]  /*10820*/  STG.E.U8 desc[UR36][R16.64], R8 ;  /* 0x0000000810007986 */ /* 0x0001e2000c101124 */
[----:B------:R-:W-:Y:S05]  /*10830*/  BRA `(.L_x_4864) ;  /* 0x0000000400307947 */ /* 0x000fea0003800000 */
.L_x_4882:
        /* <DEDUP_REMOVED lines=21> */
.L_x_4889:
[----:B------:R-:W-:-:S04]  /*10990*/  LOP3.LUT R2, R3, 0x80000000, RZ, 0xc0, !PT ;  /* 0x8000000003027812 */ /* 0x000fc800078ec0ff */
[----:B------:R-:W-:-:S04]  /*109a0*/  SHF.R.U32.HI R3, RZ, 0x18, R2 ;  /* 0x00000018ff037819 */ /* 0x000fc80000011602 */
[----:B------:R-:W-:-:S04]  /*109b0*/  LOP3.LUT R0, R0, R3, RZ, 0xfc, !PT ;  /* 0x0000000300007212 */ /* 0x000fc800078efcff */
[----:B------:R-:W-:-:S07]  /*109c0*/  PRMT R8, R0, 0x7610, R8 ;  /* 0x0000761000087816 */ /* 0x000fce0000000008 */
.L_x_4888:
[----:B------:R-:W-:Y:S05]  /*109d0*/  BSYNC B0 ;  /* 0x0000000000007941 */ /* 0x000fea0003800000 */
.L_x_4887:
[----:B------:R0:W-:Y:S01]  /*109e0*/  STG.E.U8 desc[UR36][R16.64], R8 ;  /* 0x0000000810007986 */ /* 0x0001e2000c101124 */
[----:B------:R-:W-:Y:S05]  /*109f0*/  BRA `(.L_x_4864) ;  /* 0x0000000000c07947 */ /* 0x000fea0003800000 */
.L_x_4881:
        /* <DEDUP_REMOVED lines=26> */
.L_x_4863:
        /* <DEDUP_REMOVED lines=16> */
.L_x_4892:
[----:B------:R-:W-:Y:S05]  /*10ca0*/  BRA `(.L_x_4864) ;  /* 0x0000000000147947 */ /* 0x000fea0003800000 */
.L_x_4891:
[----:B------:R-:W0:Y:S02]  /*10cb0*/  F2I.U64.F64.TRUNC R4, R4 ;  /* 0x0000000400047311 */ /* 0x000e24000030d800 */
[----:B0-----:R0:W-:Y:S01]  /*10cc0*/  STG.E.64 desc[UR36][R16.64], R4 ;  /* 0x0000000410007986 */ /* 0x0011e2000c101b24 */
[----:B------:R-:W-:Y:S05]  /*10cd0*/  BRA `(.L_x_4864) ;  /* 0x0000000000087947 */ /* 0x000fea0003800000 */
.L_x_4890:
[----:B------:R-:W0:Y:S02]  /*10ce0*/  F2I.U32.F64.TRUNC R5, R4 ;  /* 0x0000000400057311 */ /* 0x000e24000030d000 */
[----:B0-----:R0:W-:Y:S02]  /*10cf0*/  STG.E desc[UR36][R16.64], R5 ;  /* 0x0000000510007986 */ /* 0x0011e4000c101924 */
.L_x_4864:
[----:B------:R-:W-:-:S07]  /*10d00*/  VIADD R19, R19, 0x80 ;  /* 0x0000008013137836 */ /* 0x000fce0000000000 */
.L_x_4789:
[----:B------:R-:W-:Y:S05]  /*10d10*/  BSYNC B6 ;  /* 0x0000000000067941 */ /* 0x000fea0003800000 */
.L_x_4788:
        /* <DEDUP_REMOVED lines=306> */
.L_x_4893:
        /* <DEDUP_REMOVED lines=22> */
.L_x_4897:
[----:B------:R-:W2:Y:S01]  /*121a0*/  LDG.E.U8 R2, desc[UR36][R2.64] ;  /* 0x0000002402027981 */ /* 0x000ea2000c1e1100 */
[----:B------:R-:W-:Y:S01]  /*121b0*/  CS2R R14, SRZ ;  /* 0x00000000000e7805 */ /* 0x000fe2000001ff00 */
[----:B--2---:R0:W1:Y:S01]  /*121c0*/  I2F.F64.U16 R12, R2 ;  /* 0x00000002000c7312 */ /* 0x0040620000101800 */
[----:B------:R-:W-:Y:S05]  /*121d0*/  BRA `(.L_x_4899) ;  /* 0x0000000c00c87947 */ /* 0x000fea0003800000 */
.L_x_4896:
        /* <DEDUP_REMOVED lines=10> */
.L_x_4901:
[----:B------:R-:W2:Y:S01]  /*12280*/  LDG.E R2, desc[UR36][R2.64] ;  /* 0x0000002402027981 */ /* 0x000ea2000c1e1900 */
[----:B------:R-:W-:Y:S01]  /*12290*/  CS2R R14, SRZ ;  /* 0x00000000000e7805 */ /* 0x000fe2000001ff00 */
[----:B--2---:R0:W1:Y:S01]  /*122a0*/  I2F.F64 R12, R2 ;  /* 0x00000002000c7312 */ /* 0x0040620000201c00 */
[----:B------:R-:W-:Y:S05]  /*122b0*/  BRA `(.L_x_4899) ;  /* 0x0000000c00907947 */ /* 0x000fea0003800000 */
.L_x_4900:
[----:B------:R-:W2:Y:S01]  /*122c0*/  LDG.E.U16 R2, desc[UR36][R2.64] ;  /* 0x0000002402027981 */ /* 0x000ea2000c1e1500 */
[----:B------:R-:W-:Y:S01]  /*122d0*/  CS2R R14, SRZ ;  /* 0x00000000000e7805 */ /* 0x000fe2000001ff00 */
[----:B--2---:R0:W1:Y:S01]  /*122e0*/  I2F.F64.S16 R12, R2 ;  /* 0x00000002000c7312 */ /* 0x0040620000101c00 */
[----:B------:R-:W-:Y:S05]  /*122f0*/  BRA `(.L_x_4899) ;  /* 0x0000000c00807947 */ /* 0x000fea0003800000 */
.L_x_4895:
        /* <DEDUP_REMOVED lines=11> */
.L_x_4903:
[----:B------:R-:W2:Y:S01]  /*123b0*/  LDG.E.U16 R0, desc[UR36][R2.64] ;  /* 0x0000002402007981 */ /* 0x000ea2000c1e1500 */
[----:B------:R-:W-:Y:S01]  /*123c0*/  CS2R R14, SRZ ;  /* 0x00000000000e7805 */ /* 0x000fe2000001ff00 */
[----:B--2---:R-:W-:-:S05]  /*123d0*/  HADD2.F32 R0, -RZ, R0.H0_H0 ;  /* 0x20000000ff007230 */ /* 0x004fca0000004100 */
[----:B------:R-:W-:-:S04]  /*123e0*/  FMUL.FTZ R0, R0, 1 ;  /* 0x3f80000000007820 */ /* 0x000fc80000410000 */
[----:B------:R0:W1:Y:S01]  /*123f0*/  F2F.F64.F32 R12, R0 ;  /* 0x00000000000c7310 */ /* 0x0000620000201800 */
[----:B------:R-:W-:Y:S05]  /*12400*/  BRA `(.L_x_4899) ;  /* 0x0000000c003c7947 */ /* 0x000fea0003800000 */
.L_x_4902:
        /* <DEDUP_REMOVED lines=12> */
.L_x_4905:
        /* <DEDUP_REMOVED lines=8> */
.L_x_4904:
[----:B------:R0:W5:Y:S01]  /*12550*/  LDG.E.64 R12, desc[UR36][R2.64] ;  /* 0x00000024020c7981 */ /* 0x000162000c1e1b00 */
[----:B------:R-:W-:Y:S01]  /*12560*/  CS2R R14, SRZ ;  /* 0x00000000000e7805 */ /* 0x000fe2000001ff00 */
[----:B------:R-:W-:Y:S06]  /*12570*/  BRA `(.L_x_4899) ;  /* 0x0000000800e07947 */ /* 0x000fec0003800000 */
.L_x_4894:
        /* <DEDUP_REMOVED lines=14> */
.L_x_4908:
[----:B------:R0:W5:Y:S01]  /*12660*/  LDG.E.128 R12, desc[UR36][R2.64] ;  /* 0x00000024020c7981 */ /* 0x000162000c1e1d00 */
[----:B------:R-:W-:Y:S05]  /*12670*/  BRA `(.L_x_4899) ;  /* 0x0000000800a07947 */ /* 0x000fea0003800000 */
.L_x_4907:
        /* <DEDUP_REMOVED lines=27> */
[----:B------:R1:W2:Y:S01]  /*12830*/  F2F.F64.F32 R12, R5 ;  /* 0x00000005000c7310 */ /* 0x0002a20000201800 */
[----:B------:R-:W-:Y:S05]  /*12840*/  BRA `(.L_x_4899) ;  /* 0x00000008002c7947 */ /* 0x000fea0003800000 */
.L_x_4910:
        /* <DEDUP_REMOVED lines=14> */
[----:B------:R3:W4:Y:S01]  /*12930*/  F2F.F64.F32 R12, R4 ;  /* 0x00000004000c7310 */ /* 0x0007220000201800 */
[----:B------:R-:W-:Y:S05]  /*12940*/  BRA `(.L_x_4899) ;  /* 0x0000000400ec7947 */ /* 0x000fea0003800000 */
.L_x_4909:
[----:B------:R-:W2:Y:S01]  /*12950*/  LDG.E.U16 R0, desc[UR36][R2.64] ;  /* 0x0000002402007981 */ /* 0x000ea2000c1e1500 */
[----:B------:R-:W-:Y:S01]  /*12960*/  CS2R R14, SRZ ;  /* 0x00000000000e7805 */ /* 0x000fe2000001ff00 */
[----:B--2---:R-:W-:-:S04]  /*12970*/  IMAD.U32 R0, R0, 0x10000, RZ ;  /* 0x0001000000007824 */ /* 0x004fc800078e00ff */
[----:B------:R-:W-:-:S04]  /*12980*/  FMUL.FTZ R0, R0, 1 ;  /* 0x3f80000000007820 */ /* 0x000fc80000410000 */
[----:B------:R0:W1:Y:S01]  /*12990*/  F2F.F64.F32 R12, R0 ;  /* 0x00000000000c7310 */ /* 0x0000620000201800 */
[----:B------:R-:W-:Y:S05]  /*129a0*/  BRA `(.L_x_4899) ;  /* 0x0000000400d47947 */ /* 0x000fea0003800000 */
.L_x_4906:
        /* <DEDUP_REMOVED lines=12> */
.L_x_4913:
        /* <DEDUP_REMOVED lines=21> */
.L_x_4917:
[----:B------:R-:W-:Y:S05]  /*12bc0*/  BSYNC B1 ;  /* 0x0000000000017941 */ /* 0x000fea0003800000 */
.L_x_4916:
[----:B------:R-:W-:Y:S01]  /*12bd0*/  LEA R3, R0, 0x3b800000, 0x17 ;  /* 0x3b80000000037811 */ /* 0x000fe200078eb8ff */
[----:B------:R-:W-:-:S05]  /*12be0*/  IMAD.SHL.U32 R0, R2, 0x100000, RZ ;  /* 0x0010000002007824 */ /* 0x000fca00078e00ff */
[----:B------:R-:W-:-:S07]  /*12bf0*/  LOP3.LUT R0, R3, R0, R4, 0xfe, !PT ;  /* 0x0000000003007212 */ /* 0x000fce00078efe04 */
.L_x_4915:
[----:B------:R-:W-:Y:S05]  /*12c00*/  BSYNC B0 ;  /* 0x0000000000007941 */ /* 0x000fea0003800000 */
.L_x_4914:
[----:B------:R-:W-:Y:S01]  /*12c10*/  FMUL.FTZ R0, R0, 1 ;  /* 0x3f80000000007820 */ /* 0x000fe20000410000 */
[----:B------:R-:W-:-:S03]  /*12c20*/  CS2R R14, SRZ ;  /* 0x00000000000e7805 */ /* 0x000fc6000001ff00 */
[----:B------:R0:W1:Y:S01]  /*12c30*/  F2F.F64.F32 R12, R0 ;  /* 0x00000000000c7310 */ /* 0x0000620000201800 */
[----:B------:R-:W-:Y:S05]  /*12c40*/  BRA `(.L_x_4899) ;  /* 0x00000004002c7947 */ /* 0x000fea0003800000 */
.L_x_4912:
        /* <DEDUP_REMOVED lines=21> */
.L_x_4921:
[----:B------:R-:W-:Y:S05]  /*12da0*/  BSYNC B1 ;  /* 0x0000000000017941 */ /* 0x000fea0003800000 */
.L_x_4920:
[----:B------:R-:W-:Y:S01]  /*12db0*/  LEA R3, R0, 0x37800000, 0x17 ;  /* 0x3780000000037811 */ /* 0x000fe200078eb8ff */
[----:B------:R-:W-:-:S05]  /*12dc0*/  IMAD.SHL.U32 R0, R2, 0x200000, RZ ;  /* 0x0020000002007824 */ /* 0x000fca00078e00ff */
[----:B------:R-:W-:-:S07]  /*12dd0*/  LOP3.LUT R0, R3, R0, R4, 0xfe, !PT ;  /* 0x0000000003007212 */ /* 0x000fce00078efe04 */
.L_x_4919:
[----:B------:R-:W-:Y:S05]  /*12de0*/  BSYNC B0 ;  /* 0x0000000000007941 */ /* 0x000fea0003800000 */
.L_x_4918:
[----:B------:R-:W-:Y:S01]  /*12df0*/  FMUL.FTZ R0, R0, 1 ;  /* 0x3f80000000007820 */ /* 0x000fe20000410000 */
[----:B------:R-:W-:-:S03]  /*12e00*/  CS2R R14, SRZ ;  /* 0x00000000000e7805 */ /* 0x000fc6000001ff00 */
[----:B------:R0:W1:Y:S01]  /*12e10*/  F2F.F64.F32 R12, R0 ;  /* 0x00000000000c7310 */ /* 0x0000620000201800 */
[----:B------:R-:W-:Y:S05]  /*12e20*/  BRA `(.L_x_4899) ;  /* 0x0000000000b47947 */ /* 0x000fea0003800000 */
.L_x_4911:
        /* <DEDUP_REMOVED lines=14> */
.L_x_4925:
[----:B------:R-:W-:Y:S05]  /*12f10*/  BSYNC B0 ;  /* 0x0000000000007941 */ /* 0x000fea0003800000 */
.L_x_4924:
[----:B------:R-:W-:Y:S01]  /*12f20*/  FMUL.FTZ R0, R0, 1 ;  /* 0x3f80000000007820 */ /* 0x000fe20000410000 */
[----:B------:R-:W-:-:S03]  /*12f30*/  CS2R R14, SRZ ;  /* 0x00000000000e7805 */ /* 0x000fc6000001ff00 */
[----:B------:R0:W1:Y:S01]  /*12f40*/  F2F.F64.F32 R12, R0 ;  /* 0x00000000000c7310 */ /* 0x0000620000201800 */
[----:B------:R-:W-:Y:S05]  /*12f50*/  BRA `(.L_x_4899) ;  /* 0x0000000000687947 */ /* 0x000fea0003800000 */
.L_x_4898:
        /* <DEDUP_REMOVED lines=16> */
.L_x_4926:
[----:B------:R-:W-:Y:S02]  /*13060*/  CS2R R12, SRZ ;  /* 0x00000000000c7805 */ /* 0x000fe4000001ff00 */
[----:B------:R-:W-:Y:S01]  /*13070*/  CS2R R14, SRZ ;  /* 0x00000000000e7805 */ /* 0x000fe2000001ff00 */
[----:B------:R-:W-:Y:S06]  /*13080*/  BRA `(.L_x_4899) ;  /* 0x00000000001c7947 */ /* 0x000fec0003800000 */
.L_x_4923:
[----:B------:R-:W2:Y:S01]  /*13090*/  LDG.E.64 R12, desc[UR36][R2.64] ;  /* 0x00000024020c7981 */ /* 0x000ea2000c1e1b00 */
[----:B------:R-:W-:Y:S01]  /*130a0*/  CS2R R14, SRZ ;  /* 0x00000000000e7805 */ /* 0x000fe2000001ff00 */
[----:B--2---:R-:W0:Y:S01]  /*130b0*/  I2F.F64.U64 R12, R12 ;  /* 0x0000000c000c7312 */ /* 0x004e220000301800 */
[----:B------:R-:W-:Y:S05]  /*130c0*/  BRA `(.L_x_4899) ;  /* 0x00000000000c7947 */ /* 0x000fea0003800000 */
.L_x_4922:
[----:B------:R-:W2:Y:S01]  /*130d0*/  LDG.E R2, desc[UR36][R2.64] ;  /* 0x0000002402027981 */ /* 0x000ea2000c1e1900 */
[----:B------:R-:W-:Y:S01]  /*130e0*/  CS2R R14, SRZ ;  /* 0x00000000000e7805 */ /* 0x000fe2000001ff00 */
[----:B--2---:R0:W1:Y:S06]  /*130f0*/  I2F.F64.U32 R12, R2 ;  /* 0x00000002000c7312 */ /* 0x00406c0000201800 */
.L_x_4899:
[----:B01---5:R-:W-:Y:S01]  /*13100*/  DADD R14, -RZ, -R14 ;  /* 0x00000000ff0e7229 */ /* 0x023fe2000000090e */
[----:B------:R-:W-:Y:S09]  /*13110*/  BSSY B0, `(.L_x_4927) ;  /* 0x000023e000007945 */ /* 0x000ff20003800000 */
[----:B------:R-:W-:-:S04]  /*13120*/  LOP3.LUT R0, R15, 0x7fffffff, RZ, 0xc0, !PT ;  /* 0x7fffffff0f007812 */ /* 0x000fc800078ec0ff */
[----:B------:R-:W-:-:S13]  /*13130*/  ISETP.GT.U32.AND P0, PT, R0, 0x7fefffff, PT ;  /* 0x7fefffff0000780c */ /* 0x000fda0003f04070 */
[----:B------:R-:W-:Y:S05]  /*13140*/  @P0 BRA `(.L_x_4928) ;  /* 0x0000001c00680947 */ /* 0x000fea0003800000 */
[----:B--2-4-:R-:W-:-:S14]  /*13150*/  DSETP.GEU.AND P0, PT, |R12|, +INF , PT ;  /* 0x7ff000000c00742a */ /* 0x014fdc0003f0e200 */
        /* <DEDUP_REMOVED lines=13> */
[----:B0-----:R-:W3:Y:S02]  /*13230*/  I2F.F64 R10, R0 ;  /* 0x00000000000a7312 */ /* 0x001ee40000201c00 */
[----:B---3--:R-:W-:Y:S01]  /*13240*/  DFMA R4, -R10, UR4, R12 ;  /* 0x000000040a047c2b */ /* 0x008fe2000800010c */
        /* <DEDUP_REMOVED lines=13> */
.L_x_4932:
[----:B------:R-:W-:Y:S01]  /*13320*/  DMUL R10, RZ, R12 ;  /* 0x0000000cff0a7228 */ /* 0x000fe20000000000 */
[----:B------:R-:W-:-:S10]  /*13330*/  IMAD.MOV.U32 R0, RZ, RZ, RZ ;  /* 0x000000ffff007224 */ /* 0x000fd400078e00ff */
.L_x_4933:
[----:B------:R-:W-:Y:S05]  /*13340*/  BSYNC B2 ;  /* 0x0000000000027941 */ /* 0x000fea0003800000 */
.L_x_4931:
[----:B------:R-:W-:Y:S01]  /*13350*/  DMUL R2, R10, R10 ;  /* 0x0000000a0a027228 */ /* 0x000fe20000000000 */
[----:B---3--:R-:W-:Y:S01]  /*13360*/  IMAD.MOV.U32 R4, RZ, RZ, 0x5b27ebb1 ;  /* 0x5b27ebb1ff047424 */ /* 0x008fe200078e00ff */
        /* <DEDUP_REMOVED lines=61> */
.L_x_4935:
[----:B------:R-:W-:Y:S05]  /*13740*/  BSYNC B1 ;  /* 0x0000000000017941 */ /* 0x000fea0003800000 */
.L_x_4934:
        /* <DEDUP_REMOVED lines=89> */
.L_x_4939:
[----:B------:R-:W-:Y:S05]  /*13ce0*/  BSYNC B3 ;  /* 0x0000000000037941 */ /* 0x000fea0003800000 */
.L_x_4938:
[----:B------:R-:W-:Y:S01]  /*13cf0*/  DADD R2, R10, R2 ;  /* 0x000000000a027229 */ /* 0x000fe20000000002 */
[----:B------:R-:W-:Y:S01]  /*13d00*/  UMOV UR4, 0x8fb9f87e ;  /* 0x8fb9f87e00047882 */ /* 0x000fe20000000000 */
[----:B------:R-:W-:Y:S02]  /*13d10*/  UMOV UR5, 0x408633ce ;  /* 0x408633ce00057882 */ /* 0x000fe40000000000 */
[----:B------:R-:W-:-:S06]  /*13d20*/  DSETP.GE.AND P0, PT, R4, UR4, PT ;  /* 0x0000000404007e2a */ /* 0x000fcc000bf06000 */
[----:B------:R-:W-:Y:S02]  /*13d30*/  FSEL R4, R2, RZ, !P0 ;  /* 0x000000ff02047208 */ /* 0x000fe40004000000 */
[----:B------:R-:W-:Y:S01]  /*13d40*/  FSEL R5, R3, +QNAN , !P0 ;  /* 0x7ff0000003057808 */ /* 0x000fe20004000000 */
[----:B------:R-:W-:Y:S06]  /*13d50*/  BRA `(.L_x_4940) ;  /* 0x00000000005c7947 */ /* 0x000fec0003800000 */
.L_x_4937:
        /* <DEDUP_REMOVED lines=23> */
.L_x_4940:
[----:B------:R-:W-:Y:S05]  /*13ed0*/  BSYNC B2 ;  /* 0x0000000000027941 */ /* 0x000fea0003800000 */
.L_x_4936:
        /* <DEDUP_REMOVED lines=24> */
[----:B------:R-:W-:Y:S02]  /*14060*/  IMAD.MOV.U32 R4, RZ, RZ, R2 ;  /* 0x000000ffff047224 */ /* 0x000fe400078e0002 */
[----:B------:R-:W-:-:S07]  /*14070*/  IMAD.MOV.U32 R27, RZ, RZ, R11 ;  /* 0x000000ffff1b7224 */ /* 0x000fce00078e000b */
[----:B------:R-:W-:Y:S05]  /*14080*/  CALL.REL.NOINC `($__internal_1_$__cuda_sm20_dsqrt_rn_f64_mediumpath_v1) ;  /* 0x0000002800e47944 */ /* 0x000fea0003c00000 */
[----:B------:R-:W-:Y:S01]  /*14090*/  MOV R4, R10 ;  /* 0x0000000a00047202 */ /* 0x000fe20000000f00 */
[----:B------:R-:W-:-:S07]  /*140a0*/  IMAD.MOV.U32 R5, RZ, RZ, R11 ;  /* 0x000000ffff057224 */ /* 0x000fce00078e000b */
.L_x_4942:
[----:B------:R-:W-:Y:S05]  /*140b0*/  BSYNC B1 ;  /* 0x0000000000017941 */ /* 0x000fea0003800000 */
.L_x_4941:
        /* <DEDUP_REMOVED lines=27> */
.L_x_4944:
[----:B------:R-:W-:Y:S05]  /*14270*/  BSYNC B2 ;  /* 0x0000000000027941 */ /* 0x000fea0003800000 */
.L_x_4943:
[----:B------:R-:W0:Y:S01]  /*14280*/  MUFU.RCP64H R5, R11 ;  /* 0x0000000b00057308 */ /* 0x000e220000001800 */
[----:B------:R-:W-:Y:S01]  /*14290*/  IMAD.MOV.U32 R4, RZ, RZ, 0x1 ;  /* 0x00000001ff047424 */ /* 0x000fe200078e00ff */
[----:B------:R-:W-:Y:S01]  /*142a0*/  FSETP.GEU.AND P1, PT, |R7|, 6.5827683646048100446e-37, PT ;  /* 0x036000000700780b */ /* 0x000fe20003f2e200 */
[----:B------:R-:W-:Y:S01]  /*142b0*/  BSSY B2, `(.L_x_4945) ;  /* 0x0000016000027945 */ /* 0x000fe20003800000 */
[----:B------:R-:W-:Y:S01]  /*142c0*/  IMAD.MOV.U32 R14, RZ, RZ, R2 ;  /* 0x000000ffff0e7224 */ /* 0x000fe200078e0002 */
[----:B------:R-:W-:Y:S02]  /*142d0*/  MOV R15, R3 ;  /* 0x00000003000f7202 */ /* 0x000fe40000000f00 */
        /* <DEDUP_REMOVED lines=19> */
.L_x_4946:
[----:B------:R-:W-:Y:S05]  /*14410*/  BSYNC B2 ;  /* 0x0000000000027941 */ /* 0x000fea0003800000 */
.L_x_4945:
[----:B------:R-:W-:Y:S05]  /*14420*/  BRA `(.L_x_4947) ;  /* 0x0000001000307947 */ /* 0x000fea0003800000 */
.L_x_4930:
        /* <DEDUP_REMOVED lines=10> */
[----:B---3--:R-:W-:Y:S01]  /*144d0*/  DFMA R4, R2, -UR4, -|R14| ;  /* 0x8000000402047c2b */ /* 0x008fe20008000c0e */
        /* <DEDUP_REMOVED lines=34> */
[----:B------:R-:W-:Y:S01]  /*14700*/  LEA R25, R6, R3, 0x14 ;  /* 0x0000000306197211 */ /* 0x000fe200078ea0ff */
        /* <DEDUP_REMOVED lines=14> */
.L_x_4949:
[----:B------:R-:W-:Y:S05]  /*147f0*/  BSYNC B1 ;  /* 0x0000000000017941 */ /* 0x000fea0003800000 */
.L_x_4948:
        /* <DEDUP_REMOVED lines=24> */
.L_x_4951:
[----:B------:R-:W-:Y:S01]  /*14980*/  DMUL R10, RZ, R12 ;  /* 0x0000000cff0a7228 */ /* 0x000fe20000000000 */
[----:B------:R-:W-:-:S10]  /*14990*/  IMAD.MOV.U32 R0, RZ, RZ, RZ ;  /* 0x000000ffff007224 */ /* 0x000fd400078e00ff */
.L_x_4952:
[----:B------:R-:W-:Y:S05]  /*149a0*/  BSYNC B2 ;  /* 0x0000000000027941 */ /* 0x000fea0003800000 */
.L_x_4950:
        /* <DEDUP_REMOVED lines=9> */
[----:B------:R-:W-:Y:S01]  /*14a40*/  MOV R0, 0x3de5db65 ;  /* 0x3de5db6500007802 */ /* 0x000fe20000000f00 */
[----:B------:R-:W-:Y:S01]  /*14a50*/  DMUL R18, R10, R10 ;  /* 0x0000000a0a127228 */ /* 0x000fe20000000000 */
        /* <DEDUP_REMOVED lines=35> */
.L_x_4954:
[----:B------:R-:W-:Y:S01]  /*14c90*/  DMUL R10, RZ, R12 ;  /* 0x0000000cff0a7228 */ /* 0x000fe20000000000 */
[----:B------:R-:W-:-:S10]  /*14ca0*/  IMAD.MOV.U32 R0, RZ, RZ, RZ ;  /* 0x000000ffff007224 */ /* 0x000fd400078e00ff */
.L_x_4955:
[----:B------:R-:W-:Y:S05]  /*14cb0*/  BSYNC B2 ;  /* 0x0000000000027941 */ /* 0x000fea0003800000 */
.L_x_4953:
        /* <DEDUP_REMOVED lines=31> */
.L_x_4929:
[----:B------:R-:W-:-:S10]  /*14eb0*/  DADD R14, R12, -R12 ;  /* 0x000000000c0e7229 */ /* 0x000fd4000000080c */
[----:B---3--:R-:W-:Y:S01]  /*14ec0*/  MOV R4, R14 ;  /* 0x0000000e00047202 */ /* 0x008fe20000000f00 */
[----:B------:R-:W-:Y:S01]  /*14ed0*/  IMAD.MOV.U32 R5, RZ, RZ, R15 ;  /* 0x000000ffff057224 */ /* 0x000fe200078e000f */
[----:B------:R-:W-:Y:S06]  /*14ee0*/  BRA `(.L_x_4947) ;  /* 0x0000000400807947 */ /* 0x000fec0003800000 */
.L_x_4928:
[----:B------:R-:W-:-:S13]  /*14ef0*/  LOP3.LUT P0, RZ, R14, 0xfffff, R15, 0xf8, !PT ;  /* 0x000fffff0eff7812 */ /* 0x000fda000780f80f */
[C---:B--2-4-:R-:W-:Y:S02]  /*14f00*/  @P0 DMUL R2, R12.reuse, R14 ;  /* 0x0000000e0c020228 */ /* 0x054fe40000000000 */
[----:B------:R-:W-:-:S08]  /*14f10*/  @P0 DSETP.NEU.AND P1, PT, R12, RZ, PT ;  /* 0x000000ff0c00022a */ /* 0x000fd00003f2d000 */
[----:B---3--:R-:W-:Y:S02]  /*14f20*/  @P0 FSEL R4, R12, R2, !P1 ;  /* 0x000000020c040208 */ /* 0x008fe40004800000 */
        /* <DEDUP_REMOVED lines=31> */
.L_x_4959:
[----:B------:R-:W-:Y:S05]  /*15120*/  BSYNC B3 ;  /* 0x0000000000037941 */ /* 0x000fea0003800000 */
.L_x_4958:
        /* <DEDUP_REMOVED lines=31> */
.L_x_4961:
[----:B------:R-:W-:Y:S05]  /*15320*/  BSYNC B3 ;  /* 0x0000000000037941 */ /* 0x000fea0003800000 */
.L_x_4960:
        /* <DEDUP_REMOVED lines=24> */
.L_x_4957:
[----:B------:R-:W-:Y:S05]  /*154b0*/  BSYNC B2 ;  /* 0x0000000000027941 */ /* 0x000fea0003800000 */
.L_x_4956:
[----:B------:R-:W-:Y:S01]  /*154c0*/  LOP3.LUT R5, RZ, 0x80000000, R13, 0xb8, !PT ;  /* 0x80000000ff057812 */ /* 0x000fe200078eb80d */
[----:B------:R-:W-:Y:S01]  /*154d0*/  IMAD.MOV.U32 R15, RZ, RZ, R19 ;  /* 0x000000ffff0f7224 */ /* 0x000fe200078e0013 */
[----:B------:R-:W-:-:S07]  /*154e0*/  MOV R4, RZ ;  /* 0x000000ff00047202 */ /* 0x000fce0000000f00 */
.L_x_4947:
[----:B------:R-:W-:Y:S05]  /*154f0*/  BSYNC B0 ;  /* 0x0000000000007941 */ /* 0x000fea0003800000 */
.L_x_4927:
        /* <DEDUP_REMOVED lines=15> */
.L_x_4965:
[----:B------:R-:W0:Y:S02]  /*155f0*/  F2I.S64.F64.TRUNC R4, R4 ;  /* 0x0000000400047311 */ /* 0x000e24000030d900 */
[----:B0-----:R-:W-:-:S05]  /*15600*/  IMAD.MOV.U32 R3, RZ, RZ, R4 ;  /* 0x000000ffff037224 */ /* 0x001fca00078e0004 */
[----:B------:R-:W-:Y:S01]  /*15610*/  STG.E.U8 desc[UR36][R16.64], R3 ;  /* 0x0000000310007986 */ /* 0x000fe2000c101124 */
[----:B------:R-:W-:Y:S05]  /*15620*/  EXIT ;  /* 0x000000000000794d */ /* 0x000fea0003800000 */
.L_x_4964:
        /* <DEDUP_REMOVED lines=9> */
.L_x_4968:
[----:B------:R-:W0:Y:S02]  /*156c0*/  F2I.F64.TRUNC R5, R4 ;  /* 0x0000000400057311 */ /* 0x000e24000030d100 */
[----:B0-----:R-:W-:Y:S01]  /*156d0*/  STG.E desc[UR36][R16.64], R5 ;  /* 0x0000000510007986 */ /* 0x001fe2000c101924 */
[----:B------:R-:W-:Y:S05]  /*156e0*/  EXIT ;  /* 0x000000000000794d */ /* 0x000fea0003800000 */
.L_x_4967:
[----:B------:R-:W0:Y:S02]  /*156f0*/  F2I.F64.TRUNC R5, R4 ;  /* 0x0000000400057311 */ /* 0x000e24000030d100 */
[----:B0-----:R-:W-:Y:S01]  /*15700*/  STG.E.U16 desc[UR36][R16.64], R5 ;  /* 0x0000000510007986 */ /* 0x001fe2000c101524 */
[----:B------:R-:W-:Y:S05]  /*15710*/  EXIT ;  /* 0x000000000000794d */ /* 0x000fea0003800000 */
.L_x_4963:
        /* <DEDUP_REMOVED lines=13> */
.L_x_4970:
        /* <DEDUP_REMOVED lines=8> */
.L_x_4969:
        /* <DEDUP_REMOVED lines=14> */
[----:B------:R-:W-:Y:S01]  /*15950*/  STG.E.64 desc[UR36][R16.64], R2 ;  /* 0x0000000210007986 */ /* 0x000fe2000c101b24 */
[----:B------:R-:W-:Y:S05]  /*15960*/  EXIT ;  /* 0x000000000000794d */ /* 0x000fea0003800000 */
.L_x_4972:
        /* <DEDUP_REMOVED lines=9> */
[----:B------:R-:W-:Y:S01]  /*15a00*/  STG.E desc[UR36][R16.64], R3 ;  /* 0x0000000310007986 */ /* 0x000fe2000c101924 */
[----:B------:R-:W-:Y:S05]  /*15a10*/  EXIT ;  /* 0x000000000000794d */ /* 0x000fea0003800000 */
.L_x_4971:
[----:B------:R-:W-:Y:S01]  /*15a20*/  STG.E.64 desc[UR36][R16.64], R4 ;  /* 0x0000000410007986 */ /* 0x000fe2000c101b24 */
[----:B------:R-:W-:Y:S05]  /*15a30*/  EXIT ;  /* 0x000000000000794d */ /* 0x000fea0003800000 */
.L_x_4962:
        /* <DEDUP_REMOVED lines=11> */
[----:B------:R-:W-:Y:S01]  /*15af0*/  STG.E.U8 desc[UR36][R16.64], R3 ;  /* 0x0000000310007986 */ /* 0x000fe2000c101124 */
[----:B------:R-:W-:Y:S05]  /*15b00*/  EXIT ;  /* 0x000000000000794d */ /* 0x000fea0003800000 */
.L_x_4975:
[----:B------:R-:W-:-:S07]  /*15b10*/  DADD R6, -RZ, -R14 ;  /* 0x00000000ff067229 */ /* 0x000fce000000090e */
[----:B------:R-:W-:Y:S01]  /*15b20*/  STG.E.128 desc[UR36][R16.64], R4 ;  /* 0x0000000410007986 */ /* 0x000fe2000c101d24 */
[----:B------:R-:W-:Y:S05]  /*15b30*/  EXIT ;  /* 0x000000000000794d */ /* 0x000fea0003800000 */
.L_x_4974:
        /* <DEDUP_REMOVED lines=25> */
.L_x_4979:
[----:B------:R-:W-:Y:S05]  /*15cd0*/  BSYNC B0 ;  /* 0x0000000000007941 */ /* 0x000fea0003800000 */
.L_x_4978:
[----:B------:R-:W-:-:S05]  /*15ce0*/  LOP3.LUT R3, R0, R3, RZ, 0xfc, !PT ;  /* 0x0000000300037212 */ /* 0x000fca00078efcff */
[----:B------:R-:W-:Y:S01]  /*15cf0*/  STG.E.U8 desc[UR36][R16.64], R3 ;  /* 0x0000000310007986 */ /* 0x000fe2000c101124 */
[----:B------:R-:W-:Y:S05]  /*15d00*/  EXIT ;  /* 0x000000000000794d */ /* 0x000fea0003800000 */
.L_x_4977:
        /* <DEDUP_REMOVED lines=17> */
.L_x_4981:
[----:B------:R-:W-:Y:S01]  /*15e20*/  IMAD.MOV.U32 R0, RZ, RZ, 0x7f ;  /* 0x0000007fff007424 */ /* 0x000fe200078e00ff */
[----:B------:R-:W-:-:S04]  /*15e30*/  ISETP.GT.U32.AND P0, PT, R2, 0x7f800000, PT ;  /* 0x7f8000000200780c */ /* 0x000fc80003f04070 */
[----:B------:R-:W-:-:S09]  /*15e40*/  SEL R0, R0, 0x7c, P0 ;  /* 0x0000007c00007807 */ /* 0x000fd20000000000 */
.L_x_4982:
[----:B------:R-:W-:Y:S05]  /*15e50*/  BSYNC B0 ;  /* 0x0000000000007941 */ /* 0x000fea0003800000 */
.L_x_4980:
[----:B------:R-:W-:-:S04]  /*15e60*/  LOP3.LUT R2, R3, 0x80000000, RZ, 0xc0, !PT ;  /* 0x8000000003027812 */ /* 0x000fc800078ec0ff */
[----:B------:R-:W-:-:S04]  /*15e70*/  SHF.R.U32.HI R3, RZ, 0x18, R2 ;  /* 0x00000018ff037819 */ /* 0x000fc80000011602 */
[----:B------:R-:W-:-:S05]  /*15e80*/  LOP3.LUT R3, R0, R3, RZ, 0xfc, !PT ;  /* 0x0000000300037212 */ /* 0x000fca00078efcff */
[----:B------:R-:W-:Y:S01]  /*15e90*/  STG.E.U8 desc[UR36][R16.64], R3 ;  /* 0x0000000310007986 */ /* 0x000fe2000c101124 */
[----:B------:R-:W-:Y:S05]  /*15ea0*/  EXIT ;  /* 0x000000000000794d */ /* 0x000fea0003800000 */
.L_x_4976:
        /* <DEDUP_REMOVED lines=8> */
.L_x_4973:
        /* <DEDUP_REMOVED lines=11> */
.L_x_4985:
        /* <DEDUP_REMOVED lines=21> */
.L_x_4988:
[----:B------:R-:W-:-:S04]  /*16130*/  LOP3.LUT R2, R3, 0x80000000, RZ, 0xc0, !PT ;  /* 0x8000000003027812 */ /* 0x000fc800078ec0ff */
[----:B------:R-:W-:-:S04]  /*16140*/  SHF.R.U32.HI R3, RZ, 0x18, R2 ;  /* 0x00000018ff037819 */ /* 0x000fc80000011602 */
[----:B------:R-:W-:-:S04]  /*16150*/  LOP3.LUT R0, R0, R3, RZ, 0xfc, !PT ;  /* 0x0000000300007212 */ /* 0x000fc800078efcff */
[----:B------:R-:W-:-:S07]  /*16160*/  PRMT R8, R0, 0x7610, R8 ;  /* 0x0000761000087816 */ /* 0x000fce0000000008 */
.L_x_4987:
[----:B------:R-:W-:Y:S05]  /*16170*/  BSYNC B0 ;  /* 0x0000000000007941 */ /* 0x000fea0003800000 */
.L_x_4986:
[----:B------:R-:W-:Y:S01]  /*16180*/  STG.E.U8 desc[UR36][R16.64], R8 ;  /* 0x0000000810007986 */ /* 0x000fe2000c101124 */
[----:B------:R-:W-:Y:S05]  /*16190*/  EXIT ;  /* 0x000000000000794d */ /* 0x000fea0003800000 */
.L_x_4984:
        /* <DEDUP_REMOVED lines=21> */
.L_x_4991:
[----:B------:R-:W-:-:S04]  /*162f0*/  LOP3.LUT R2, R3, 0x80000000, RZ, 0xc0, !PT ;  /* 0x8000000003027812 */ /* 0x000fc800078ec0ff */
[----:B------:R-:W-:-:S04]  /*16300*/  SHF.R.U32.HI R3, RZ, 0x18, R2 ;  /* 0x00000018ff037819 */ /* 0x000fc80000011602 */
[----:B------:R-:W-:-:S04]  /*16310*/  LOP3.LUT R0, R0, R3, RZ, 0xfc, !PT ;  /* 0x0000000300007212 */ /* 0x000fc800078efcff */
[----:B------:R-:W-:-:S07]  /*16320*/  PRMT R8, R0, 0x7610, R8 ;  /* 0x0000761000087816 */ /* 0x000fce0000000008 */
.L_x_4990:
[----:B------:R-:W-:Y:S05]  /*16330*/  BSYNC B0 ;  /* 0x0000000000007941 */ /* 0x000fea0003800000 */
.L_x_4989:
[----:B------:R-:W-:Y:S01]  /*16340*/  STG.E.U8 desc[UR36][R16.64], R8 ;  /* 0x0000000810007986 */ /* 0x000fe2000c101124 */
[----:B------:R-:W-:Y:S05]  /*16350*/  EXIT ;  /* 0x000000000000794d */ /* 0x000fea0003800000 */
.L_x_4983:
        /* <DEDUP_REMOVED lines=22> */
[----:B------:R-:W-:-:S05]  /*164c0*/  @!P0 IMAD.MOV R0, RZ, RZ, R2 ;  /* 0x000000ffff008224 */ /* 0x000fca00078e0202 */
[----:B------:R-:W-:-:S05]  /*164d0*/  @P2 MOV R3, R0 ;  /* 0x0000000000032202 */ /* 0x000fca0000000f00 */
[----:B------:R-:W-:Y:S01]  /*164e0*/  STG.E.U8 desc[UR36][R16.64], R3 ;  /* 0x0000000310007986 */ /* 0x000fe2000c101124 */
[----:B------:R-:W-:Y:S05]  /*164f0*/  EXIT ;  /* 0x000000000000794d */ /* 0x000fea0003800000 */
.L_x_4966:
        /* <DEDUP_REMOVED lines=16> */
.L_x_4994:
[----:B------:R-:W-:Y:S05]  /*16600*/  EXIT ;  /* 0x000000000000794d */ /* 0x000fea0003800000 */
.L_x_4993:
[----:B------:R-:W0:Y:S02]  /*16610*/  F2I.U64.F64.TRUNC R4, R4 ;  /* 0x0000000400047311 */ /* 0x000e24000030d800 */
[----:B0-----:R-:W-:Y:S01]  /*16620*/  STG.E.64 desc[UR36][R16.64], R4 ;  /* 0x0000000410007986 */ /* 0x001fe2000c101b24 */
[----:B------:R-:W-:Y:S05]  /*16630*/  EXIT ;  /* 0x000000000000794d */ /* 0x000fea0003800000 */
.L_x_4992:
[----:B------:R-:W0:Y:S02]  /*16640*/  F2I.U32.F64.TRUNC R5, R4 ;  /* 0x0000000400057311 */ /* 0x000e24000030d000 */
[----:B0-----:R-:W-:Y:S01]  /*16650*/  STG.E desc[UR36][R16.64], R5 ;  /* 0x0000000510007986 */ /* 0x001fe2000c101924 */
[----:B------:R-:W-:Y:S05]  /*16660*/  EXIT ;  /* 0x000000000000794d */ /* 0x000fea0003800000 */
        .weak           $__internal_0_$__cuda_sm20_div_rn_f64_full
        .type           $__internal_0_$__cuda_sm20_div_rn_f64_full,@function
        .size           $__internal_0_$__cuda_sm20_div_rn_f64_full,($__internal_1_$__cuda_sm20_dsqrt_rn_f64_mediumpath_v1 - $__internal_0_$__cuda_sm20_div_rn_f64_full)
$__internal_0_$__cuda_sm20_div_rn_f64_full:
[C---:B------:R-:W-:Y:S01]  /*16670*/  FSETP.GEU.AND P0, PT, |R3|.reuse, 1.469367938527859385e-39, PT ;  /* 0x001000000300780b */ /* 0x040fe20003f0e200 */
[----:B------:R-:W-:Y:S01]  /*16680*/  IMAD.MOV.U32 R34, RZ, RZ, 0x1ca00000 ;  /* 0x1ca00000ff227424 */ /* 0x000fe200078e00ff */
[----:B------:R-:W-:Y:S01]  /*16690*/  LOP3.LUT R12, R3, 0x800fffff, RZ, 0xc0, !PT ;  /* 0x800fffff030c7812 */ /* 0x000fe200078ec0ff */
[----:B------:R-:W-:Y:S01]  /*166a0*/  BSSY B1, `(.L_x_4995) ;  /* 0x0000054000017945 */ /* 0x000fe20003800000 */
[----:B------:R-:W-:Y:S02]  /*166b0*/  MOV R22, 0x1 ;  /* 0x0000000100167802 */ /* 0x000fe40000000f00 */
[----:B------:R-:W-:Y:S01]  /*166c0*/  LOP3.LUT R13, R12, 0x3ff00000, RZ, 0xfc, !PT ;  /* 0x3ff000000c0d7812 */ /* 0x000fe200078efcff */
[----:B------:R-:W-:Y:S01]  /*166d0*/  IMAD.MOV.U32 R12, RZ, RZ, R2 ;  /* 0x000000ffff0c7224 */ /* 0x000fe200078e0002 */
[C---:B------:R-:W-:Y:S02]  /*166e0*/  FSETP.GEU.AND P2, PT, |R21|.reuse, 1.469367938527859385e-39, PT ;  /* 0x001000001500780b */ /* 0x040fe40003f4e200 */
[----:B------:R-:W-:-:S02]  /*166f0*/  LOP3.LUT R18, R21, 0x7ff00000, RZ, 0xc0, !PT ;  /* 0x7ff0000015127812 */ /* 0x000fc400078ec0ff */
[----:B------:R-:W-:Y:S01]  /*16700*/  LOP3.LUT R32, R3, 0x7ff00000, RZ, 0xc0, !PT ;  /* 0x7ff0000003207812 */ /* 0x000fe200078ec0ff */
[----:B------:R-:W-:Y:S02]  /*16710*/  @!P0 DMUL R12, R2, 8.98846567431157953865e+307 ;  /* 0x7fe00000020c8828 */ /* 0x000fe40000000000 */
[----:B------:R-:W-:Y:S01]  /*16720*/  IMAD.MOV.U32 R33, RZ, RZ, R18 ;  /* 0x000000ffff217224 */ /* 0x000fe200078e0012 */
[----:B------:R-:W-:-:S03]  /*16730*/  ISETP.GE.U32.AND P1, PT, R18, R32, PT ;  /* 0x000000201200720c */ /* 0x000fc60003f26070 */
[----:B------:R-:W0:Y:S02]  /*16740*/  MUFU.RCP64H R23, R13 ;  /* 0x0000000d00177308 */ /* 0x000e240000001800 */
[----:B------:R-:W-:Y:S02]  /*16750*/  @!P2 LOP3.LUT R29, R3, 0x7ff00000, RZ, 0xc0, !PT ;  /* 0x7ff00000031da812 */ /* 0x000fe400078ec0ff */
[----:B------:R-:W-:Y:S02]  /*16760*/  @!P0 LOP3.LUT R32, R13, 0x7ff00000, RZ, 0xc0, !PT ;  /* 0x7ff000000d208812 */ /* 0x000fe400078ec0ff */
[----:B------:R-:W-:-:S03]  /*16770*/  @!P2 ISETP.GE.U32.AND P3, PT, R18, R29, PT ;  /* 0x0000001d1200a20c */ /* 0x000fc60003f66070 */
[----:B------:R-:W-:Y:S01]  /*16780*/  VIADD R36, R32, 0xffffffff ;  /* 0xffffffff20247836 */ /* 0x000fe20000000000 */
[----:B0-----:R-:W-:-:S08]  /*16790*/  DFMA R26, R22, -R12, 1 ;  /* 0x3ff00000161a742b */ /* 0x001fd0000000080c */
[----:B------:R-:W-:-:S08]  /*167a0*/  DFMA R26, R26, R26, R26 ;  /* 0x0000001a1a1a722b */ /* 0x000fd0000000001a */
[----:B------:R-:W-:Y:S01]  /*167b0*/  DFMA R28, R22, R26, R22 ;  /* 0x0000001a161c722b */ /* 0x000fe20000000016 */
[C---:B------:R-:W-:Y:S01]  /*167c0*/  @!P2 SEL R27, R34.reuse, 0x63400000, !P3 ;  /* 0x63400000221ba807 */ /* 0x040fe20005800000 */
[----:B------:R-:W-:Y:S01]  /*167d0*/  IMAD.MOV.U32 R22, RZ, RZ, R20 ;  /* 0x000000ffff167224 */ /* 0x000fe200078e0014 */
[----:B------:R-:W-:Y:S01]  /*167e0*/  SEL R23, R34, 0x63400000, !P1 ;  /* 0x6340000022177807 */ /* 0x000fe20004800000 */
[----:B------:R-:W-:Y:S01]  /*167f0*/  @!P2 IMAD.MOV.U32 R26, RZ, RZ, RZ ;  /* 0x000000ffff1aa224 */ /* 0x000fe200078e00ff */
[--C-:B------:R-:W-:Y:S02]  /*16800*/  @!P2 LOP3.LUT R27, R27, 0x80000000, R21.reuse, 0xf8, !PT ;  /* 0x800000001b1ba812 */ /* 0x100fe400078ef815 */
[----:B------:R-:W-:Y:S01]  /*16810*/  LOP3.LUT R23, R23, 0x800fffff, R21, 0xf8, !PT ;  /* 0x800fffff17177812 */ /* 0x000fe200078ef815 */
[----:B------:R-:W-:Y:S01]  /*16820*/  DFMA R30, R28, -R12, 1 ;  /* 0x3ff000001c1e742b */ /* 0x000fe2000000080c */
[----:B------:R-:W-:-:S06]  /*16830*/  @!P2 LOP3.LUT R27, R27, 0x100000, RZ, 0xfc, !PT ;  /* 0x001000001b1ba812 */ /* 0x000fcc00078efcff */
[----:B------:R-:W-:Y:S02]  /*16840*/  @!P2 DFMA R22, R22, 2, -R26 ;  /* 0x400000001616a82b */ /* 0x000fe4000000081a */
[----:B------:R-:W-:-:S08]  /*16850*/  DFMA R30, R28, R30, R28 ;  /* 0x0000001e1c1e722b */ /* 0x000fd0000000001c */
[----:B------:R-:W-:Y:S01]  /*16860*/  @!P2 LOP3.LUT R33, R23, 0x7ff00000, RZ, 0xc0, !PT ;  /* 0x7ff000001721a812 */ /* 0x000fe200078ec0ff */
[----:B------:R-:W-:-:S04]  /*16870*/  DMUL R26, R30, R22 ;  /* 0x000000161e1a7228 */ /* 0x000fc80000000000 */
[----:B------:R-:W-:-:S04]  /*16880*/  VIADD R35, R33, 0xffffffff ;  /* 0xffffffff21237836 */ /* 0x000fc80000000000 */
[----:B------:R-:W-:Y:S01]  /*16890*/  DFMA R28, R26, -R12, R22 ;  /* 0x8000000c1a1c722b */ /* 0x000fe20000000016 */
[----:B------:R-:W-:-:S04]  /*168a0*/  ISETP.GT.U32.AND P0, PT, R35, 0x7feffffe, PT ;  /* 0x7feffffe2300780c */ /* 0x000fc80003f04070 */
[----:B------:R-:W-:-:S03]  /*168b0*/  ISETP.GT.U32.OR P0, PT, R36, 0x7feffffe, P0 ;  /* 0x7feffffe2400780c */ /* 0x000fc60000704470 */
[----:B------:R-:W-:-:S10]  /*168c0*/  DFMA R26, R30, R28, R26 ;  /* 0x0000001c1e1a722b */ /* 0x000fd4000000001a */
[----:B------:R-:W-:Y:S05]  /*168d0*/  @P0 BRA `(.L_x_4996) ;  /* 0x00000000006c0947 */ /* 0x000fea0003800000 */
[----:B------:R-:W-:-:S04]  /*168e0*/  LOP3.LUT R21, R3, 0x7ff00000, RZ, 0xc0, !PT ;  /* 0x7ff0000003157812 */ /* 0x000fc800078ec0ff */
[CC--:B------:R-:W-:Y:S02]  /*168f0*/  VIADDMNMX R20, R18.reuse, -R21.reuse, 0xb9600000, !PT ;  /* 0xb960000012147446 */ /* 0x0c0fe40007800915 */
[----:B------:R-:W-:Y:S02]  /*16900*/  ISETP.GE.U32.AND P0, PT, R18, R21, PT ;  /* 0x000000151200720c */ /* 0x000fe40003f06070 */
[----:B------:R-:W-:Y:S02]  /*16910*/  VIMNMX R20, R20, 0x46a00000, PT ;  /* 0x46a0000014147848 */ /* 0x000fe40003fe0100 */
[----:B------:R-:W-:-:S05]  /*16920*/  SEL R21, R34, 0x63400000, !P0 ;  /* 0x6340000022157807 */ /* 0x000fca0004000000 */
[----:B------:R-:W-:Y:S02]  /*16930*/  IMAD.IADD R18, R20, 0x1, -R21 ;  /* 0x0000000114127824 */ /* 0x000fe400078e0a15 */
[----:B------:R-:W-:Y:S02]  /*16940*/  IMAD.MOV.U32 R20, RZ, RZ, RZ ;  /* 0x000000ffff147224 */ /* 0x000fe400078e00ff */
[----:B------:R-:W-:-:S06]  /*16950*/  VIADD R21, R18, 0x7fe00000 ;  /* 0x7fe0000012157836 */ /* 0x000fcc0000000000 */
[----:B------:R-:W-:-:S10]  /*16960*/  DMUL R28, R26, R20 ;  /* 0x000000141a1c7228 */ /* 0x000fd40000000000 */
[----:B------:R-:W-:-:S13]  /*16970*/  FSETP.GTU.AND P0, PT, |R29|, 1.469367938527859385e-39, PT ;  /* 0x001000001d00780b */ /* 0x000fda0003f0c200 */
[----:B------:R-:W-:Y:S05]  /*16980*/  @P0 BRA `(.L_x_4997) ;  /* 0x0000000000940947 */ /* 0x000fea0003800000 */
[----:B------:R-:W-:Y:S01]  /*16990*/  DFMA R12, R26, -R12, R22 ;  /* 0x8000000c1a0c722b */ /* 0x000fe20000000016 */
[----:B------:R-:W-:-:S09]  /*169a0*/  IMAD.MOV.U32 R20, RZ, RZ, RZ ;  /* 0x000000ffff147224 */ /* 0x000fd200078e00ff */
[C---:B------:R-:W-:Y:S02]  /*169b0*/  FSETP.NEU.AND P0, PT, R13.reuse, RZ, PT ;  /* 0x000000ff0d00720b */ /* 0x040fe40003f0d000 */
[----:B------:R-:W-:-:S04]  /*169c0*/  LOP3.LUT R23, R13, 0x80000000, R3, 0x48, !PT ;  /* 0x800000000d177812 */ /* 0x000fc800078e4803 */
[----:B------:R-:W-:-:S07]  /*169d0*/  LOP3.LUT R21, R23, R21, RZ, 0xfc, !PT ;  /* 0x0000001517157212 */ /* 0x000fce00078efcff */
[----:B------:R-:W-:Y:S05]  /*169e0*/  @!P0 BRA `(.L_x_4997) ;  /* 0x00000000007c8947 */ /* 0x000fea0003800000 */
[----:B------:R-:W-:Y:S01]  /*169f0*/  IADD3 R3, -R18, RZ, RZ ;  /* 0x000000ff12037210 */ /* 0x000fe20007ffe1ff */
[----:B------:R-:W-:Y:S01]  /*16a00*/  IMAD.MOV.U32 R2, RZ, RZ, RZ ;  /* 0x000000ffff027224 */ /* 0x000fe200078e00ff */
[----:B------:R-:W-:-:S05]  /*16a10*/  DMUL.RP R20, R26, R20 ;  /* 0x000000141a147228 */ /* 0x000fca0000008000 */
[----:B------:R-:W-:-:S05]  /*16a20*/  DFMA R2, R28, -R2, R26 ;  /* 0x800000021c02722b */ /* 0x000fca000000001a */
[----:B------:R-:W-:Y:S02]  /*16a30*/  LOP3.LUT R23, R21, R23, RZ, 0x3c, !PT ;  /* 0x0000001715177212 */ /* 0x000fe400078e3cff */
[----:B------:R-:W-:-:S04]  /*16a40*/  IADD3 R2, -R18, -0x43300000, RZ ;  /* 0xbcd0000012027810 */ /* 0x000fc80007ffe1ff */
[----:B------:R-:W-:-:S04]  /*16a50*/  FSETP.NEU.AND P0, PT, |R3|, R2, PT ;  /* 0x000000020300720b */ /* 0x000fc80003f0d200 */
[----:B------:R-:W-:Y:S02]  /*16a60*/  FSEL R28, R20, R28, !P0 ;  /* 0x0000001c141c7208 */ /* 0x000fe40004000000 */
[----:B------:R-:W-:Y:S01]  /*16a70*/  FSEL R29, R23, R29, !P0 ;  /* 0x0000001d171d7208 */ /* 0x000fe20004000000 */
[----:B------:R-:W-:Y:S06]  /*16a80*/  BRA `(.L_x_4997) ;  /* 0x0000000000547947 */ /* 0x000fec0003800000 */
.L_x_4996:
[----:B------:R-:W-:-:S14]  /*16a90*/  DSETP.NAN.AND P0, PT, R20, R20, PT ;  /* 0x000000141400722a */ /* 0x000fdc0003f08000 */
[----:B------:R-:W-:Y:S05]  /*16aa0*/  @P0 BRA `(.L_x_4998) ;  /* 0x0000000000440947 */ /* 0x000fea0003800000 */
[----:B------:R-:W-:-:S14]  /*16ab0*/  DSETP.NAN.AND P0, PT, R2, R2, PT ;  /* 0x000000020200722a */ /* 0x000fdc0003f08000 */
[----:B------:R-:W-:Y:S05]  /*16ac0*/  @P0 BRA `(.L_x_4999) ;  /* 0x0000000000300947 */ /* 0x000fea0003800000 */
[----:B------:R-:W-:Y:S01]  /*16ad0*/  ISETP.NE.AND P0, PT, R33, R32, PT ;  /* 0x000000202100720c */ /* 0x000fe20003f05270 */
[----:B------:R-:W-:Y:S02]  /*16ae0*/  IMAD.MOV.U32 R28, RZ, RZ, 0x0 ;  /* 0x00000000ff1c7424 */ /* 0x000fe400078e00ff */
[----:B------:R-:W-:-:S10]  /*16af0*/  IMAD.MOV.U32 R29, RZ, RZ, -0x80000 ;  /* 0xfff80000ff1d7424 */ /* 0x000fd400078e00ff */
[----:B------:R-:W-:Y:S05]  /*16b00*/  @!P0 BRA `(.L_x_4997) ;  /* 0x0000000000348947 */ /* 0x000fea0003800000 */
[----:B------:R-:W-:Y:S02]  /*16b10*/  ISETP.NE.AND P0, PT, R33, 0x7ff00000, PT ;  /* 0x7ff000002100780c */ /* 0x000fe40003f05270 */
[----:B------:R-:W-:Y:S02]  /*16b20*/  LOP3.LUT R29, R21, 0x80000000, R3, 0x48, !PT ;  /* 0x80000000151d7812 */ /* 0x000fe400078e4803 */
[----:B------:R-:W-:-:S13]  /*16b30*/  ISETP.EQ.OR P0, PT, R32, RZ, !P0 ;  /* 0x000000ff2000720c */ /* 0x000fda0004702670 */
[----:B------:R-:W-:Y:S01]  /*16b40*/  @P0 LOP3.LUT R2, R29, 0x7ff00000, RZ, 0xfc, !PT ;  /* 0x7ff000001d020812 */ /* 0x000fe200078efcff */
[----:B------:R-:W-:Y:S02]  /*16b50*/  @!P0 IMAD.MOV.U32 R28, RZ, RZ, RZ ;  /* 0x000000ffff1c8224 */ /* 0x000fe400078e00ff */
[----:B------:R-:W-:Y:S02]  /*16b60*/  @P0 IMAD.MOV.U32 R28, RZ, RZ, RZ ;  /* 0x000000ffff1c0224 */ /* 0x000fe400078e00ff */
[----:B------:R-:W-:Y:S01]  /*16b70*/  @P0 IMAD.MOV.U32 R29, RZ, RZ, R2 ;  /* 0x000000ffff1d0224 */ /* 0x000fe200078e0002 */
[----:B------:R-:W-:Y:S06]  /*16b80*/  BRA `(.L_x_4997) ;  /* 0x0000000000147947 */ /* 0x000fec0003800000 */
.L_x_4999:
[----:B------:R-:W-:Y:S01]  /*16b90*/  LOP3.LUT R29, R3, 0x80000, RZ, 0xfc, !PT ;  /* 0x00080000031d7812 */ /* 0x000fe200078efcff */
[----:B------:R-:W-:Y:S01]  /*16ba0*/  IMAD.MOV.U32 R28, RZ, RZ, R2 ;  /* 0x000000ffff1c7224 */ /* 0x000fe200078e0002 */
[----:B------:R-:W-:Y:S06]  /*16bb0*/  BRA `(.L_x_4997) ;  /* 0x0000000000087947 */ /* 0x000fec0003800000 */
.L_x_4998:
[----:B------:R-:W-:Y:S01]  /*16bc0*/  LOP3.LUT R29, R21, 0x80000, RZ, 0xfc, !PT ;  /* 0x00080000151d7812 */ /* 0x000fe200078efcff */
[----:B------:R-:W-:-:S07]  /*16bd0*/  IMAD.MOV.U32 R28, RZ, RZ, R20 ;  /* 0x000000ffff1c7224 */ /* 0x000fce00078e0014 */
.L_x_4997:
[----:B------:R-:W-:Y:S05]  /*16be0*/  BSYNC B1 ;  /* 0x0000000000017941 */ /* 0x000fea0003800000 */
.L_x_4995:
[----:B------:R-:W-:Y:S02]  /*16bf0*/  IMAD.MOV.U32 R2, RZ, RZ, R0 ;  /* 0x000000ffff027224 */ /* 0x000fe400078e0000 */
[----:B------:R-:W-:-:S04]  /*16c00*/  IMAD.MOV.U32 R3, RZ, RZ, 0x0 ;  /* 0x00000000ff037424 */ /* 0x000fc800078e00ff */
[----:B------:R-:W-:Y:S05]  /*16c10*/  RET.REL.NODEC R2 `(_ZN2at6native18elementwise_kernelILi128ELi4EZNS0_15gpu_kernel_implIZZZNS0_15tan_kernel_cudaERNS_18TensorIteratorBaseEENKUlvE_clEvENKUlvE_clEvEUlN3c107complexIdEEE_EEvS4_RKT_EUliE_EEviT1_) ;  /* 0xfffffe9002f87950 */ /* 0x000fea0003c3ffff */
        .weak           $__internal_1_$__cuda_sm20_dsqrt_rn_f64_mediumpath_v1
        .type           $__internal_1_$__cuda_sm20_dsqrt_rn_f64_mediumpath_v1,@function
        .size           $__internal_1_$__cuda_sm20_dsqrt_rn_f64_mediumpath_v1,($_ZN2at6native18elementwise_kernelILi128ELi4EZNS0_15gpu_kernel_implIZZZNS0_15tan_kernel_cudaERNS_18TensorIteratorBaseEENKUlvE_clEvENKUlvE_clEvEUlN3c107complexIdEEE_EEvS4_RKT_EUliE_EEviT1_$__internal_trig_reduction_slowpathd - $__internal_1_$__cuda_sm20_dsqrt_rn_f64_mediumpath_v1)
$__internal_1_$__cuda_sm20_dsqrt_rn_f64_mediumpath_v1:
[----:B------:R-:W-:Y:S01]  /*16c20*/  ISETP.GE.U32.AND P0, PT, R4, -0x3400000, PT ;  /* 0xfcc000000400780c */ /* 0x000fe20003f06070 */
[----:B------:R-:W-:Y:S01]  /*16c30*/  BSSY B2, `(.L_x_5000) ;  /* 0x0000028000027945 */ /* 0x000fe20003800000 */
[----:B------:R-:W-:Y:S01]  /*16c40*/  MOV R10, R12 ;  /* 0x0000000c000a7202 */ /* 0x000fe20000000f00 */
[----:B------:R-:W-:Y:S02]  /*16c50*/  IMAD.MOV.U32 R11, RZ, RZ, R13 ;  /* 0x000000ffff0b7224 */ /* 0x000fe400078e000d */
[----:B------:R-:W-:Y:S02]  /*16c60*/  IMAD.MOV.U32 R4, RZ, RZ, R0 ;  /* 0x000000ffff047224 */ /* 0x000fe400078e0000 */
[----:B------:R-:W-:Y:S02]  /*16c70*/  IMAD.MOV.U32 R12, RZ, RZ, R26 ;  /* 0x000000ffff0c7224 */ /* 0x000fe400078e001a */
[----:B------:R-:W-:-:S04]  /*16c80*/  IMAD.MOV.U32 R13, RZ, RZ, R27 ;  /* 0x000000ffff0d7224 */ /* 0x000fc800078e001b */
[----:B------:R-:W-:Y:S05]  /*16c90*/  @!P0 BRA `(.L_x_5001) ;  /* 0x0000000000208947 */ /* 0x000fea0003800000 */
[----:B------:R-:W-:-:S10]  /*16ca0*/  DFMA.RM R4, R4, R12, R20 ;  /* 0x0000000c0404722b */ /* 0x000fd40000004014 */
[----:B------:R-:W-:-:S05]  /*16cb0*/  IADD3 R12, P0, R4, 0x1, RZ ;  /* 0x00000001040c7810 */ /* 0x000fca0007f1e0ff */
[----:B------:R-:W-:-:S06]  /*16cc0*/  IMAD.X R13, RZ, RZ, R5, P0 ;  /* 0x000000ffff0d7224 */ /* 0x000fcc00000e0605 */
[----:B------:R-:W-:-:S08]  /*16cd0*/  DFMA.RP R10, -R4, R12, R10 ;  /* 0x0000000c040a722b */ /* 0x000fd0000000810a */
[----:B------:R-:W-:-:S06]  /*16ce0*/  DSETP.GT.AND P0, PT, R10, RZ, PT ;  /* 0x000000ff0a00722a */ /* 0x000fcc0003f04000 */
[----:B------:R-:W-:Y:S02]  /*16cf0*/  FSEL R4, R12, R4, P0 ;  /* 0x000000040c047208 */ /* 0x000fe40000000000 */
[----:B------:R-:W-:Y:S01]  /*16d00*/  FSEL R5, R13, R5, P0 ;  /* 0x000000050d057208 */ /* 0x000fe20000000000 */
[----:B------:R-:W-:Y:S06]  /*16d10*/  BRA `(.L_x_5002) ;  /* 0x0000000000647947 */ /* 0x000fec0003800000 */
.L_x_5001:
[----:B------:R-:W-:-:S14]  /*16d20*/  DSETP.NE.AND P0, PT, R10, RZ, PT ;  /* 0x000000ff0a00722a */ /* 0x000fdc0003f05000 */
[----:B------:R-:W-:Y:S05]  /*16d30*/  @!P0 BRA `(.L_x_5003) ;  /* 0x0000000000588947 */ /* 0x000fea0003800000 */
[----:B------:R-:W-:-:S13]  /*16d40*/  ISETP.GE.AND P0, PT, R11, RZ, PT ;  /* 0x000000ff0b00720c */ /* 0x000fda0003f06270 */
[----:B------:R-:W-:Y:S02]  /*16d50*/  @!P0 IMAD.MOV.U32 R4, RZ, RZ, 0x0 ;  /* 0x00000000ff048424 */ /* 0x000fe400078e00ff */
[----:B------:R-:W-:Y:S01]  /*16d60*/  @!P0 IMAD.MOV.U32 R5, RZ, RZ, -0x80000 ;  /* 0xfff80000ff058424 */ /* 0x000fe200078e00ff */
[----:B------:R-:W-:Y:S06]  /*16d70*/  @!P0 BRA `(.L_x_5002) ;  /* 0x00000000004c8947 */ /* 0x000fec0003800000 */
[----:B------:R-:W-:-:S13]  /*16d80*/  ISETP.GT.AND P0, PT, R11, 0x7fefffff, PT ;  /* 0x7fefffff0b00780c */ /* 0x000fda0003f04270 */
[----:B------:R-:W-:Y:S05]  /*16d90*/  @P0 BRA `(.L_x_5003) ;  /* 0x0000000000400947 */ /* 0x000fea0003800000 */
[----:B------:R-:W-:Y:S01]  /*16da0*/  DMUL R4, R10, 8.11296384146066816958e+31 ;  /* 0x469000000a047828 */ /* 0x000fe20000000000 */
[----:B------:R-:W-:Y:S02]  /*16db0*/  IMAD.MOV.U32 R20, RZ, RZ, 0x0 ;  /* 0x00000000ff147424 */ /* 0x000fe400078e00ff */
[----:B------:R-:W-:Y:S02]  /*16dc0*/  IMAD.MOV.U32 R10, RZ, RZ, RZ ;  /* 0x000000ffff0a7224 */ /* 0x000fe400078e00ff */
[----:B------:R-:W-:Y:S01]  /*16dd0*/  IMAD.MOV.U32 R21, RZ, RZ, 0x3fd80000 ;  /* 0x3fd80000ff157424 */ /* 0x000fe200078e00ff */
[----:B------:R-:W0:Y:S03]  /*16de0*/  MUFU.RSQ64H R11, R5 ;  /* 0x00000005000b7308 */ /* 0x000e260000001c00 */
[----:B0-----:R-:W-:-:S08]  /*16df0*/  DMUL R12, R10, R10 ;  /* 0x0000000a0a0c7228 */ /* 0x001fd00000000000 */
[----:B------:R-:W-:-:S08]  /*16e00*/  DFMA R12, R4, -R12, 1 ;  /* 0x3ff00000040c742b */ /* 0x000fd0000000080c */
[----:B------:R-:W-:Y:S02]  /*16e10*/  DFMA R20, R12, R20, 0.5 ;  /* 0x3fe000000c14742b */ /* 0x000fe40000000014 */
[----:B------:R-:W-:-:S08]  /*16e20*/  DMUL R12, R10, R12 ;  /* 0x0000000c0a0c7228 */ /* 0x000fd00000000000 */
[----:B------:R-:W-:-:S08]  /*16e30*/  DFMA R12, R20, R12, R10 ;  /* 0x0000000c140c722b */ /* 0x000fd0000000000a */
[----:B------:R-:W-:Y:S02]  /*16e40*/  DMUL R10, R4, R12 ;  /* 0x0000000c040a7228 */ /* 0x000fe40000000000 */
[----:B------:R-:W-:-:S06]  /*16e50*/  IADD3 R13, R13, -0x100000, RZ ;  /* 0xfff000000d0d7810 */ /* 0x000fcc0007ffe0ff */
[----:B------:R-:W-:-:S08]  /*16e60*/  DFMA R20, R10, -R10, R4 ;  /* 0x8000000a0a14722b */ /* 0x000fd00000000004 */
[----:B------:R-:W-:-:S10]  /*16e70*/  DFMA R4, R12, R20, R10 ;  /* 0x000000140c04722b */ /* 0x000fd4000000000a */
[----:B------:R-:W-:Y:S01]  /*16e80*/  VIADD R5, R5, 0xfcb00000 ;  /* 0xfcb0000005057836 */ /* 0x000fe20000000000 */
[----:B------:R-:W-:Y:S06]  /*16e90*/  BRA `(.L_x_5002) ;  /* 0x0000000000047947 */ /* 0x000fec0003800000 */
.L_x_5003:
[----:B------:R-:W-:-:S11]  /*16ea0*/  DADD R4, R10, R10 ;  /* 0x000000000a047229 */ /* 0x000fd6000000000a */
.L_x_5002:
[----:B------:R-:W-:Y:S05]  /*16eb0*/  BSYNC B2 ;  /* 0x0000000000027941 */ /* 0x000fea0003800000 */
.L_x_5000:
[----:B------:R-:W-:Y:S02]  /*16ec0*/  IMAD.MOV.U32 R10, RZ, RZ, R4 ;  /* 0x000000ffff0a7224 */ /* 0x000fe400078e0004 */
[----:B------:R-:W-:Y:S02]  /*16ed0*/  IMAD.MOV.U32 R11, RZ, RZ, R5 ;  /* 0x000000ffff0b7224 */ /* 0x000fe400078e0005 */
[----:B------:R-:W-:Y:S02]  /*16ee0*/  IMAD.MOV.U32 R4, RZ, RZ, R18 ;  /* 0x000000ffff047224 */ /* 0x000fe400078e0012 */
[----:B------:R-:W-:-:S04]  /*16ef0*/  IMAD.MOV.U32 R5, RZ, RZ, 0x0 ;  /* 0x00000000ff057424 */ /* 0x000fc800078e00ff */
[----:B------:R-:W-:Y:S05]  /*16f00*/  RET.REL.NODEC R4 `(_ZN2at6native18elementwise_kernelILi128ELi4EZNS0_15gpu_kernel_implIZZZNS0_15tan_kernel_cudaERNS_18TensorIteratorBaseEENKUlvE_clEvENKUlvE_clEvEUlN3c107complexIdEEE_EEvS4_RKT_EUliE_EEviT1_) ;  /* 0xfffffe90043c7950 */ /* 0x000fea0003c3ffff */
        .type           $_ZN2at6native18elementwise_kernelILi128ELi4EZNS0_15gpu_kernel_implIZZZNS0_15tan_kernel_cudaERNS_18TensorIteratorBaseEENKUlvE_clEvENKUlvE_clEvEUlN3c107complexIdEEE_EEvS4_RKT_EUliE_EEviT1_$__internal_trig_reduction_slowpathd,@function
        .size           $_ZN2at6native18elementwise_kernelILi128ELi4EZNS0_15gpu_kernel_implIZZZNS0_15tan_kernel_cudaERNS_18TensorIteratorBaseEENKUlvE_clEvENKUlvE_clEvEUlN3c107complexIdEEE_EEvS4_RKT_EUliE_EEviT1_$__internal_trig_reduction_slowpathd,(.L_x_7503 - $_ZN2at6native18elementwise_kernelILi128ELi4EZNS0_15gpu_kernel_implIZZZNS0_15tan_kernel_cudaERNS_18TensorIteratorBaseEENKUlvE_clEvENKUlvE_clEvEUlN3c107complexIdEEE_EEvS4_RKT_EUliE_EEviT1_$__internal_trig_reduction_slowpathd)
$_ZN2at6native18elementwise_kernelILi128ELi4EZNS0_15gpu_kernel_implIZZZNS0_15tan_kernel_cudaERNS_18TensorIteratorBaseEENKUlvE_clEvENKUlvE_clEvEUlN3c107complexIdEEE_EEvS4_RKT_EUliE_EEviT1_$__internal_trig_reduction_slowpathd:
[----:B------:R-:W-:Y:S01]  /*16f10*/  SHF.R.U32.HI R21, RZ, 0x14, R10 ;  /* 0x00000014ff157819 */ /* 0x000fe2000001160a */
[----:B------:R-:W-:-:S03]  /*16f20*/  IMAD.MOV.U32 R5, RZ, RZ, RZ ;  /* 0x000000ffff057224 */ /* 0x000fc600078e00ff */
[----:B------:R-:W-:-:S04]  /*16f30*/  LOP3.LUT R2, R21, 0x7ff, RZ, 0xc0, !PT ;  /* 0x000007ff15027812 */ /* 0x000fc800078ec0ff */
[----:B------:R-:W-:-:S13]  /*16f40*/  ISETP.NE.AND P0, PT, R2, 0x7ff, PT ;  /* 0x000007ff0200780c */ /* 0x000fda0003f05270 */
[----:B------:R-:W-:Y:S05]  /*16f50*/  @!P0 BRA `(.L_x_5004) ;  /* 0x0000000800388947 */ /* 0x000fea0003800000 */
[----:B------:R-:W-:Y:S01]  /*16f60*/  VIADD R2, R2, 0xfffffc00 ;  /* 0xfffffc0002027836 */ /* 0x000fe20000000000 */
[----:B------:R-:W-:Y:S01]  /*16f70*/  BSSY B1, `(.L_x_5005) ;  /* 0x0000032000017945 */ /* 0x000fe20003800000 */
[----:B------:R-:W-:Y:S01]  /*16f80*/  VIADD R21, R21, 0xfffffc00 ;  /* 0xfffffc0015157836 */ /* 0x000fe20000000000 */
[----:B------:R-:W-:Y:S02]  /*16f90*/  CS2R R22, SRZ ;  /* 0x0000000000167805 */ /* 0x000fe4000001ff00 */
[----:B------:R-:W-:-:S04]  /*16fa0*/  SHF.R.U32.HI R2, RZ, 0x6, R2 ;  /* 0x00000006ff027819 */ /* 0x000fc80000011602 */
[C---:B------:R-:W-:Y:S02]  /*16fb0*/  IADD3 R3, -R2.reuse, 0x10, RZ ;  /* 0x0000001002037810 */ /* 0x040fe40007ffe1ff */
[C---:B------:R-:W-:Y:S02]  /*16fc0*/  IADD3 R4, -R2.reuse, 0x13, RZ ;  /* 0x0000001302047810 */ /* 0x040fe40007ffe1ff */
[----:B------:R-:W-:Y:S02]  /*16fd0*/  ISETP.GT.AND P0, PT, R3, 0xe, PT ;  /* 0x0000000e0300780c */ /* 0x000fe40003f04270 */
[----:B------:R-:W-:Y:S02]  /*16fe0*/  IADD3 R5, -R2, 0xf, RZ ;  /* 0x0000000f02057810 */ /* 0x000fe40007ffe1ff */
[----:B------:R-:W-:Y:S02]  /*16ff0*/  SEL R4, R4, 0x12, !P0 ;  /* 0x0000001204047807 */ /* 0x000fe40004000000 */
[----:B------:R-:W-:Y:S01]  /*17000*/  LOP3.LUT P0, R21, R21, 0x3f, RZ, 0xc0, !PT ;  /* 0x0000003f15157812 */ /* 0x000fe2000780c0ff */
[----:B------:R-:W-:Y:S01]  /*17010*/  IMAD.MOV.U32 R6, RZ, RZ, R5 ;  /* 0x000000ffff067224 */ /* 0x000fe200078e0005 */
[----:B------:R-:W-:-:S13]  /*17020*/  ISETP.GT.AND P1, PT, R3, R4, PT ;  /* 0x000000040300720c */ /* 0x000fda0003f24270 */
[----:B------:R-:W-:Y:S05]  /*17030*/  @P1 BRA `(.L_x_5006) ;  /* 0x0000000000941947 */ /* 0x000fea0003800000 */
[----:B------:R-:W0:Y:S01]  /*17040*/  LDC.64 R8, c[0x4][0x170] ;  /* 0x01005c00ff087b82 */ /* 0x000e220000000a00 */
[C---:B------:R-:W-:Y:S01]  /*17050*/  SHF.L.U64.HI R11, R0.reuse, 0xb, R10 ;  /* 0x0000000b000b7819 */ /* 0x040fe2000001020a */
[----:B------:R-:W-:Y:S01]  /*17060*/  IMAD.SHL.U32 R7, R0, 0x800, RZ ;  /* 0x0000080000077824 */ /* 0x000fe200078e00ff */
[----:B------:R-:W-:Y:S01]  /*17070*/  MOV R0, R1 ;  /* 0x0000000100007202 */ /* 0x000fe20000000f00 */
[----:B------:R-:W-:Y:S01]  /*17080*/  IMAD.MOV.U32 R6, RZ, RZ, R5 ;  /* 0x000000ffff067224 */ /* 0x000fe200078e0005 */
[----:B------:R-:W-:Y:S02]  /*17090*/  CS2R R22, SRZ ;  /* 0x0000000000167805 */ /* 0x000fe4000001ff00 */
[----:B------:R-:W-:Y:S01]  /*170a0*/  LOP3.LUT R11, R11, 0x80000000, RZ, 0xfc, !PT ;  /* 0x800000000b0b7812 */ /* 0x000fe200078efcff */
[----:B------:R-:W1:Y:S01]  /*170b0*/  LDC.64 R28, c[0x0][0x208] ;  /* 0x00008200ff1c7b82 */ /* 0x000e620000000a00 */
[----:B0-----:R-:W-:-:S07]  /*170c0*/  IMAD.WIDE R8, R5, 0x8, R8 ;  /* 0x0000000805087825 */ /* 0x001fce00078e0208 */
.L_x_5007:
[----:B-1----:R-:W-:Y:S01]  /*170d0*/  R2UR UR4, R28 ;  /* 0x000000001c0472ca */ /* 0x002fe200000e0000 */
[----:B------:R-:W-:Y:S01]  /*170e0*/  IMAD.MOV.U32 R2, RZ, RZ, R8 ;  /* 0x000000ffff027224 */ /* 0x000fe200078e0008 */
[----:B------:R-:W-:Y:S01]  /*170f0*/  R2UR UR5, R29 ;  /* 0x000000001d0572ca */ /* 0x000fe200000e0000 */
[----:B------:R-:W-:-:S12]  /*17100*/  IMAD.MOV.U32 R3, RZ, RZ, R9 ;  /* 0x000000ffff037224 */ /* 0x000fd800078e0009 */
[----:B------:R-:W2:Y:S01]  /*17110*/  LDG.E.64.CONSTANT R2, desc[UR4][R2.64] ;  /* 0x0000000402027981 */ /* 0x000ea2000c1e9b00 */
[----:B------:R-:W-:Y:S02]  /*17120*/  VIADD R6, R6, 0x1 ;  /* 0x0000000106067836 */ /* 0x000fe40000000000 */
[----:B--2---:R-:W-:-:S04]  /*17130*/  IMAD.WIDE.U32 R22, P1, R2, R7, R22 ;  /* 0x0000000702167225 */ /* 0x004fc80007820016 */
[C---:B------:R-:W-:Y:S02]  /*17140*/  IMAD R31, R2.reuse, R11, RZ ;  /* 0x0000000b021f7224 */ /* 0x040fe400078e02ff */
[----:B------:R-:W-:Y:S02]  /*17150*/  IMAD R20, R3, R7, RZ ;  /* 0x0000000703147224 */ /* 0x000fe400078e02ff */
[----:B------:R-:W-:Y:S01]  /*17160*/  IMAD.HI.U32 R30, R2, R11, RZ ;  /* 0x0000000b021e7227 */ /* 0x000fe200078e00ff */
[----:B------:R-:W-:-:S03]  /*17170*/  IADD3 R23, P3, R31, R23, RZ ;  /* 0x000000171f177210 */ /* 0x000fc60007f7e0ff */
[----:B------:R-:W-:Y:S01]  /*17180*/  IMAD.X R31, RZ, RZ, R30, P1 ;  /* 0x000000ffff1f7224 */ /* 0x000fe200008e061e */
[----:B------:R-:W-:Y:S01]  /*17190*/  IADD3 R23, P4, R20, R23, RZ ;  /* 0x0000001714177210 */ /* 0x000fe20007f9e0ff */
[----:B------:R-:W-:-:S04]  /*171a0*/  IMAD.HI.U32 R20, R3, R7, RZ ;  /* 0x0000000703147227 */ /* 0x000fc800078e00ff */
[C---:B------:R-:W-:Y:S01]  /*171b0*/  IMAD.HI.U32 R2, R3.reuse, R11, RZ ;  /* 0x0000000b03027227 */ /* 0x040fe200078e00ff */
[----:B------:R-:W-:Y:S01]  /*171c0*/  IADD3.X R20, P1, R20, R31, RZ, P3, !PT ;  /* 0x0000001f14147210 */ /* 0x000fe20001f3e4ff */
[----:B------:R0:W-:Y:S01]  /*171d0*/  STL.64 [R0], R22 ;  /* 0x0000001600007387 */ /* 0x0001e20000100a00 */
[----:B------:R-:W-:Y:S01]  /*171e0*/  ISETP.GE.AND P3, PT, R6, R4, PT ;  /* 0x000000040600720c */ /* 0x000fe20003f66270 */
[----:B------:R-:W-:Y:S02]  /*171f0*/  IMAD R3, R3, R11, RZ ;  /* 0x0000000b03037224 */ /* 0x000fe400078e02ff */
[----:B------:R-:W-:Y:S01]  /*17200*/  IMAD.X R2, RZ, RZ, R2, P1 ;  /* 0x000000ffff027224 */ /* 0x000fe200008e0602 */
[----:B------:R-:W-:Y:S02]  /*17210*/  IADD3 R8, P1, R8, 0x8, RZ ;  /* 0x0000000808087810 */ /* 0x000fe40007f3e0ff */
[----:B------:R-:W-:-:S03]  /*17220*/  IADD3.X R3, P4, R3, R20, RZ, P4, !PT ;  /* 0x0000001403037210 */ /* 0x000fc6000279e4ff */
[----:B------:R-:W-:Y:S02]  /*17230*/  IMAD.X R9, RZ, RZ, R9, P1 ;  /* 0x000000ffff097224 */ /* 0x000fe400008e0609 */
[----:B------:R-:W-:Y:S02]  /*17240*/  IMAD.X R2, RZ, RZ, R2, P4 ;  /* 0x000000ffff027224 */ /* 0x000fe400020e0602 */
[----:B0-----:R-:W-:Y:S02]  /*17250*/  VIADD R0, R0, 0x8 ;  /* 0x0000000800007836 */ /* 0x001fe40000000000 */
[----:B------:R-:W-:Y:S01]  /*17260*/  IMAD.MOV.U32 R22, RZ, RZ, R3 ;  /* 0x000000ffff167224 */ /* 0x000fe200078e0003 */
[----:B------:R-:W-:Y:S01]  /*17270*/  MOV R23, R2 ;  /* 0x0000000200177202 */ /* 0x000fe20000000f00 */
[----:B------:R-:W-:Y:S06]  /*17280*/  @!P3 BRA `(.L_x_5007) ;  /* 0xfffffffc0090b947 */ /* 0x000fec000383ffff */
.L_x_5006:
[----:B------:R-:W-:Y:S05]  /*17290*/  BSYNC B1 ;  /* 0x0000000000017941 */ /* 0x000fea0003800000 */
.L_x_5005:
[----:B------:R-:W-:-:S04]  /*172a0*/  IMAD.IADD R0, R6, 0x1, -R5 ;  /* 0x0000000106007824 */ /* 0x000fc800078e0a05 */
[----:B------:R-:W-:-:S05]  /*172b0*/  IMAD R29, R0, 0x8, R1 ;  /* 0x00000008001d7824 */ /* 0x000fca00078e0201 */
        /* <DEDUP_REMOVED lines=10> */
[--C-:B------:R-:W-:Y:S02]  /*17360*/  @P0 SHF.L.U64.HI R7, R2, R21, R3.reuse ;  /* 0x0000001502070219 */ /* 0x100fe40000010203 */
[----:B------:R-:W-:Y:S02]  /*17370*/  @P0 LOP3.LUT R2, R0, R11, RZ, 0xfc, !PT ;  /* 0x0000000b00020212 */ /* 0x000fe400078efcff */
[----:B------:R-:W-:-:S02]  /*17380*/  @P0 SHF.R.U32.HI R0, RZ, R9, R3 ;  /* 0x00000009ff000219 */ /* 0x000fc40000011603 */
[CC--:B----4-:R-:W-:Y:S02]  /*17390*/  @P0 SHF.L.U32 R9, R4.reuse, R21.reuse, RZ ;  /* 0x0000001504090219 */ /* 0x0d0fe400000006ff */
        /* <DEDUP_REMOVED lines=32> */
[CC--:B------:R-:W-:Y:S02]  /*175a0*/  SHF.L.U32 R9, R11.reuse, R4.reuse, RZ ;  /* 0x000000040b097219 */ /* 0x0c0fe400000006ff */
[----:B------:R-:W-:Y:S02]  /*175b0*/  SHF.R.U64 R2, R2, R3, R6 ;  /* 0x0000000302027219 */ /* 0x000fe40000001206 */
[----:B------:R-:W-:-:S07]  /*175c0*/  SHF.L.U64.HI R21, R11, R4, R7 ;  /* 0x000000040b157219 */ /* 0x000fce0000010207 */
[----:B------:R-:W-:Y:S02]  /*175d0*/  @P1 LOP3.LUT R11, R2, R9, RZ, 0xfc, !PT ;  /* 0x00000009020b1212 */ /* 0x000fe400078efcff */
[----:B------:R-:W-:Y:S01]  /*175e0*/  SHF.R.U32.HI R2, RZ, R3, R6 ;  /* 0x00000003ff027219 */ /* 0x000fe20000011606 */
[----:B------:R-:W-:Y:S02]  /*175f0*/  IMAD.MOV.U32 R3, RZ, RZ, RZ ;  /* 0x000000ffff037224 */ /* 0x000fe400078e00ff */
[----:B------:R-:W-:Y:S01]  /*17600*/  IMAD.WIDE.U32 R8, R11, 0x2168c235, RZ ;  /* 0x2168c2350b087825 */ /* 0x000fe200078e00ff */
[----:B------:R-:W-:-:S03]  /*17610*/  @P1 LOP3.LUT R7, R2, R21, RZ, 0xfc, !PT ;  /* 0x0000001502071212 */ /* 0x000fc600078efcff */
[----:B------:R-:W-:Y:S01]  /*17620*/  IMAD.MOV.U32 R2, RZ, RZ, R9 ;  /* 0x000000ffff027224 */ /* 0x000fe200078e0009 */
[----:B------:R-:W-:Y:S01]  /*17630*/  IADD3 RZ, P1, R8, R8, RZ ;  /* 0x0000000808ff7210 */ /* 0x000fe20007f3e0ff */
[----:B------:R-:W-:-:S04]  /*17640*/  IMAD.HI.U32 R6, R7, -0x36f0255e, RZ ;  /* 0xc90fdaa207067827 */ /* 0x000fc800078e00ff */
[----:B------:R-:W-:-:S04]  /*17650*/  IMAD.WIDE.U32 R2, R11, -0x36f0255e, R2 ;  /* 0xc90fdaa20b027825 */ /* 0x000fc800078e0002 */
[----:B------:R-:W-:-:S04]  /*17660*/  IMAD.WIDE.U32 R2, P3, R7, 0x2168c235, R2 ;  /* 0x2168c23507027825 */ /* 0x000fc80007860002 */
[----:B------:R-:W-:Y:S01]  /*17670*/  IMAD R7, R7, -0x36f0255e, RZ ;  /* 0xc90fdaa207077824 */ /* 0x000fe200078e02ff */
[----:B------:R-:W-:Y:S01]  /*17680*/  IADD3.X RZ, P1, R2, R2, RZ, P1, !PT ;  /* 0x0000000202ff7210 */ /* 0x000fe20000f3e4ff */
[----:B------:R-:W-:-:S03]  /*17690*/  IMAD.X R6, RZ, RZ, R6, P3 ;  /* 0x000000ffff067224 */ /* 0x000fc600018e0606 */
[----:B------:R-:W-:-:S04]  /*176a0*/  IADD3 R3, P3, R7, R3, RZ ;  /* 0x0000000307037210 */ /* 0x000fc80007f7e0ff */
[----:B------:R-:W-:Y:S02]  /*176b0*/  IADD3.X R6, RZ, R6, RZ, P3, !PT ;  /* 0x00000006ff067210 */ /* 0x000fe40001ffe4ff */
[C---:B------:R-:W-:Y:S02]  /*176c0*/  ISETP.GT.U32.AND P3, PT, R3.reuse, RZ, PT ;  /* 0x000000ff0300720c */ /* 0x040fe40003f64070 */
[----:B------:R-:W-:Y:S02]  /*176d0*/  IADD3.X R2, P1, R3, R3, RZ, P1, !PT ;  /* 0x0000000303027210 */ /* 0x000fe40000f3e4ff */
[----:B------:R-:W-:-:S03]  /*176e0*/  ISETP.GT.AND.EX P3, PT, R6, RZ, PT, P3 ;  /* 0x000000ff0600720c */ /* 0x000fc60003f64330 */
[----:B------:R-:W-:Y:S01]  /*176f0*/  IMAD.X R7, R6, 0x1, R6, P1 ;  /* 0x0000000106077824 */ /* 0x000fe200008e0606 */
[----:B------:R-:W-:Y:S02]  /*17700*/  SEL R3, R2, R3, P3 ;  /* 0x0000000302037207 */ /* 0x000fe40001800000 */
[----:B------:R-:W-:Y:S02]  /*17710*/  LOP3.LUT R2, R0, 0x1, RZ, 0xc0, !PT ;  /* 0x0000000100027812 */ /* 0x000fe400078ec0ff */
[----:B------:R-:W-:Y:S02]  /*17720*/  SEL R6, R7, R6, P3 ;  /* 0x0000000607067207 */ /* 0x000fe40001800000 */
[----:B------:R-:W-:Y:S02]  /*17730*/  IADD3 R3, P1, R3, 0x1, RZ ;  /* 0x0000000103037810 */ /* 0x000fe40007f3e0ff */
[----:B------:R-:W-:Y:S02]  /*17740*/  SEL R7, RZ, 0x1, !P3 ;  /* 0x00000001ff077807 */ /* 0x000fe40005800000 */
[----:B------:R-:W-:Y:S01]  /*17750*/  LEA.HI R5, R5, R2, RZ, 0x2 ;  /* 0x0000000205057211 */ /* 0x000fe200078f10ff */
[----:B------:R-:W-:-:S02]  /*17760*/  IMAD.X R6, RZ, RZ, R6, P1 ;  /* 0x000000ffff067224 */ /* 0x000fc400008e0606 */
[----:B------:R-:W-:-:S03]  /*17770*/  IMAD.IADD R7, R7, 0x1, R4 ;  /* 0x0000000107077824 */ /* 0x000fc600078e0204 */
[----:B------:R-:W-:Y:S01]  /*17780*/  SHF.R.U64 R3, R3, 0xa, R6 ;  /* 0x0000000a03037819 */ /* 0x000fe20000001206 */
[----:B------:R-:W-:-:S03]  /*17790*/  IMAD.SHL.U32 R7, R7, 0x100000, RZ ;  /* 0x0010000007077824 */ /* 0x000fc600078e00ff */
[----:B------:R-:W-:-:S04]  /*177a0*/  IADD3 R3, P1, R3, 0x1, RZ ;  /* 0x0000000103037810 */ /* 0x000fc80007f3e0ff */
[----:B------:R-:W-:Y:S02]  /*177b0*/  LEA.HI.X R6, R6, RZ, RZ, 0x16, P1 ;  /* 0x000000ff06067211 */ /* 0x000fe400008fb4ff */
[----:B------:R-:W-:Y:S02]  /*177c0*/  LOP3.LUT P1, R10, R10, 0x80000000, RZ, 0xc0, !PT ;  /* 0x800000000a0a7812 */ /* 0x000fe4000782c0ff */
[--C-:B------:R-:W-:Y:S02]  /*177d0*/  SHF.R.U64 R3, R3, 0x1, R6.reuse ;  /* 0x0000000103037819 */ /* 0x100fe40000001206 */
[----:B------:R-:W-:Y:S02]  /*177e0*/  SHF.R.U32.HI R4, RZ, 0x1, R6 ;  /* 0x00000001ff047819 */ /* 0x000fe40000011606 */
[----:B------:R-:W-:Y:S02]  /*177f0*/  IADD3 R0, P3, P4, R3, -UR4, RZ ;  /* 0x8000000403007c10 */ /* 0x000fe4000fc7e0ff */
[----:B------:R-:W-:-:S02]  /*17800*/  @P0 LOP3.LUT R10, R10, 0x80000000, RZ, 0x3c, !PT ;  /* 0x800000000a0a0812 */ /* 0x000fc400078e3cff */
[----:B------:R-:W-:-:S03]  /*17810*/  IADD3.X R3, R4, 0x3fe00000, ~R7, P3, P4 ;  /* 0x3fe0000004037810 */ /* 0x000fc60001fe8c07 */
[----:B------:R-:W-:Y:S01]  /*17820*/  @P1 IMAD.MOV R5, RZ, RZ, -R5 ;  /* 0x000000ffff051224 */ /* 0x000fe200078e0a05 */
[----:B0-----:R-:W-:-:S07]  /*17830*/  LOP3.LUT R10, R3, R10, RZ, 0xfc, !PT ;  /* 0x0000000a030a7212 */ /* 0x001fce00078efcff */
.L_x_5004:
[----:B------:R-:W-:Y:S02]  /*17840*/  IMAD.MOV.U32 R2, RZ, RZ, R18 ;  /* 0x000000ffff027224 */ /* 0x000fe400078e0012 */
[----:B------:R-:W-:Y:S02]  /*17850*/  IMAD.MOV.U32 R3, RZ, RZ, 0x0 ;  /* 0x00000000ff037424 */ /* 0x000fe400078e00ff */
[----:B------:R-:W-:Y:S02]  /*17860*/  IMAD.MOV.U32 R11, RZ, RZ, R10 ;  /* 0x000000ffff0b7224 */ /* 0x000fe400078e000a */
[----:B------:R-:W-:Y:S01]  /*17870*/  IMAD.MOV.U32 R10, RZ, RZ, R0 ;  /* 0x000000ffff0a7224 */ /* 0x000fe200078e0000 */
[----:B------:R-:W-:Y:S06]  /*17880*/  RET.REL.NODEC R2 `(_ZN2at6native18elementwise_kernelILi128ELi4EZNS0_15gpu_kernel_implIZZZNS0_15tan_kernel_cudaERNS_18TensorIteratorBaseEENKUlvE_clEvENKUlvE_clEvEUlN3c107complexIdEEE_EEvS4_RKT_EUliE_EEviT1_) ;  /* 0xfffffe8402dc7950 */ /* 0x000fec0003c3ffff */
.L_x_5008:
        /* <DEDUP_REMOVED lines=15> */
.L_x_7503:


//--------------------- .text._ZN2at6native27unrolled_elementwise_kernelIZZZNS0_15tan_kernel_cudaERNS_18TensorIteratorBaseEENKUlvE_clEvENKUlvE_clEvEUlN3c107complexIdEEE_St5arrayIPcLm2EELi4E23TrivialOffsetCalculatorILi1EjESE_NS0_6memory12LoadWithCastILi1EEENSF_13StoreWithCastILi1EEEEEviT_T0_T2_T3_T4_T5_ --------------------------
	.section	.text._ZN2at6native27unrolled_elementwise_kernelIZZZNS0_15tan_kernel_cudaERNS_18TensorIteratorBaseEENKUlvE_clEvENKUlvE_clEvEUlN3c107complexIdEEE_St5arrayIPcLm2EELi4E23TrivialOffsetCalculatorILi1EjESE_NS0_6memory12LoadWithCastILi1EEENSF_13StoreWithCastILi1EEEEEviT_T0_T2_T3_T4_T5_,"ax",@progbits
	.align	128
        .global         _ZN2at6native27unrolled_elementwise_kernelIZZZNS0_15tan_kernel_cudaERNS_18TensorIteratorBaseEENKUlvE_clEvENKUlvE_clEvEUlN3c107complexIdEEE_St5arrayIPcLm2EELi4E23TrivialOffsetCalculatorILi1EjESE_NS0_6memory12LoadWithCastILi1EEENSF_13StoreWithCastILi1EEEEEviT_T0_T2_T3_T4_T5_
        .type           _ZN2at6native27unrolled_elementwise_kernelIZZZNS0_15tan_kernel_cudaERNS_18TensorIteratorBaseEENKUlvE_clEvENKUlvE_clEvEUlN3c107complexIdEEE_St5arrayIPcLm2EELi4E23TrivialOffsetCalculatorILi1EjESE_NS0_6memory12LoadWithCastILi1EEENSF_13StoreWithCastILi1EEEEEviT_T0_T2_T3_T4_T5_,@function
        .size           _ZN2at6native27unrolled_elementwise_kernelIZZZNS0_15tan_kernel_cudaERNS_18TensorIteratorBaseEENKUlvE_clEvENKUlvE_clEvEUlN3c107complexIdEEE_St5arrayIPcLm2EELi4E23TrivialOffsetCalculatorILi1EjESE_NS0_6memory12LoadWithCastILi1EEENSF_13StoreWithCastILi1EEEEEviT_T0_T2_T3_T4_T5_,(.L_x_7506 - _ZN2at6native27unrolled_elementwise_kernelIZZZNS0_15tan_kernel_cudaERNS_18TensorIteratorBaseEENKUlvE_clEvENKUlvE_clEvEUlN3c107complexIdEEE_St5arrayIPcLm2EELi4E23TrivialOffsetCalculatorILi1EjESE_NS0_6memory12LoadWithCastILi1EEENSF_13StoreWithCastILi1EEEEEviT_T0_T2_T3_T4_T5_)
        .other          _ZN2at6native27unrolled_elementwise_kernelIZZZNS0_15tan_kernel_cudaERNS_18TensorIteratorBaseEENKUlvE_clEvENKUlvE_clEvEUlN3c107complexIdEEE_St5arrayIPcLm2EELi4E23TrivialOffsetCalculatorILi1EjESE_NS0_6memory12LoadWithCastILi1EEENSF_13StoreWithCastILi1EEEEEviT_T0_T2_T3_T4_T5_,@"STO_CUDA_ENTRY STV_DEFAULT"
_ZN2at6native27unrolled_elementwise_kernelIZZZNS0_15tan_kernel_cudaERNS_18TensorIteratorBaseEENKUlvE_clEvENKUlvE_clEvEUlN3c107complexIdEEE_St5arrayIPcLm2EELi4E23TrivialOffsetCalculatorILi1EjESE_NS0_6memory12LoadWithCastILi1EEENSF_13StoreWithCastILi1EEEEEviT_T0_T2_T3_T4_T5_:
.text._ZN2at6native27unrolled_elementwise_kernelIZZZNS0_15tan_kernel_cudaERNS_18TensorIteratorBaseEENKUlvE_clEvENKUlvE_clEvEUlN3c107complexIdEEE_St5arrayIPcLm2EELi4E23TrivialOffsetCalculatorILi1EjESE_NS0_6memory12LoadWithCastILi1EEENSF_13StoreWithCastILi1EEEEEviT_T0_T2_T3_T4_T5_:
        /* <DEDUP_REMOVED lines=8> */
[----:B------:R-:W-:Y:S02]  /*0080*/  CS2R R30, SRZ ;  /* 0x00000000001e7805 */ /* 0x000fe4000001ff00 */
[----:B------:R-:W-:Y:S01]  /*0090*/  CS2R R28, SRZ ;  /* 0x00000000001c7805 */ /* 0x000fe2000001ff00 */
[----:B------:R-:W0:Y:S01]  /*00a0*/  LDC.U8 R34, c[0x0][0x22c] ;  /* 0x00008b00ff227b82 */ /* 0x000e220000000000 */
[----:B-1----:R-:W-:-:S05]  /*00b0*/  IMAD R41, R32, -0x200, R41 ;  /* 0xfffffe0020297824 */ /* 0x002fca00078e0229 */
[----:B--2---:R-:W-:-:S13]  /*00c0*/  ISETP.GE.AND P0, PT, R33, R41, PT ;  /* 0x000000292100720c */ /* 0x004fda0003f06270 */
[----:B------:R-:W-:Y:S05]  /*00d0*/  @P0 BRA `(.L_x_5010) ;  /* 0x0000001000340947 */ /* 0x000fea0003800000 */
[----:B------:R-:W1:Y:S01]  /*00e0*/  LDC.64 R2, c[0x0][0x220] ;  /* 0x00008800ff027b82 */ /* 0x000e620000000a00 */
[----:B------:R-:W-:Y:S01]  /*00f0*/  IMAD R0, R32, 0x200, R33 ;  /* 0x0000020020007824 */ /* 0x000fe200078e0221 */
[----:B0-----:R-:W-:Y:S01]  /*0100*/  PRMT R4, R34, 0x9910, RZ ;  /* 0x0000991022047816 */ /* 0x001fe200000000ff */
[----:B------:R-:W-:Y:S02]  /*0110*/  ULDC UR4, c[0x0][0x230] ;  /* 0x00008c0000047ab9 */ /* 0x000fe40000000800 */
[----:B------:R-:W-:Y:S02]  /*0120*/  IMAD R5, R0, UR4, RZ ;  /* 0x0000000400057c24 */ /* 0x000fe4000f8e02ff */
[----:B------:R-:W-:-:S05]  /*0130*/  IMAD.MOV.U32 R0, RZ, RZ, R4 ;  /* 0x000000ffff007224 */ /* 0x000fca00078e0004 */
[----:B------:R-:W-:Y:S02]  /*0140*/  ISETP.GT.AND P0, PT, R0, 0x9, PT ;  /* 0x000000090000780c */ /* 0x000fe40003f04270 */
[----:B-1----:R-:W-:-:S05]  /*0150*/  IADD3 R2, P1, R5, R2, RZ ;  /* 0x0000000205027210 */ /* 0x002fca0007f3e0ff */
        /* <DEDUP_REMOVED lines=14> */
.L_x_5014:
[----:B------:R-:W2:Y:S01]  /*0240*/  LDG.E.U8 R2, desc[UR36][R2.64] ;  /* 0x0000002402027981 */ /* 0x000ea2000c1e1100 */
[----:B------:R-:W-:Y:S01]  /*0250*/  CS2R R30, SRZ ;  /* 0x00000000001e7805 */ /* 0x000fe2000001ff00 */
[----:B--2---:R0:W1:Y:S01]  /*0260*/  I2F.F64.U16 R28, R2 ;  /* 0x00000002001c7312 */ /* 0x0040620000101800 */
[----:B------:R-:W-:Y:S05]  /*0270*/  BRA `(.L_x_5016) ;  /* 0x0000000c00c87947 */ /* 0x000fea0003800000 */
.L_x_5013:
        /* <DEDUP_REMOVED lines=10> */
.L_x_5018:
[----:B------:R-:W2:Y:S01]  /*0320*/  LDG.E R2, desc[UR36][R2.64] ;  /* 0x0000002402027981 */ /* 0x000ea2000c1e1900 */
[----:B------:R-:W-:Y:S01]  /*0330*/  CS2R R30, SRZ ;  /* 0x00000000001e7805 */ /* 0x000fe2000001ff00 */
[----:B--2---:R1:W2:Y:S01]  /*0340*/  I2F.F64 R28, R2 ;  /* 0x00000002001c7312 */ /* 0x0042a20000201c00 */
[----:B------:R-:W-:Y:S05]  /*0350*/  BRA `(.L_x_5016) ;  /* 0x0000000c00907947 */ /* 0x000fea0003800000 */
.L_x_5017:
[----:B------:R-:W2:Y:S01]  /*0360*/  LDG.E.U16 R2, desc[UR36][R2.64] ;  /* 0x0000002402027981 */ /* 0x000ea2000c1e1500 */
[----:B------:R-:W-:Y:S01]  /*0370*/  CS2R R30, SRZ ;  /* 0x00000000001e7805 */ /* 0x000fe2000001ff00 */
[----:B--2---:R3:W4:Y:S01]  /*0380*/  I2F.F64.S16 R28, R2 ;  /* 0x00000002001c7312 */ /* 0x0047220000101c00 */
[----:B------:R-:W-:Y:S05]  /*0390*/  BRA `(.L_x_5016) ;  /* 0x0000000c00807947 */ /* 0x000fea0003800000 */
.L_x_5012:
        /* <DEDUP_REMOVED lines=11> */
.L_x_5020:
[----:B------:R-:W2:Y:S01]  /*0450*/  LDG.E.U16 R0, desc[UR36][R2.64] ;  /* 0x0000002402007981 */ /* 0x000ea2000c1e1500 */
[----:B------:R-:W-:Y:S01]  /*0460*/  CS2R R30, SRZ ;  /* 0x00000000001e7805 */ /* 0x000fe2000001ff00 */
[----:B--2---:R-:W-:-:S05]  /*0470*/  HADD2.F32 R0, -RZ, R0.H0_H0 ;  /* 0x20000000ff007230 */ /* 0x004fca0000004100 */
[----:B------:R-:W-:-:S04]  /*0480*/  FMUL.FTZ R0, R0, 1 ;  /* 0x3f80000000007820 */ /* 0x000fc80000410000 */
[----:B------:R0:W1:Y:S01]  /*0490*/  F2F.F64.F32 R28, R0 ;  /* 0x00000000001c7310 */ /* 0x0000620000201800 */
[----:B------:R-:W-:Y:S05]  /*04a0*/  BRA `(.L_x_5016) ;  /* 0x0000000c003c7947 */ /* 0x000fea0003800000 */
.L_x_5019:
        /* <DEDUP_REMOVED lines=12> */
.L_x_5022:
        /* <DEDUP_REMOVED lines=8> */
.L_x_5021:
[----:B------:R0:W5:Y:S01]  /*05f0*/  LDG.E.64 R28, desc[UR36][R2.64] ;  /* 0x00000024021c7981 */ /* 0x000162000c1e1b00 */
[----:B------:R-:W-:Y:S01]  /*0600*/  CS2R R30, SRZ ;  /* 0x00000000001e7805 */ /* 0x000fe2000001ff00 */
[----:B------:R-:W-:Y:S06]  /*0610*/  BRA `(.L_x_5016) ;  /* 0x0000000800e07947 */ /* 0x000fec0003800000 */
.L_x_5011:
        /* <DEDUP_REMOVED lines=14> */
.L_x_5025:
[----:B------:R0:W5:Y:S01]  /*0700*/  LDG.E.128 R28, desc[UR36][R2.64] ;  /* 0x00000024021c7981 */ /* 0x000162000c1e1d00 */
[----:B------:R-:W-:Y:S05]  /*0710*/  BRA `(.L_x_5016) ;  /* 0x0000000800a07947 */ /* 0x000fea0003800000 */
.L_x_5024:
        /* <DEDUP_REMOVED lines=29> */
.L_x_5027:
        /* <DEDUP_REMOVED lines=16> */
.L_x_5026:
[----:B------:R-:W2:Y:S01]  /*09f0*/  LDG.E.U16 R0, desc[UR36][R2.64] ;  /* 0x0000002402007981 */ /* 0x000ea2000c1e1500 */
[----:B------:R-:W-:Y:S01]  /*0a00*/  CS2R R30, SRZ ;  /* 0x00000000001e7805 */ /* 0x000fe2000001ff00 */
[----:B--2---:R-:W-:-:S04]  /*0a10*/  IMAD.U32 R0, R0, 0x10000, RZ ;  /* 0x0001000000007824 */ /* 0x004fc800078e00ff */
[----:B------:R-:W-:-:S04]  /*0a20*/  FMUL.FTZ R0, R0, 1 ;  /* 0x3f80000000007820 */ /* 0x000fc80000410000 */
[----:B------:R0:W1:Y:S01]  /*0a30*/  F2F.F64.F32 R28, R0 ;  /* 0x00000000001c7310 */ /* 0x0000620000201800 */
[----:B------:R-:W-:Y:S05]  /*0a40*/  BRA `(.L_x_5016) ;  /* 0x0000000400d47947 */ /* 0x000fea0003800000 */
.L_x_5023:
        /* <DEDUP_REMOVED lines=12> */
.L_x_5030:
        /* <DEDUP_REMOVED lines=21> */
.L_x_5034:
[----:B------:R-:W-:Y:S05]  /*0c60*/  BSYNC B1 ;  /* 0x0000000000017941 */ /* 0x000fea0003800000 */
.L_x_5033:
[----:B------:R-:W-:Y:S01]  /*0c70*/  LEA R3, R0, 0x3b800000, 0x17 ;  /* 0x3b80000000037811 */ /* 0x000fe200078eb8ff */
[----:B------:R-:W-:-:S05]  /*0c80*/  IMAD.SHL.U32 R0, R2, 0x100000, RZ ;  /* 0x0010000002007824 */ /* 0x000fca00078e00ff */
[----:B------:R-:W-:-:S07]  /*0c90*/  LOP3.LUT R0, R3, R0, R4, 0xfe, !PT ;  /* 0x0000000003007212 */ /* 0x000fce00078efe04 */
.L_x_5032:
[----:B------:R-:W-:Y:S05]  /*0ca0*/  BSYNC B0 ;  /* 0x0000000000007941 */ /* 0x000fea0003800000 */
.L_x_5031:
[----:B------:R-:W-:Y:S01]  /*0cb0*/  FMUL.FTZ R0, R0, 1 ;  /* 0x3f80000000007820 */ /* 0x000fe20000410000 */
[----:B------:R-:W-:-:S03]  /*0cc0*/  CS2R R30, SRZ ;  /* 0x00000000001e7805 */ /* 0x000fc6000001ff00 */
[----:B------:R0:W1:Y:S01]  /*0cd0*/  F2F.F64.F32 R28, R0 ;  /* 0x00000000001c7310 */ /* 0x0000620000201800 */
[----:B------:R-:W-:Y:S05]  /*0ce0*/  BRA `(.L_x_5016) ;  /* 0x00000004002c7947 */ /* 0x000fea0003800000 */
.L_x_5029:
        /* <DEDUP_REMOVED lines=21> */
.L_x_5038:
[----:B------:R-:W-:Y:S05]  /*0e40*/  BSYNC B1 ;  /* 0x0000000000017941 */ /* 0x000fea0003800000 */
.L_x_5037:
[----:B------:R-:W-:Y:S01]  /*0e50*/  LEA R3, R0, 0x37800000, 0x17 ;  /* 0x3780000000037811 */ /* 0x000fe200078eb8ff */
[----:B------:R-:W-:-:S05]  /*0e60*/  IMAD.SHL.U32 R0, R2, 0x200000, RZ ;  /* 0x0020000002007824 */ /* 0x000fca00078e00ff */
[----:B------:R-:W-:-:S07]  /*0e70*/  LOP3.LUT R0, R3, R0, R4, 0xfe, !PT ;  /* 0x0000000003007212 */ /* 0x000fce00078efe04 */
.L_x_5036:
[----:B------:R-:W-:Y:S05]  /*0e80*/  BSYNC B0 ;  /* 0x0000000000007941 */ /* 0x000fea0003800000 */
.L_x_5035:
[----:B------:R-:W-:Y:S01]  /*0e90*/  FMUL.FTZ R0, R0, 1 ;  /* 0x3f80000000007820 */ /* 0x000fe20000410000 */
[----:B------:R-:W-:-:S03]  /*0ea0*/  CS2R R30, SRZ ;  /* 0x00000000001e7805 */ /* 0x000fc6000001ff00 */
[----:B------:R0:W1:Y:S01]  /*0eb0*/  F2F.F64.F32 R28, R0 ;  /* 0x00000000001c7310 */ /* 0x0000620000201800 */
[----:B------:R-:W-:Y:S05]  /*0ec0*/  BRA `(.L_x_5016) ;  /* 0x0000000000b47947 */ /* 0x000fea0003800000 */
.L_x_5028:
        /* <DEDUP_REMOVED lines=14> */
.L_x_5042:
[----:B------:R-:W-:Y:S05]  /*0fb0*/  BSYNC B0 ;  /* 0x0000000000007941 */ /* 0x000fea0003800000 */
.L_x_5041:
[----:B------:R-:W-:Y:S01]  /*0fc0*/  FMUL.FTZ R0, R0, 1 ;  /* 0x3f80000000007820 */ /* 0x000fe20000410000 */
[----:B------:R-:W-:-:S03]  /*0fd0*/  CS2R R30, SRZ ;  /* 0x00000000001e7805 */ /* 0x000fc6000001ff00 */
[----:B------:R0:W1:Y:S01]  /*0fe0*/  F2F.F64.F32 R28, R0 ;  /* 0x00000000001c7310 */ /* 0x0000620000201800 */
[----:B------:R-:W-:Y:S05]  /*0ff0*/  BRA `(.L_x_5016) ;  /* 0x0000000000687947 */ /* 0x000fea0003800000 */
.L_x_5015:
        /* <DEDUP_REMOVED lines=16> */
.L_x_5043:
[----:B------:R-:W-:Y:S02]  /*1100*/  CS2R R28, SRZ ;  /* 0x00000000001c7805 */ /* 0x000fe4000001ff00 */
[----:B------:R-:W-:Y:S01]  /*1110*/  CS2R R30, SRZ ;  /* 0x00000000001e7805 */ /* 0x000fe2000001ff00 */
[----:B------:R-:W-:Y:S06]  /*1120*/  BRA `(.L_x_5016) ;  /* 0x00000000001c7947 */ /* 0x000fec0003800000 */
.L_x_5040:
[----:B------:R-:W2:Y:S01]  /*1130*/  LDG.E.64 R28, desc[UR36][R2.64] ;  /* 0x00000024021c7981 */ /* 0x000ea2000c1e1b00 */
[----:B------:R-:W-:Y:S01]  /*1140*/  CS2R R30, SRZ ;  /* 0x00000000001e7805 */ /* 0x000fe2000001ff00 */
[----:B--2---:R-:W0:Y:S01]  /*1150*/  I2F.F64.U64 R28, R28 ;  /* 0x0000001c001c7312 */ /* 0x004e220000301800 */
[----:B------:R-:W-:Y:S05]  /*1160*/  BRA `(.L_x_5016) ;  /* 0x00000000000c7947 */ /* 0x000fea0003800000 */
.L_x_5039:
[----:B------:R-:W2:Y:S01]  /*1170*/  LDG.E R2, desc[UR36][R2.64] ;  /* 0x0000002402027981 */ /* 0x000ea2000c1e1900 */
[----:B------:R-:W-:Y:S01]  /*1180*/  CS2R R30, SRZ ;  /* 0x00000000001e7805 */ /* 0x000fe2000001ff00 */
[----:B--2---:R0:W1:Y:S06]  /*1190*/  I2F.F64.U32 R28, R2 ;  /* 0x00000002001c7312 */ /* 0x00406c0000201800 */
.L_x_5016:
[----:B------:R-:W-:-:S07]  /*11a0*/  VIADD R33, R33, 0x80 ;  /* 0x0000008021217836 */ /* 0x000fce0000000000 */
.L_x_5010:
[----:B------:R-:W-:Y:S05]  /*11b0*/  BSYNC B6 ;  /* 0x0000000000067941 */ /* 0x000fea0003800000 */
.L_x_5009:
[----:B------:R-:W-:Y:S01]  /*11c0*/  ISETP.GE.AND P0, PT, R33, R41, PT ;  /* 0x000000292100720c */ /* 0x000fe20003f06270 */
[----:B------:R-:W-:Y:S01]  /*11d0*/  BSSY B6, `(.L_x_5044) ;  /* 0x0000110000067945 */ /* 0x000fe20003800000 */
[----:B------:R-:W-:-:S11]  /*11e0*/  CS2R R24, SRZ ;  /* 0x0000000000187805 */ /* 0x000fd6000001ff00 */
[----:B------:R-:W-:Y:S05]  /*11f0*/  @P0 BRA `(.L_x_5045) ;  /* 0x0000001000340947 */ /* 0x000fea0003800000 */
[----:B01-3--:R-:W0:Y:S01]  /*1200*/  LDC.64 R2, c[0x0][0x220] ;  /* 0x00008800ff027b82 */ /* 0x00be220000000a00 */
        /* <DEDUP_REMOVED lines=17> */
[----:B------:R-:W3:Y:S01]  /*1320*/  LDG.E.S8 R2, desc[UR36][R2.64] ;  /* 0x0000002402027981 */ /* 0x000ee2000c1e1300 */
[----:B------:R-:W-:Y:S01]  /*1330*/  CS2R R26, SRZ ;  /* 0x00000000001a7805 */ /* 0x000fe2000001ff00 */
[----:B---3--:R0:W1:Y:S01]  /*1340*/  I2F.F64.S16 R24, R2 ;  /* 0x0000000200187312 */ /* 0x0080620000101c00 */
[----:B------:R-:W-:Y:S05]  /*1350*/  BRA `(.L_x_5051) ;  /* 0x0000000c00d87947 */ /* 0x000fea0003800000 */
.L_x_5049:
[----:B------:R-:W3:Y:S01]  /*1360*/  LDG.E.U8 R2, desc[UR36][R2.64] ;  /* 0x0000002402027981 */ /* 0x000ee2000c1e1100 */
[----:B------:R-:W-:Y:S01]  /*1370*/  CS2R R26, SRZ ;  /* 0x00000000001a7805 */ /* 0x000fe2000001ff00 */
[----:B---3--:R0:W1:Y:S01]  /*1380*/  I2F.F64.U16 R24, R2 ;  /* 0x0000000200187312 */ /* 0x0080620000101800 */
[----:B------:R-:W-:Y:S05]  /*1390*/  BRA `(.L_x_5051) ;  /* 0x0000000c00c87947 */ /* 0x000fea0003800000 */
.L_x_5048:
[----:B------:R-:W-:-:S13]  /*13a0*/  ISETP.NE.AND P0, PT, R0, 0x2, PT ;  /* 0x000000020000780c */ /* 0x000fda0003f05270 */
[----:B------:R-:W-:Y:S05]  /*13b0*/  @!P0 BRA `(.L_x_5052) ;  /* 0x0000000000308947 */ /* 0x000fea0003800000 */
[----:B------:R-:W-:-:S13]  /*13c0*/  ISETP.NE.AND P0, PT, R0, 0x3, PT ;  /* 0x000000030000780c */ /* 0x000fda0003f05270 */
[----:B------:R-:W-:Y:S05]  /*13d0*/  @!P0 BRA `(.L_x_5053) ;  /* 0x0000000000188947 */ /* 0x000fea0003800000 */
[----:B------:R-:W-:-:S13]  /*13e0*/  ISETP.NE.AND P0, PT, R0, 0x4, PT ;  /* 0x000000040000780c */ /* 0x000fda0003f05270 */
[----:B------:R-:W-:Y:S05]  /*13f0*/  @P0 BRA `(.L_x_5050) ;  /* 0x0000000c00480947 */ /* 0x000fea0003800000 */
[----:B------:R-:W3:Y:S01]  /*1400*/  LDG.E.64 R24, desc[UR36][R2.64] ;  /* 0x0000002402187981 */ /* 0x000ee2000c1e1b00 */
[----:B------:R-:W-:Y:S01]  /*1410*/  CS2R R26, SRZ ;  /* 0x00000000001a7805 */ /* 0x000fe2000001ff00 */
[----:B---3--:R-:W0:Y:S01]  /*1420*/  I2F.F64.S64 R24, R24 ;  /* 0x0000001800187312 */ /* 0x008e220000301c00 */
[----:B------:R-:W-:Y:S05]  /*1430*/  BRA `(.L_x_5051) ;  /* 0x0000000c00a07947 */ /* 0x000fea0003800000 */
.L_x_5053:
[----:B------:R-:W3:Y:S01]  /*1440*/  LDG.E R2, desc[UR36][R2.64] ;  /* 0x0000002402027981 */ /* 0x000ee2000c1e1900 */
[----:B------:R-:W-:Y:S01]  /*1450*/  CS2R R26, SRZ ;  /* 0x00000000001a7805 */ /* 0x000fe2000001ff00 */
[----:B---3--:R0:W1:Y:S01]  /*1460*/  I2F.F64 R24, R2 ;  /* 0x0000000200187312 */ /* 0x0080620000201c00 */
[----:B------:R-:W-:Y:S05]  /*1470*/  BRA `(.L_x_5051) ;  /* 0x0000000c00907947 */ /* 0x000fea0003800000 */
.L_x_5052:
[----:B------:R-:W3:Y:S01]  /*1480*/  LDG.E.U16 R2, desc[UR36][R2.64] ;  /* 0x0000002402027981 */ /* 0x000ee2000c1e1500 */
[----:B------:R-:W-:Y:S01]  /*1490*/  CS2R R26, SRZ ;  /* 0x00000000001a7805 */ /* 0x000fe2000001ff00 */
[----:B---3--:R0:W1:Y:S01]  /*14a0*/  I2F.F64.S16 R24, R2 ;  /* 0x0000000200187312 */ /* 0x0080620000101c00 */
[----:B------:R-:W-:Y:S05]  /*14b0*/  BRA `(.L_x_5051) ;  /* 0x0000000c00807947 */ /* 0x000fea0003800000 */
.L_x_5047:
[----:B------:R-:W-:-:S13]  /*14c0*/  ISETP.GT.AND P0, PT, R0, 0x6, PT ;  /* 0x000000060000780c */ /* 0x000fda0003f04270 */
[----:B------:R-:W-:Y:S05]  /*14d0*/  @P0 BRA `(.L_x_5054) ;  /* 0x00000000003c0947 */ /* 0x000fea0003800000 */
[----:B------:R-:W-:-:S13]  /*14e0*/  ISETP.NE.AND P0, PT, R0, 0x5, PT ;  /* 0x000000050000780c */ /* 0x000fda0003f05270 */
[----:B------:R-:W-:Y:S05]  /*14f0*/  @!P0 BRA `(.L_x_5055) ;  /* 0x00000000001c8947 */ /* 0x000fea0003800000 */
[----:B------:R-:W-:-:S13]  /*1500*/  ISETP.NE.AND P0, PT, R0, 0x6, PT ;  /* 0x000000060000780c */ /* 0x000fda0003f05270 */
[----:B------:R-:W-:Y:S05]  /*1510*/  @P0 BRA `(.L_x_5050) ;  /* 0x0000000c00000947 */ /* 0x000fea0003800000 */
[----:B------:R-:W3:Y:S01]  /*1520*/  LDG.E R24, desc[UR36][R2.64] ;  /* 0x0000002402187981 */ /* 0x000ee2000c1e1900 */
[----:B------:R-:W-:Y:S01]  /*1530*/  CS2R R26, SRZ ;  /* 0x00000000001a7805 */ /* 0x000fe2000001ff00 */
[----:B---3--:R-:W-:-:S06]  /*1540*/  FMUL.FTZ R24, R24, 1 ;  /* 0x3f80000018187820 */ /* 0x008fcc0000410000 */
[----:B------:R-:W0:Y:S01]  /*1550*/  F2F.F64.F32 R24, R24 ;  /* 0x0000001800187310 */ /* 0x000e220000201800 */
[----:B------:R-:W-:Y:S05]  /*1560*/  BRA `(.L_x_5051) ;  /* 0x0000000c00547947 */ /* 0x000fea0003800000 */
.L_x_5055:
[----:B------:R-:W3:Y:S01]  /*1570*/  LDG.E.U16 R0, desc[UR36][R2.64] ;  /* 0x0000002402007981 */ /* 0x000ee2000c1e1500 */
[----:B------:R-:W-:Y:S01]  /*1580*/  CS2R R26, SRZ ;  /* 0x00000000001a7805 */ /* 0x000fe2000001ff00 */
[----:B---3--:R-:W-:-:S05]  /*1590*/  HADD2.F32 R0, -RZ, R0.H0_H0 ;  /* 0x20000000ff007230 */ /* 0x008fca0000004100 */
[----:B------:R-:W-:-:S04]  /*15a0*/  FMUL.FTZ R0, R0, 1 ;  /* 0x3f80000000007820 */ /* 0x000fc80000410000 */
[----:B------:R0:W1:Y:S01]  /*15b0*/  F2F.F64.F32 R24, R0 ;  /* 0x0000000000187310 */ /* 0x0000620000201800 */
[----:B------:R-:W-:Y:S05]  /*15c0*/  BRA `(.L_x_5051) ;  /* 0x0000000c003c7947 */ /* 0x000fea0003800000 */
.L_x_5054:
[----:B------:R-:W-:-:S13]  /*15d0*/  ISETP.NE.AND P0, PT, R0, 0x7, PT ;  /* 0x000000070000780c */ /* 0x000fda0003f05270 */
[----:B------:R-:W-:Y:S05]  /*15e0*/  @!P0 BRA `(.L_x_5056) ;  /* 0x0000000000488947 */ /* 0x000fea0003800000 */
[----:B------:R-:W-:-:S13]  /*15f0*/  ISETP.NE.AND P0, PT, R0, 0x8, PT ;  /* 0x000000080000780c */ /* 0x000fda0003f05270 */
[----:B------:R-:W-:Y:S05]  /*1600*/  @!P0 BRA `(.L_x_5057) ;  /* 0x0000000000208947 */ /* 0x000fea0003800000 */
[----:B------:R-:W-:-:S13]  /*1610*/  ISETP.NE.AND P0, PT, R0, 0x9, PT ;  /* 0x000000090000780c */ /* 0x000fda0003f05270 */
[----:B------:R-:W-:Y:S05]  /*1620*/  @P0 BRA `(.L_x_5050) ;  /* 0x0000000800bc0947 */ /* 0x000fea0003800000 */
[----:B------:R-:W3:Y:S02]  /*1630*/  LDG.E.64 R2, desc[UR36][R2.64] ;  /* 0x0000002402027981 */ /* 0x000ee4000c1e1b00 */
[----:B---3--:R-:W-:Y:S01]  /*1640*/  FMUL.FTZ R26, R3, 1 ;  /* 0x3f800000031a7820 */ /* 0x008fe20000410000 */
[----:B------:R-:W-:-:S05]  /*1650*/  FMUL.FTZ R24, R2, 1 ;  /* 0x3f80000002187820 */ /* 0x000fca0000410000 */
[----:B------:R-:W0:Y:S08]  /*1660*/  F2F.F64.F32 R26, R26 ;  /* 0x0000001a001a7310 */ /* 0x000e300000201800 */
[----:B------:R-:W1:Y:S01]  /*1670*/  F2F.F64.F32 R24, R24 ;  /* 0x0000001800187310 */ /* 0x000e620000201800 */
[----:B------:R-:W-:Y:S05]  /*1680*/  BRA `(.L_x_5051) ;  /* 0x0000000c000c7947 */ /* 0x000fea0003800000 */
.L_x_5057:
[----:B------:R-:W3:Y:S02]  /*1690*/  LDG.E R0, desc[UR36][R2.64] ;  /* 0x0000002402007981 */ /* 0x000ee4000c1e1900 */
[--C-:B---3--:R-:W-:Y:S02]  /*16a0*/  HADD2.F32 R4, -RZ, R0.reuse.H1_H1 ;  /* 0x30000000ff047230 */ /* 0x108fe40000004100 */
[----:B------:R-:W-:-:S03]  /*16b0*/  HADD2.F32 R0, -RZ, R0.H0_H0 ;  /* 0x20000000ff007230 */ /* 0x000fc60000004100 */
[----:B------:R-:W-:Y:S02]  /*16c0*/  FMUL.FTZ R4, R4, 1 ;  /* 0x3f80000004047820 */ /* 0x000fe40000410000 */
[----:B------:R-:W-:Y:S02]  /*16d0*/  FMUL.FTZ R0, R0, 1 ;  /* 0x3f80000000007820 */ /* 0x000fe40000410000 */
[----:B------:R0:W1:Y:S08]  /*16e0*/  F2F.F64.F32 R26, R4 ;  /* 0x00000004001a7310 */ /* 0x0000700000201800 */
[----:B------:R0:W3:Y:S01]  /*16f0*/  F2F.F64.F32 R24, R0 ;  /* 0x0000000000187310 */ /* 0x0000e20000201800 */
[----:B------:R-:W-:Y:S05]  /*1700*/  BRA `(.L_x_5051) ;  /* 0x0000000800ec7947 */ /* 0x000fea0003800000 */
.L_x_5056:
[----:B------:R0:W5:Y:S01]  /*1710*/  LDG.E.64 R24, desc[UR36][R2.64] ;  /* 0x0000002402187981 */ /* 0x000162000c1e1b00 */
[----:B------:R-:W-:Y:S01]  /*1720*/  CS2R R26, SRZ ;  /* 0x00000000001a7805 */ /* 0x000fe2000001ff00 */
[----:B------:R-:W-:Y:S06]  /*1730*/  BRA `(.L_x_5051) ;  /* 0x0000000800e07947 */ /* 0x000fec0003800000 */
.L_x_5046:
        /* <DEDUP_REMOVED lines=9> */
[----:B------:R-:W-:Y:S01]  /*17d0*/  CS2R R26, SRZ ;  /* 0x00000000001a7805 */ /* 0x000fe2000001ff00 */
[----:B------:R-:W-:Y:S01]  /*17e0*/  IMAD.MOV.U32 R24, RZ, RZ, RZ ;  /* 0x000000ffff187224 */ /* 0x000fe200078e00ff */
[----:B---3--:R-:W-:-:S04]  /*17f0*/  ISETP.NE.AND P0, PT, R2, RZ, PT ;  /* 0x000000ff0200720c */ /* 0x008fc80003f05270 */
[----:B------:R-:W-:Y:S01]  /*1800*/  FSEL R25, RZ, 1.875, !P0 ;  /* 0x3ff00000ff197808 */ /* 0x000fe20004000000 */
[----:B------:R-:W-:Y:S08]  /*1810*/  BRA `(.L_x_5051) ;  /* 0x0000000800a87947 */ /* 0x000ff00003800000 */
.L_x_5060:
[----:B------:R0:W5:Y:S01]  /*1820*/  LDG.E.128 R24, desc[UR36][R2.64] ;  /* 0x0000002402187981 */ /* 0x000162000c1e1d00 */
[----:B------:R-:W-:Y:S05]  /*1830*/  BRA `(.L_x_5051) ;  /* 0x0000000800a07947 */ /* 0x000fea0003800000 */
.L_x_5059:
[----:B------:R-:W-:-:S13]  /*1840*/  ISETP.NE.AND P0, PT, R0, 0xf, PT ;  /* 0x0000000f0000780c */ /* 0x000fda0003f05270 */
[----:B------:R-:W-:Y:S05]  /*1850*/  @!P0 BRA `(.L_x_5061) ;  /* 0x0000000000ac8947 */ /* 0x000fea0003800000 */
[----:B------:R-:W-:-:S13]  /*1860*/  ISETP.NE.AND P0, PT, R0, 0x17, PT ;  /* 0x000000170000780c */ /* 0x000fda0003f05270 */
[----:B------:R-:W-:Y:S05]  /*1870*/  @!P0 BRA `(.L_x_5062) ;  /* 0x0000000000648947 */ /* 0x000fea0003800000 */
[----:B------:R-:W-:-:S13]  /*1880*/  ISETP.NE.AND P0, PT, R0, 0x18, PT ;  /* 0x000000180000780c */ /* 0x000fda0003f05270 */
[----:B------:R-:W-:Y:S05]  /*1890*/  @P0 BRA `(.L_x_5050) ;  /* 0x0000000800200947 */ /* 0x000fea0003800000 */
[----:B------:R-:W3:Y:S01]  /*18a0*/  LDG.E.U8 R0, desc[UR36][R2.64] ;  /* 0x0000002402007981 */ /* 0x000ee2000c1e1100 */
[----:B------:R-:W-:Y:S01]  /*18b0*/  IMAD.MOV.U32 R8, RZ, RZ, -0x800000 ;  /* 0xff800000ff087424 */ /* 0x000fe200078e00ff */
[----:B------:R-:W-:Y:S01]  /*18c0*/  CS2R R26, SRZ ;  /* 0x00000000001a7805 */ /* 0x000fe2000001ff00 */
        /* <DEDUP_REMOVED lines=20> */
.L_x_5062:
[----:B------:R-:W3:Y:S01]  /*1a10*/  LDG.E.U8 R2, desc[UR36][R2.64] ;  /* 0x0000002402027981 */ /* 0x000ee2000c1e1100 */
[----:B------:R-:W-:Y:S01]  /*1a20*/  CS2R R26, SRZ ;  /* 0x00000000001a7805 */ /* 0x000fe2000001ff00 */
[C---:B---3--:R-:W-:Y:S02]  /*1a30*/  IMAD.SHL.U32 R0, R2.reuse, 0x2000000, RZ ;  /* 0x0200000002007824 */ /* 0x048fe400078e00ff */
        /* <DEDUP_REMOVED lines=13> */
.L_x_5061:
[----:B------:R-:W3:Y:S01]  /*1b10*/  LDG.E.U16 R0, desc[UR36][R2.64] ;  /* 0x0000002402007981 */ /* 0x000ee2000c1e1500 */
[----:B------:R-:W-:Y:S01]  /*1b20*/  CS2R R26, SRZ ;  /* 0x00000000001a7805 */ /* 0x000fe2000001ff00 */
[----:B---3--:R-:W-:-:S04]  /*1b30*/  IMAD.U32 R0, R0, 0x10000, RZ ;  /* 0x0001000000007824 */ /* 0x008fc800078e00ff */
[----:B------:R-:W-:-:S04]  /*1b40*/  FMUL.FTZ R0, R0, 1 ;  /* 0x3f80000000007820 */ /* 0x000fc80000410000 */
[----:B------:R0:W1:Y:S01]  /*1b50*/  F2F.F64.F32 R24, R0 ;  /* 0x0000000000187310 */ /* 0x0000620000201800 */
[----:B------:R-:W-:Y:S05]  /*1b60*/  BRA `(.L_x_5051) ;  /* 0x0000000400d47947 */ /* 0x000fea0003800000 */
.L_x_5058:
        /* <DEDUP_REMOVED lines=8> */
[----:B------:R-:W3:Y:S01]  /*1bf0*/  LDG.E.U16 R2, desc[UR36][R2.64] ;  /* 0x0000002402027981 */ /* 0x000ee2000c1e1500 */
[----:B------:R-:W-:Y:S01]  /*1c00*/  CS2R R26, SRZ ;  /* 0x00000000001a7805 */ /* 0x000fe2000001ff00 */
[----:B---3--:R0:W1:Y:S01]  /*1c10*/  I2F.F64.U16 R24, R2 ;  /* 0x0000000200187312 */ /* 0x0080620000101800 */
[----:B------:R-:W-:Y:S05]  /*1c20*/  BRA `(.L_x_5051) ;  /* 0x0000000400a47947 */ /* 0x000fea0003800000 */
.L_x_5065:
        /* <DEDUP_REMOVED lines=21> */
.L_x_5069:
[----:B------:R-:W-:Y:S05]  /*1d80*/  BSYNC B1 ;  /* 0x0000000000017941 */ /* 0x000fea0003800000 */
.L_x_5068:
[----:B------:R-:W-:Y:S01]  /*1d90*/  LEA R3, R0, 0x3b800000, 0x17 ;  /* 0x3b80000000037811 */ /* 0x000fe200078eb8ff */
[----:B------:R-:W-:-:S05]  /*1da0*/  IMAD.SHL.U32 R0, R2, 0x100000, RZ ;  /* 0x0010000002007824 */ /* 0x000fca00078e00ff */
[----:B------:R-:W-:-:S07]  /*1db0*/  LOP3.LUT R0, R3, R0, R4, 0xfe, !PT ;  /* 0x0000000003007212 */ /* 0x000fce00078efe04 */
.L_x_5067:
[----:B------:R-:W-:Y:S05]  /*1dc0*/  BSYNC B0 ;  /* 0x0000000000007941 */ /* 0x000fea0003800000 */
.L_x_5066:
[----:B------:R-:W-:Y:S01]  /*1dd0*/  FMUL.FTZ R0, R0, 1 ;  /* 0x3f80000000007820 */ /* 0x000fe20000410000 */
[----:B------:R-:W-:-:S03]  /*1de0*/  CS2R R26, SRZ ;  /* 0x00000000001a7805 */ /* 0x000fc6000001ff00 */
[----:B------:R0:W1:Y:S01]  /*1df0*/  F2F.F64.F32 R24, R0 ;  /* 0x0000000000187310 */ /* 0x0000620000201800 */
[----:B------:R-:W-:Y:S05]  /*1e00*/  BRA `(.L_x_5051) ;  /* 0x00000004002c7947 */ /* 0x000fea0003800000 */
.L_x_5064:
        /* <DEDUP_REMOVED lines=21> */
.L_x_5073:
[----:B------:R-:W-:Y:S05]  /*1f60*/  BSYNC B1 ;  /* 0x0000000000017941 */ /* 0x000fea0003800000 */
.L_x_5072:
[----:B------:R-:W-:Y:S01]  /*1f70*/  LEA R3, R0, 0x37800000, 0x17 ;  /* 0x3780000000037811 */ /* 0x000fe200078eb8ff */
[----:B------:R-:W-:-:S05]  /*1f80*/  IMAD.SHL.U32 R0, R2, 0x200000, RZ ;  /* 0x0020000002007824 */ /* 0x000fca00078e00ff */
[----:B------:R-:W-:-:S07]  /*1f90*/  LOP3.LUT R0, R3, R0, R4, 0xfe, !PT ;  /* 0x0000000003007212 */ /* 0x000fce00078efe04 */
.L_x_5071:
[----:B------:R-:W-:Y:S05]  /*1fa0*/  BSYNC B0 ;  /* 0x0000000000007941 */ /* 0x000fea0003800000 */
.L_x_5070:
[----:B------:R-:W-:Y:S01]  /*1fb0*/  FMUL.FTZ R0, R0, 1 ;  /* 0x3f80000000007820 */ /* 0x000fe20000410000 */
[----:B------:R-:W-:-:S03]  /*1fc0*/  CS2R R26, SRZ ;  /* 0x00000000001a7805 */ /* 0x000fc6000001ff00 */
[----:B------:R0:W1:Y:S01]  /*1fd0*/  F2F.F64.F32 R24, R0 ;  /* 0x0000000000187310 */ /* 0x0000620000201800 */
[----:B------:R-:W-:Y:S05]  /*1fe0*/  BRA `(.L_x_5051) ;  /* 0x0000000000b47947 */ /* 0x000fea0003800000 */
.L_x_5063:
        /* <DEDUP_REMOVED lines=14> */
.L_x_5077:
[----:B------:R-:W-:Y:S05]  /*20d0*/  BSYNC B0 ;  /* 0x0000000000007941 */ /* 0x000fea0003800000 */
.L_x_5076:
[----:B------:R-:W-:Y:S01]  /*20e0*/  FMUL.FTZ R0, R0, 1 ;  /* 0x3f80000000007820 */ /* 0x000fe20000410000 */
[----:B------:R-:W-:-:S03]  /*20f0*/  CS2R R26, SRZ ;  /* 0x00000000001a7805 */ /* 0x000fc6000001ff00 */
[----:B------:R0:W1:Y:S01]  /*2100*/  F2F.F64.F32 R24, R0 ;  /* 0x0000000000187310 */ /* 0x0000620000201800 */
[----:B------:R-:W-:Y:S05]  /*2110*/  BRA `(.L_x_5051) ;  /* 0x0000000000687947 */ /* 0x000fea0003800000 */
.L_x_5050:
        /* <DEDUP_REMOVED lines=16> */
.L_x_5078:
[----:B------:R-:W-:Y:S02]  /*2220*/  CS2R R24, SRZ ;  /* 0x0000000000187805 */ /* 0x000fe4000001ff00 */
[----:B------:R-:W-:Y:S01]  /*2230*/  CS2R R26, SRZ ;  /* 0x00000000001a7805 */ /* 0x000fe2000001ff00 */
[----:B------:R-:W-:Y:S06]  /*2240*/  BRA `(.L_x_5051) ;  /* 0x00000000001c7947 */ /* 0x000fec0003800000 */
.L_x_5075:
[----:B------:R-:W3:Y:S01]  /*2250*/  LDG.E.64 R24, desc[UR36][R2.64] ;  /* 0x0000002402187981 */ /* 0x000ee2000c1e1b00 */
[----:B------:R-:W-:Y:S01]  /*2260*/  CS2R R26, SRZ ;  /* 0x00000000001a7805 */ /* 0x000fe2000001ff00 */
[----:B---3--:R-:W0:Y:S01]  /*2270*/  I2F.F64.U64 R24, R24 ;  /* 0x0000001800187312 */ /* 0x008e220000301800 */
[----:B------:R-:W-:Y:S05]  /*2280*/  BRA `(.L_x_5051) ;  /* 0x00000000000c7947 */ /* 0x000fea0003800000 */
.L_x_5074:
[----:B------:R-:W3:Y:S01]  /*2290*/  LDG.E R2, desc[UR36][R2.64] ;  /* 0x0000002402027981 */ /* 0x000ee2000c1e1900 */
[----:B------:R-:W-:Y:S01]  /*22a0*/  CS2R R26, SRZ ;  /* 0x00000000001a7805 */ /* 0x000fe2000001ff00 */
[----:B---3--:R0:W1:Y:S06]  /*22b0*/  I2F.F64.U32 R24, R2 ;  /* 0x0000000200187312 */ /* 0x00806c0000201800 */
.L_x_5051:
[----:B------:R-:W-:-:S07]  /*22c0*/  VIADD R33, R33, 0x80 ;  /* 0x0000008021217836 */ /* 0x000fce0000000000 */
.L_x_5045:
[----:B------:R-:W-:Y:S05]  /*22d0*/  BSYNC B6 ;  /* 0x0000000000067941 */ /* 0x000fea0003800000 */
.L_x_5044:
[----:B------:R-:W-:Y:S01]  /*22e0*/  ISETP.GE.AND P0, PT, R33, R41, PT ;  /* 0x000000292100720c */ /* 0x000fe20003f06270 */
[----:B------:R-:W-:Y:S01]  /*22f0*/  BSSY B6, `(.L_x_5079) ;  /* 0x0000112000067945 */ /* 0x000fe20003800000 */
[----:B------:R-:W-:Y:S02]  /*2300*/  CS2R R22, SRZ ;  /* 0x0000000000167805 */ /* 0x000fe4000001ff00 */
[----:B------:R-:W-:Y:S02]  /*2310*/  CS2R R18, SRZ ;  /* 0x0000000000127805 */ /* 0x000fe4000001ff00 */
[----:B------:R-:W-:-:S07]  /*2320*/  CS2R R16, SRZ ;  /* 0x0000000000107805 */ /* 0x000fce000001ff00 */
        /* <DEDUP_REMOVED lines=23> */
.L_x_5084:
[----:B------:R-:W3:Y:S01]  /*24a0*/  LDG.E.U8 R2, desc[UR36][R2.64] ;  /* 0x0000002402027981 */ /* 0x000ee2000c1e1100 */
[----:B------:R-:W-:Y:S01]  /*24b0*/  CS2R R18, SRZ ;  /* 0x0000000000127805 */ /* 0x000fe2000001ff00 */
[----:B---3--:R0:W1:Y:S01]  /*24c0*/  I2F.F64.U16 R16, R2 ;  /* 0x0000000200107312 */ /* 0x0080620000101800 */
[----:B------:R-:W-:Y:S05]  /*24d0*/  BRA `(.L_x_5086) ;  /* 0x0000000c00c87947 */ /* 0x000fea0003800000 */
.L_x_5083:
        /* <DEDUP_REMOVED lines=10> */
.L_x_5088:
[----:B------:R-:W3:Y:S01]  /*2580*/  LDG.E R2, desc[UR36][R2.64] ;  /* 0x0000002402027981 */ /* 0x000ee2000c1e1900 */
[----:B------:R-:W-:Y:S01]  /*2590*/  CS2R R18, SRZ ;  /* 0x0000000000127805 */ /* 0x000fe2000001ff00 */
[----:B---3--:R0:W1:Y:S01]  /*25a0*/  I2F.F64 R16, R2 ;  /* 0x0000000200107312 */ /* 0x0080620000201c00 */
[----:B------:R-:W-:Y:S05]  /*25b0*/  BRA `(.L_x_5086) ;  /* 0x0000000c00907947 */ /* 0x000fea0003800000 */
.L_x_5087:
[----:B------:R-:W3:Y:S01]  /*25c0*/  LDG.E.U16 R2, desc[UR36][R2.64] ;  /* 0x0000002402027981 */ /* 0x000ee2000c1e1500 */
[----:B------:R-:W-:Y:S01]  /*25d0*/  CS2R R18, SRZ ;  /* 0x0000000000127805 */ /* 0x000fe2000001ff00 */
[----:B---3--:R0:W1:Y:S01]  /*25e0*/  I2F.F64.S16 R16, R2 ;  /* 0x0000000200107312 */ /* 0x0080620000101c00 */
[----:B------:R-:W-:Y:S05]  /*25f0*/  BRA `(.L_x_5086) ;  /* 0x0000000c00807947 */ /* 0x000fea0003800000 */
.L_x_5082:
        /* <DEDUP_REMOVED lines=11> */
.L_x_5090:
[----:B------:R-:W3:Y:S01]  /*26b0*/  LDG.E.U16 R0, desc[UR36][R2.64] ;  /* 0x0000002402007981 */ /* 0x000ee2000c1e1500 */
[----:B------:R-:W-:Y:S01]  /*26c0*/  CS2R R18, SRZ ;  /* 0x0000000000127805 */ /* 0x000fe2000001ff00 */
[----:B---3--:R-:W-:-:S05]  /*26d0*/  HADD2.F32 R0, -RZ, R0.H0_H0 ;  /* 0x20000000ff007230 */ /* 0x008fca0000004100 */
[----:B------:R-:W-:-:S04]  /*26e0*/  FMUL.FTZ R0, R0, 1 ;  /* 0x3f80000000007820 */ /* 0x000fc80000410000 */
[----:B------:R0:W1:Y:S01]  /*26f0*/  F2F.F64.F32 R16, R0 ;  /* 0x0000000000107310 */ /* 0x0000620000201800 */
[----:B------:R-:W-:Y:S05]  /*2700*/  BRA `(.L_x_5086) ;  /* 0x0000000c003c7947 */ /* 0x000fea0003800000 */
.L_x_5089:
        /* <DEDUP_REMOVED lines=12> */
.L_x_5092:
        /* <DEDUP_REMOVED lines=8> */
.L_x_5091:
[----:B------:R0:W5:Y:S01]  /*2850*/  LDG.E.64 R16, desc[UR36][R2.64] ;  /* 0x0000002402107981 */ /* 0x000162000c1e1b00 */
[----:B------:R-:W-:Y:S01]  /*2860*/  CS2R R18, SRZ ;  /* 0x0000000000127805 */ /* 0x000fe2000001ff00 */
[----:B------:R-:W-:Y:S06]  /*2870*/  BRA `(.L_x_5086) ;  /* 0x0000000800e07947 */ /* 0x000fec0003800000 */
.L_x_5081:
        /* <DEDUP_REMOVED lines=14> */
.L_x_5095:
[----:B------:R0:W5:Y:S01]  /*2960*/  LDG.E.128 R16, desc[UR36][R2.64] ;  /* 0x0000002402107981 */ /* 0x000162000c1e1d00 */
[----:B------:R-:W-:Y:S05]  /*2970*/  BRA `(.L_x_5086) ;  /* 0x0000000800a07947 */ /* 0x000fea0003800000 */
.L_x_5094:
        /* <DEDUP_REMOVED lines=29> */
.L_x_5097:
        /* <DEDUP_REMOVED lines=16> */
.L_x_5096:
[----:B------:R-:W3:Y:S01]  /*2c50*/  LDG.E.U16 R0, desc[UR36][R2.64] ;  /* 0x0000002402007981 */ /* 0x000ee2000c1e1500 */
[----:B------:R-:W-:Y:S01]  /*2c60*/  CS2R R18, SRZ ;  /* 0x0000000000127805 */ /* 0x000fe2000001ff00 */
[----:B---3--:R-:W-:-:S04]  /*2c70*/  IMAD.U32 R0, R0, 0x10000, RZ ;  /* 0x0001000000007824 */ /* 0x008fc800078e00ff */
[----:B------:R-:W-:-:S04]  /*2c80*/  FMUL.FTZ R0, R0, 1 ;  /* 0x3f80000000007820 */ /* 0x000fc80000410000 */
[----:B------:R0:W1:Y:S01]  /*2c90*/  F2F.F64.F32 R16, R0 ;  /* 0x0000000000107310 */ /* 0x0000620000201800 */
[----:B------:R-:W-:Y:S05]  /*2ca0*/  BRA `(.L_x_5086) ;  /* 0x0000000400d47947 */ /* 0x000fea0003800000 */
.L_x_5093:
        /* <DEDUP_REMOVED lines=12> */
.L_x_5100:
        /* <DEDUP_REMOVED lines=21> */
.L_x_5104:
[----:B------:R-:W-:Y:S05]  /*2ec0*/  BSYNC B1 ;  /* 0x0000000000017941 */ /* 0x000fea0003800000 */
.L_x_5103:
[----:B------:R-:W-:Y:S01]  /*2ed0*/  LEA R3, R0, 0x3b800000, 0x17 ;  /* 0x3b80000000037811 */ /* 0x000fe200078eb8ff */
[----:B------:R-:W-:-:S05]  /*2ee0*/  IMAD.SHL.U32 R0, R2, 0x100000, RZ ;  /* 0x0010000002007824 */ /* 0x000fca00078e00ff */
[----:B------:R-:W-:-:S07]  /*2ef0*/  LOP3.LUT R0, R3, R0, R4, 0xfe, !PT ;  /* 0x0000000003007212 */ /* 0x000fce00078efe04 */
.L_x_5102:
[----:B------:R-:W-:Y:S05]  /*2f00*/  BSYNC B0 ;  /* 0x0000000000007941 */ /* 0x000fea0003800000 */
.L_x_5101:
[----:B------:R-:W-:Y:S01]  /*2f10*/  FMUL.FTZ R0, R0, 1 ;  /* 0x3f80000000007820 */ /* 0x000fe20000410000 */
[----:B------:R-:W-:-:S03]  /*2f20*/  CS2R R18, SRZ ;  /* 0x0000000000127805 */ /* 0x000fc6000001ff00 */
[----:B------:R3:W0:Y:S01]  /*2f30*/  F2F.F64.F32 R16, R0 ;  /* 0x0000000000107310 */ /* 0x0006220000201800 */
[----:B------:R-:W-:Y:S05]  /*2f40*/  BRA `(.L_x_5086) ;  /* 0x00000004002c7947 */ /* 0x000fea0003800000 */
.L_x_5099:
        /* <DEDUP_REMOVED lines=21> */
.L_x_5108:
[----:B------:R-:W-:Y:S05]  /*30a0*/  BSYNC B1 ;  /* 0x0000000000017941 */ /* 0x000fea0003800000 */
.L_x_5107:
[----:B------:R-:W-:Y:S01]  /*30b0*/  LEA R3, R0, 0x37800000, 0x17 ;  /* 0x3780000000037811 */ /* 0x000fe200078eb8ff */
[----:B------:R-:W-:-:S05]  /*30c0*/  IMAD.SHL.U32 R0, R2, 0x200000, RZ ;  /* 0x0020000002007824 */ /* 0x000fca00078e00ff */
[----:B------:R-:W-:-:S07]  /*30d0*/  LOP3.LUT R0, R3, R0, R4, 0xfe, !PT ;  /* 0x0000000003007212 */ /* 0x000fce00078efe04 */
.L_x_5106:
[----:B------:R-:W-:Y:S05]  /*30e0*/  BSYNC B0 ;  /* 0x0000000000007941 */ /* 0x000fea0003800000 */
.L_x_5105:
[----:B------:R-:W-:Y:S01]  /*30f0*/  FMUL.FTZ R0, R0, 1 ;  /* 0x3f80000000007820 */ /* 0x000fe20000410000 */
[----:B------:R-:W-:-:S03]  /*3100*/  CS2R R18, SRZ ;  /* 0x0000000000127805 */ /* 0x000fc6000001ff00 */
[----:B------:R0:W1:Y:S01]  /*3110*/  F2F.F64.F32 R16, R0 ;  /* 0x0000000000107310 */ /* 0x0000620000201800 */
[----:B------:R-:W-:Y:S05]  /*3120*/  BRA `(.L_x_5086) ;  /* 0x0000000000b47947 */ /* 0x000fea0003800000 */
.L_x_5098:
        /* <DEDUP_REMOVED lines=14> */
.L_x_5112:
[----:B------:R-:W-:Y:S05]  /*3210*/  BSYNC B0 ;  /* 0x0000000000007941 */ /* 0x000fea0003800000 */
.L_x_5111:
[----:B------:R-:W-:Y:S01]  /*3220*/  FMUL.FTZ R0, R0, 1 ;  /* 0x3f80000000007820 */ /* 0x000fe20000410000 */
[----:B------:R-:W-:-:S03]  /*3230*/  CS2R R18, SRZ ;  /* 0x0000000000127805 */ /* 0x000fc6000001ff00 */
[----:B------:R0:W1:Y:S01]  /*3240*/  F2F.F64.F32 R16, R0 ;  /* 0x0000000000107310 */ /* 0x0000620000201800 */
[----:B------:R-:W-:Y:S05]  /*3250*/  BRA `(.L_x_5086) ;  /* 0x0000000000687947 */ /* 0x000fea0003800000 */
.L_x_5085:
        /* <DEDUP_REMOVED lines=16> */
.L_x_5113:
[----:B------:R-:W-:Y:S02]  /*3360*/  CS2R R16, SRZ ;  /* 0x0000000000107805 */ /* 0x000fe4000001ff00 */
[----:B------:R-:W-:Y:S01]  /*3370*/  CS2R R18, SRZ ;  /* 0x0000000000127805 */ /* 0x000fe2000001ff00 */
[----:B------:R-:W-:Y:S06]  /*3380*/  BRA `(.L_x_5086) ;  /* 0x00000000001c7947 */ /* 0x000fec0003800000 */
.L_x_5110:
[----:B------:R-:W3:Y:S01]  /*3390*/  LDG.E.64 R16, desc[UR36][R2.64] ;  /* 0x0000002402107981 */ /* 0x000ee2000c1e1b00 */
[----:B------:R-:W-:Y:S01]  /*33a0*/  CS2R R18, SRZ ;  /* 0x0000000000127805 */ /* 0x000fe2000001ff00 */
[----:B---3--:R-:W0:Y:S01]  /*33b0*/  I2F.F64.U64 R16, R16 ;  /* 0x0000001000107312 */ /* 0x008e220000301800 */
[----:B------:R-:W-:Y:S05]  /*33c0*/  BRA `(.L_x_5086) ;  /* 0x00000000000c7947 */ /* 0x000fea0003800000 */
.L_x_5109:
[----:B------:R-:W3:Y:S01]  /*33d0*/  LDG.E R2, desc[UR36][R2.64] ;  /* 0x0000002402027981 */ /* 0x000ee2000c1e1900 */
[----:B------:R-:W-:Y:S01]  /*33e0*/  CS2R R18, SRZ ;  /* 0x0000000000127805 */ /* 0x000fe2000001ff00 */
[----:B---3--:R0:W1:Y:S06]  /*33f0*/  I2F.F64.U32 R16, R2 ;  /* 0x0000000200107312 */ /* 0x00806c0000201800 */
.L_x_5086:
[----:B------:R-:W-:-:S07]  /*3400*/  VIADD R33, R33, 0x80 ;  /* 0x0000008021217836 */ /* 0x000fce0000000000 */
.L_x_5080:
[----:B------:R-:W-:Y:S05]  /*3410*/  BSYNC B6 ;  /* 0x0000000000067941 */ /* 0x000fea0003800000 */
.L_x_5079:
[----:B------:R-:W-:Y:S01]  /*3420*/  ISETP.GE.AND P0, PT, R33, R41, PT ;  /* 0x000000292100720c */ /* 0x000fe20003f06270 */
[----:B------:R-:W-:Y:S01]  /*3430*/  BSSY B6, `(.L_x_5114) ;  /* 0x000010e000067945 */ /* 0x000fe20003800000 */
[----:B------:R-:W-:-:S11]  /*3440*/  CS2R R20, SRZ ;  /* 0x0000000000147805 */ /* 0x000fd6000001ff00 */
[----:B------:R-:W-:Y:S05]  /*3450*/  @P0 BRA `(.L_x_5115) ;  /* 0x00000010002c0947 */ /* 0x000fea0003800000 */
[----:B01-3--:R-:W0:Y:S01]  /*3460*/  LDC.64 R2, c[0x0][0x220] ;  /* 0x00008800ff027b82 */ /* 0x00be220000000a00 */
        /* <DEDUP_REMOVED lines=20> */
.L_x_5119:
[----:B------:R-:W3:Y:S01]  /*35b0*/  LDG.E.U8 R2, desc[UR36][R2.64] ;  /* 0x0000002402027981 */ /* 0x000ee2000c1e1100 */
[----:B------:R-:W-:Y:S01]  /*35c0*/  CS2R R22, SRZ ;  /* 0x0000000000167805 */ /* 0x000fe2000001ff00 */
[----:B---3--:R0:W1:Y:S01]  /*35d0*/  I2F.F64.U16 R20, R2 ;  /* 0x0000000200147312 */ /* 0x0080620000101800 */
[----:B------:R-:W-:Y:S05]  /*35e0*/  BRA `(.L_x_5115) ;  /* 0x0000000c00c87947 */ /* 0x000fea0003800000 */
.L_x_5118:
        /* <DEDUP_REMOVED lines=10> */
.L_x_5122:
[----:B------:R-:W3:Y:S01]  /*3690*/  LDG.E R2, desc[UR36][R2.64] ;  /* 0x0000002402027981 */ /* 0x000ee2000c1e1900 */
[----:B------:R-:W-:Y:S01]  /*36a0*/  CS2R R22, SRZ ;  /* 0x0000000000167805 */ /* 0x000fe2000001ff00 */
[----:B---3--:R0:W1:Y:S01]  /*36b0*/  I2F.F64 R20, R2 ;  /* 0x0000000200147312 */ /* 0x0080620000201c00 */
[----:B------:R-:W-:Y:S05]  /*36c0*/  BRA `(.L_x_5115) ;  /* 0x0000000c00907947 */ /* 0x000fea0003800000 */
.L_x_5121:
[----:B------:R-:W3:Y:S01]  /*36d0*/  LDG.E.U16 R2, desc[UR36][R2.64] ;  /* 0x0000002402027981 */ /* 0x000ee2000c1e1500 */
[----:B------:R-:W-:Y:S01]  /*36e0*/  CS2R R22, SRZ ;  /* 0x0000000000167805 */ /* 0x000fe2000001ff00 */
[----:B---3--:R0:W1:Y:S01]  /*36f0*/  I2F.F64.S16 R20, R2 ;  /* 0x0000000200147312 */ /* 0x0080620000101c00 */
[----:B------:R-:W-:Y:S05]  /*3700*/  BRA `(.L_x_5115) ;  /* 0x0000000c00807947 */ /* 0x000fea0003800000 */
.L_x_5117:
        /* <DEDUP_REMOVED lines=11> */
.L_x_5124:
[----:B------:R-:W3:Y:S01]  /*37c0*/  LDG.E.U16 R0, desc[UR36][R2.64] ;  /* 0x0000002402007981 */ /* 0x000ee2000c1e1500 */
[----:B------:R-:W-:Y:S01]  /*37d0*/  CS2R R22, SRZ ;  /* 0x0000000000167805 */ /* 0x000fe2000001ff00 */
[----:B---3--:R-:W-:-:S05]  /*37e0*/  HADD2.F32 R0, -RZ, R0.H0_H0 ;  /* 0x20000000ff007230 */ /* 0x008fca0000004100 */
[----:B------:R-:W-:-:S04]  /*37f0*/  FMUL.FTZ R0, R0, 1 ;  /* 0x3f80000000007820 */ /* 0x000fc80000410000 */
[----:B------:R0:W1:Y:S01]  /*3800*/  F2F.F64.F32 R20, R0 ;  /* 0x0000000000147310 */ /* 0x0000620000201800 */
[----:B------:R-:W-:Y:S05]  /*3810*/  BRA `(.L_x_5115) ;  /* 0x0000000c003c7947 */ /* 0x000fea0003800000 */
.L_x_5123:
        /* <DEDUP_REMOVED lines=12> */
.L_x_5126:
        /* <DEDUP_REMOVED lines=8> */
.L_x_5125:
[----:B------:R0:W5:Y:S01]  /*3960*/  LDG.E.64 R20, desc[UR36][R2.64] ;  /* 0x0000002402147981 */ /* 0x000162000c1e1b00 */
[----:B------:R-:W-:Y:S01]  /*3970*/  CS2R R22, SRZ ;  /* 0x0000000000167805 */ /* 0x000fe2000001ff00 */
[----:B------:R-:W-:Y:S06]  /*3980*/  BRA `(.L_x_5115) ;  /* 0x0000000800e07947 */ /* 0x000fec0003800000 */
.L_x_5116:
        /* <DEDUP_REMOVED lines=14> */
.L_x_5129:
[----:B------:R0:W5:Y:S01]  /*3a70*/  LDG.E.128 R20, desc[UR36][R2.64] ;  /* 0x0000002402147981 */ /* 0x000162000c1e1d00 */
[----:B------:R-:W-:Y:S05]  /*3a80*/  BRA `(.L_x_5115) ;  /* 0x0000000800a07947 */ /* 0x000fea0003800000 */
.L_x_5128:
        /* <DEDUP_REMOVED lines=29> */
.L_x_5131:
        /* <DEDUP_REMOVED lines=16> */
.L_x_5130:
[----:B------:R-:W3:Y:S01]  /*3d60*/  LDG.E.U16 R0, desc[UR36][R2.64] ;  /* 0x0000002402007981 */ /* 0x000ee2000c1e1500 */
[----:B------:R-:W-:Y:S01]  /*3d70*/  CS2R R22, SRZ ;  /* 0x0000000000167805 */ /* 0x000fe2000001ff00 */
[----:B---3--:R-:W-:-:S04]  /*3d80*/  IMAD.U32 R0, R0, 0x10000, RZ ;  /* 0x0001000000007824 */ /* 0x008fc800078e00ff */
[----:B------:R-:W-:-:S04]  /*3d90*/  FMUL.FTZ R0, R0, 1 ;  /* 0x3f80000000007820 */ /* 0x000fc80000410000 */
[----:B------:R0:W1:Y:S01]  /*3da0*/  F2F.F64.F32 R20, R0 ;  /* 0x0000000000147310 */ /* 0x0000620000201800 */
[----:B------:R-:W-:Y:S05]  /*3db0*/  BRA `(.L_x_5115) ;  /* 0x0000000400d47947 */ /* 0x000fea0003800000 */
.L_x_5127:
        /* <DEDUP_REMOVED lines=12> */
.L_x_5134:
        /* <DEDUP_REMOVED lines=21> */
.L_x_5138:
[----:B------:R-:W-:Y:S05]  /*3fd0*/  BSYNC B1 ;  /* 0x0000000000017941 */ /* 0x000fea0003800000 */
.L_x_5137:
[----:B------:R-:W-:Y:S01]  /*3fe0*/  LEA R3, R0, 0x3b800000, 0x17 ;  /* 0x3b80000000037811 */ /* 0x000fe200078eb8ff */
[----:B------:R-:W-:-:S05]  /*3ff0*/  IMAD.SHL.U32 R0, R2, 0x100000, RZ ;  /* 0x0010000002007824 */ /* 0x000fca00078e00ff */
[----:B------:R-:W-:-:S07]  /*4000*/  LOP3.LUT R0, R3, R0, R4, 0xfe, !PT ;  /* 0x0000000003007212 */ /* 0x000fce00078efe04 */
.L_x_5136:
[----:B------:R-:W-:Y:S05]  /*4010*/  BSYNC B0 ;  /* 0x0000000000007941 */ /* 0x000fea0003800000 */
.L_x_5135:
[----:B------:R-:W-:Y:S01]  /*4020*/  FMUL.FTZ R0, R0, 1 ;  /* 0x3f80000000007820 */ /* 0x000fe20000410000 */
[----:B------:R-:W-:-:S03]  /*4030*/  CS2R R22, SRZ ;  /* 0x0000000000167805 */ /* 0x000fc6000001ff00 */
[----:B------:R0:W1:Y:S01]  /*4040*/  F2F.F64.F32 R20, R0 ;  /* 0x0000000000147310 */ /* 0x0000620000201800 */
[----:B------:R-:W-:Y:S05]  /*4050*/  BRA `(.L_x_5115) ;  /* 0x00000004002c7947 */ /* 0x000fea0003800000 */
.L_x_5133:
        /* <DEDUP_REMOVED lines=21> */
.L_x_5142:
[----:B------:R-:W-:Y:S05]  /*41b0*/  BSYNC B1 ;  /* 0x0000000000017941 */ /* 0x000fea0003800000 */
.L_x_5141:
[----:B------:R-:W-:Y:S01]  /*41c0*/  LEA R3, R0, 0x37800000, 0x17 ;  /* 0x3780000000037811 */ /* 0x000fe200078eb8ff */
[----:B------:R-:W-:-:S05]  /*41d0*/  IMAD.SHL.U32 R0, R2, 0x200000, RZ ;  /* 0x0020000002007824 */ /* 0x000fca00078e00ff */
[----:B------:R-:W-:-:S07]  /*41e0*/  LOP3.LUT R0, R3, R0, R4, 0xfe, !PT ;  /* 0x0000000003007212 */ /* 0x000fce00078efe04 */
.L_x_5140:
[----:B------:R-:W-:Y:S05]  /*41f0*/  BSYNC B0 ;  /* 0x0000000000007941 */ /* 0x000fea0003800000 */
.L_x_5139:
[----:B------:R-:W-:Y:S01]  /*4200*/  FMUL.FTZ R0, R0, 1 ;  /* 0x3f80000000007820 */ /* 0x000fe20000410000 */
[----:B------:R-:W-:-:S03]  /*4210*/  CS2R R22, SRZ ;  /* 0x0000000000167805 */ /* 0x000fc6000001ff00 */
[----:B------:R0:W1:Y:S01]  /*4220*/  F2F.F64.F32 R20, R0 ;  /* 0x0000000000147310 */ /* 0x0000620000201800 */
[----:B------:R-:W-:Y:S05]  /*4230*/  BRA `(.L_x_5115) ;  /* 0x0000000000b47947 */ /* 0x000fea0003800000 */
.L_x_5132:
        /* <DEDUP_REMOVED lines=14> */
.L_x_5146:
[----:B------:R-:W-:Y:S05]  /*4320*/  BSYNC B0 ;  /* 0x0000000000007941 */ /* 0x000fea0003800000 */
.L_x_5145:
[----:B------:R-:W-:Y:S01]  /*4330*/  FMUL.FTZ R0, R0, 1 ;  /* 0x3f80000000007820 */ /* 0x000fe20000410000 */
[----:B------:R-:W-:-:S03]  /*4340*/  CS2R R22, SRZ ;  /* 0x0000000000167805 */ /* 0x000fc6000001ff00 */
[----:B------:R0:W1:Y:S01]  /*4350*/  F2F.F64.F32 R20, R0 ;  /* 0x0000000000147310 */ /* 0x0000620000201800 */
[----:B------:R-:W-:Y:S05]  /*4360*/  BRA `(.L_x_5115) ;  /* 0x0000000000687947 */ /* 0x000fea0003800000 */
.L_x_5120:
        /* <DEDUP_REMOVED lines=16> */
.L_x_5147:
[----:B------:R-:W-:Y:S02]  /*4470*/  CS2R R20, SRZ ;  /* 0x0000000000147805 */ /* 0x000fe4000001ff00 */
[----:B------:R-:W-:Y:S01]  /*4480*/  CS2R R22, SRZ ;  /* 0x0000000000167805 */ /* 0x000fe2000001ff00 */
[----:B------:R-:W-:Y:S06]  /*4490*/  BRA `(.L_x_5115) ;  /* 0x00000000001c7947 */ /* 0x000fec0003800000 */
.L_x_5144:
[----:B------:R-:W3:Y:S01]  /*44a0*/  LDG.E.64 R20, desc[UR36][R2.64] ;  /* 0x0000002402147981 */ /* 0x000ee2000c1e1b00 */
[----:B------:R-:W-:Y:S01]  /*44b0*/  CS2R R22, SRZ ;  /* 0x0000000000167805 */ /* 0x000fe2000001ff00 */
[----:B---3--:R-:W0:Y:S01]  /*44c0*/  I2F.F64.U64 R20, R20 ;  /* 0x0000001400147312 */ /* 0x008e220000301800 */
[----:B------:R-:W-:Y:S05]  /*44d0*/  BRA `(.L_x_5115) ;  /* 0x00000000000c7947 */ /* 0x000fea0003800000 */
.L_x_5143:
[----:B------:R-:W3:Y:S01]  /*44e0*/  LDG.E R2, desc[UR36][R2.64] ;  /* 0x0000002402027981 */ /* 0x000ee2000c1e1900 */
[----:B------:R-:W-:Y:S01]  /*44f0*/  CS2R R22, SRZ ;  /* 0x0000000000167805 */ /* 0x000fe2000001ff00 */
[----:B---3--:R0:W1:Y:S06]  /*4500*/  I2F.F64.U32 R20, R2 ;  /* 0x0000000200147312 */ /* 0x00806c0000201800 */
.L_x_5115:
[----:B------:R-:W-:Y:S05]  /*4510*/  BSYNC B6 ;  /* 0x0000000000067941 */ /* 0x000fea0003800000 */
.L_x_5114:
[----:B0--3--:R-:W0:Y:S01]  /*4520*/  S2R R0, SR_TID.X ;  /* 0x0000000000007919 */ /* 0x009e220000002100 */
[----:B------:R-:W-:Y:S01]  /*4530*/  BSSY B2, `(.L_x_5148) ;  /* 0x0000252000027945 */ /* 0x000fe20003800000 */
[----:B------:R-:W-:Y:S02]  /*4540*/  CS2R R10, SRZ ;  /* 0x00000000000a7805 */ /* 0x000fe4000001ff00 */
[----:B------:R-:W-:Y:S02]  /*4550*/  CS2R R8, SRZ ;  /* 0x0000000000087805 */ /* 0x000fe4000001ff00 */
[----:B0-----:R-:W-:-:S13]  /*4560*/  ISETP.GE.AND P0, PT, R0, R41, PT ;  /* 0x000000290000720c */ /* 0x001fda0003f06270 */
[----:B------:R-:W-:Y:S05]  /*4570*/  @P0 BRA `(.L_x_5149) ;  /* 0x0000002400340947 */ /* 0x000fea0003800000 */
[----:B-1---5:R-:W-:Y:S01]  /*4580*/  DADD R10, -RZ, -R30 ;  /* 0x00000000ff0a7229 */ /* 0x022fe2000000091e */
        /* <DEDUP_REMOVED lines=30> */
[----:B------:R-:W-:Y:S05]  /*4770*/  CALL.REL.NOINC `($_ZN2at6native27unrolled_elementwise_kernelIZZZNS0_15tan_kernel_cudaERNS_18TensorIteratorBaseEENKUlvE_clEvENKUlvE_clEvEUlN3c107complexIdEEE_St5arrayIPcLm2EELi4E23TrivialOffsetCalculatorILi1EjESE_NS0_6memory12LoadWithCastILi1EEENSF_13StoreWithCastILi1EEEEEviT_T0_T2_T3_T4_T5_$__internal_trig_reduction_slowpathd) ;  /* 0x000000e400107944 */ /* 0x000fea0003c00000 */
[----:B------:R-:W-:Y:S05]  /*4780*/  BRA `(.L_x_5156) ;  /* 0x0000000000087947 */ /* 0x000fea0003800000 */
.L_x_5155:
[----:B------:R-:W-:Y:S01]  /*4790*/  DMUL R4, RZ, R28 ;  /* 0x0000001cff047228 */ /* 0x000fe20000000000 */
[----:B------:R-:W-:-:S10]  /*47a0*/  IMAD.MOV.U32 R0, RZ, RZ, RZ ;  /* 0x000000ffff007224 */ /* 0x000fd400078e00ff */
.L_x_5156:
[----:B------:R-:W-:Y:S05]  /*47b0*/  BSYNC B3 ;  /* 0x0000000000037941 */ /* 0x000fea0003800000 */
.L_x_5154:
        /* <DEDUP_REMOVED lines=46> */
[----:B------:R-:W-:Y:S01]  /*4aa0*/  UMOV UR5, 0x3fd55555 ;  /* 0x3fd5555500057882 */ /* 0x000fe20000000000 */
[----:B------:R-:W-:-:S05]  /*4ab0*/  DADD R6, -RZ, -R30 ;  /* 0x00000000ff067229 */ /* 0x000fca000000091e */
[----:B------:R-:W-:-:S05]  /*4ac0*/  DFMA R8, R2, R8, UR4 ;  /* 0x0000000402087e2b */ /* 0x000fca0008000008 */
[----:B------:R-:W-:-:S03]  /*4ad0*/  LOP3.LUT R11, R7, 0x7fffffff, RZ, 0xc0, !PT ;  /* 0x7fffffff070b7812 */ /* 0x000fc600078ec0ff */
[----:B------:R-:W-:Y:S01]  /*4ae0*/  DMUL R28, R2, R8 ;  /* 0x00000008021c7228 */ /* 0x000fe20000000000 */
[----:B------:R-:W-:-:S07]  /*4af0*/  ISETP.GE.U32.AND P1, PT, R11, 0x3ff00000, PT ;  /* 0x3ff000000b00780c */ /* 0x000fce0003f26070 */
        /* <DEDUP_REMOVED lines=12> */
.L_x_5158:
[----:B------:R-:W-:Y:S05]  /*4bc0*/  BSYNC B0 ;  /* 0x0000000000007941 */ /* 0x000fea0003800000 */
.L_x_5157:
        /* <DEDUP_REMOVED lines=8> */
[----:B------:R-:W-:Y:S03]  /*4c50*/  BSSY B4, `(.L_x_5161) ;  /* 0x000004e000047945 */ /* 0x000fe60003800000 */
[----:B------:R-:W-:Y:S01]  /*4c60*/  DFMA R2, R10, R2, 6.75539944105574400000e+15 ;  /* 0x433800000a02742b */ /* 0x000fe20000000002 */
[C---:B------:R-:W-:Y:S02]  /*4c70*/  ISETP.GE.U32.AND P0, PT, R0.reuse, 0x7fb3e647, PT ;  /* 0x7fb3e6470000780c */ /* 0x040fe40003f06070 */
        /* <DEDUP_REMOVED lines=10> */
[----:B------:R-:W-:Y:S01]  /*4d20*/  IMAD.MOV.U32 R4, RZ, RZ, -0x7142ec33 ;  /* 0x8ebd13cdff047424 */ /* 0x000fe200078e00ff */
[----:B------:R-:W-:Y:S01]  /*4d30*/  UMOV UR5, 0x3e21f407 ;  /* 0x3e21f40700057882 */ /* 0x000fe20000000000 */
[----:B------:R-:W-:-:S06]  /*4d40*/  IMAD.MOV.U32 R5, RZ, RZ, 0x3e5af86d ;  /* 0x3e5af86dff057424 */ /* 0x000fcc00078e00ff */
        /* <DEDUP_REMOVED lines=36> */
[----:B------:R-:W-:Y:S02]  /*4f90*/  IMAD.MOV.U32 R6, RZ, RZ, 0x0 ;  /* 0x00000000ff067424 */ /* 0x000fe400078e00ff */
[----:B------:R-:W-:-:S05]  /*4fa0*/  IMAD.MOV.U32 R7, RZ, RZ, 0x3ff00000 ;  /* 0x3ff00000ff077424 */ /* 0x000fca00078e00ff */
        /* <DEDUP_REMOVED lines=23> */
[----:B------:R-:W-:Y:S05]  /*5120*/  CALL.REL.NOINC `($__internal_2_$__cuda_sm20_div_rn_f64_full) ;  /* 0x000000d000507944 */ /* 0x000fea0003c00000 */
.L_x_5162:
[----:B------:R-:W-:Y:S05]  /*5130*/  BSYNC B4 ;  /* 0x0000000000047941 */ /* 0x000fea0003800000 */
.L_x_5161:
[----:B------:R-:W-:Y:S01]  /*5140*/  DADD R2, R28, R2 ;  /* 0x000000001c027229 */ /* 0x000fe20000000002 */
[----:B------:R-:W-:Y:S01]  /*5150*/  UMOV UR4, 0x8fb9f87e ;  /* 0x8fb9f87e00047882 */ /* 0x000fe20000000000 */
[----:B------:R-:W-:Y:S02]  /*5160*/  UMOV UR5, 0x408633ce ;  /* 0x408633ce00057882 */ /* 0x000fe40000000000 */
[----:B------:R-:W-:-:S06]  /*5170*/  DSETP.GE.AND P0, PT, R10, UR4, PT ;  /* 0x000000040a007e2a */ /* 0x000fcc000bf06000 */
[----:B------:R-:W-:Y:S02]  /*5180*/  FSEL R14, R2, RZ, !P0 ;  /* 0x000000ff020e7208 */ /* 0x000fe40004000000 */
[----:B------:R-:W-:Y:S01]  /*5190*/  FSEL R15, R3, +QNAN , !P0 ;  /* 0x7ff00000030f7808 */ /* 0x000fe20004000000 */
[----:B------:R-:W-:Y:S06]  /*51a0*/  BRA `(.L_x_5163) ;  /* 0x00000000005c7947 */ /* 0x000fec0003800000 */
.L_x_5160:
        /* <DEDUP_REMOVED lines=23> */
.L_x_5163:
[----:B------:R-:W-:Y:S05]  /*5320*/  BSYNC B3 ;  /* 0x0000000000037941 */ /* 0x000fea0003800000 */
.L_x_5159:
[----:B------:R-:W-:Y:S01]  /*5330*/  DADD R30, -RZ, -R30 ;  /* 0x00000000ff1e7229 */ /* 0x000fe2000000091e */
[----:B------:R-:W-:Y:S01]  /*5340*/  IMAD.MOV.U32 R4, RZ, RZ, 0x0 ;  /* 0x00000000ff047424 */ /* 0x000fe200078e00ff */
[----:B------:R-:W-:Y:S01]  /*5350*/  BSSY B3, `(.L_x_5164) ;  /* 0x0000020000037945 */ /* 0x000fe20003800000 */
[----:B------:R-:W-:Y:S01]  /*5360*/  IMAD.MOV.U32 R5, RZ, RZ, 0x3fd80000 ;  /* 0x3fd80000ff057424 */ /* 0x000fe200078e00ff */
[----:B------:R-:W-:-:S06]  /*5370*/  DFMA R10, R8, R8, 1 ;  /* 0x3ff00000080a742b */ /* 0x000fcc0000000008 */
[----:B------:R-:W-:-:S06]  /*5380*/  LOP3.LUT R15, R15, 0x80000000, R31, 0xb8, !PT ;  /* 0x800000000f0f7812 */ /* 0x000fcc00078eb81f */
        /* <DEDUP_REMOVED lines=15> */
[----:B------:R-:W-:Y:S02]  /*5480*/  IMAD.MOV.U32 R3, RZ, RZ, R4 ;  /* 0x000000ffff037224 */ /* 0x000fe400078e0004 */
[----:B------:R-:W-:Y:S01]  /*5490*/  IMAD.MOV.U32 R0, RZ, RZ, R32 ;  /* 0x000000ffff007224 */ /* 0x000fe200078e0020 */
[----:B------:R-:W-:Y:S01]  /*54a0*/  MOV R32, 0x5530 ;  /* 0x0000553000207802 */ /* 0x000fe20000000f00 */
[----:B------:R-:W-:Y:S02]  /*54b0*/  IMAD.MOV.U32 R7, RZ, RZ, R6 ;  /* 0x000000ffff077224 */ /* 0x000fe400078e0006 */
[----:B------:R-:W-:Y:S02]  /*54c0*/  IMAD.MOV.U32 R13, RZ, RZ, R30 ;  /* 0x000000ffff0d7224 */ /* 0x000fe400078e001e */
[----:B------:R-:W-:Y:S02]  /*54d0*/  IMAD.MOV.U32 R12, RZ, RZ, R31 ;  /* 0x000000ffff0c7224 */ /* 0x000fe400078e001f */
[----:B------:R-:W-:-:S02]  /*54e0*/  IMAD.MOV.U32 R4, RZ, RZ, R34 ;  /* 0x000000ffff047224 */ /* 0x000fc400078e0022 */
[----:B------:R-:W-:Y:S02]  /*54f0*/  IMAD.MOV.U32 R5, RZ, RZ, R35 ;  /* 0x000000ffff057224 */ /* 0x000fe400078e0023 */
[----:B------:R-:W-:Y:S02]  /*5500*/  IMAD.MOV.U32 R2, RZ, RZ, R33 ;  /* 0x000000ffff027224 */ /* 0x000fe400078e0021 */
[----:B------:R-:W-:-:S07]  /*5510*/  IMAD.MOV.U32 R6, RZ, RZ, R29 ;  /* 0x000000ffff067224 */ /* 0x000fce00078e001d */
[----:B------:R-:W-:Y:S05]  /*5520*/  CALL.REL.NOINC `($__internal_3_$__cuda_sm20_dsqrt_rn_f64_mediumpath_v1) ;  /* 0x000000d000e47944 */ /* 0x000fea0003c00000 */
[----:B------:R-:W-:Y:S02]  /*5530*/  IMAD.MOV.U32 R3, RZ, RZ, R2 ;  /* 0x000000ffff037224 */ /* 0x000fe400078e0002 */
[----:B------:R-:W-:-:S07]  /*5540*/  IMAD.MOV.U32 R2, RZ, RZ, R0 ;  /* 0x000000ffff027224 */ /* 0x000fce00078e0000 */
.L_x_5165:
[----:B------:R-:W-:Y:S05]  /*5550*/  BSYNC B3 ;  /* 0x0000000000037941 */ /* 0x000fea0003800000 */
.L_x_5164:
        /* <DEDUP_REMOVED lines=25> */
.L_x_5167:
[----:B------:R-:W-:Y:S05]  /*56f0*/  BSYNC B3 ;  /* 0x0000000000037941 */ /* 0x000fea0003800000 */
.L_x_5166:
[----:B------:R-:W0:Y:S01]  /*5700*/  MUFU.RCP64H R5, R29 ;  /* 0x0000001d00057308 */ /* 0x000e220000001800 */
[----:B------:R-:W-:Y:S01]  /*5710*/  IMAD.MOV.U32 R4, RZ, RZ, 0x1 ;  /* 0x00000001ff047424 */ /* 0x000fe200078e00ff */
[----:B------:R-:W-:Y:S01]  /*5720*/  FSETP.GEU.AND P1, PT, |R9|, 6.5827683646048100446e-37, PT ;  /* 0x036000000900780b */ /* 0x000fe20003f2e200 */
[----:B------:R-:W-:Y:S04]  /*5730*/  BSSY B3, `(.L_x_5168) ;  /* 0x0000016000037945 */ /* 0x000fe80003800000 */
[----:B0-----:R-:W-:-:S08]  /*5740*/  DFMA R6, -R28, R4, 1 ;  /* 0x3ff000001c06742b */ /* 0x001fd00000000104 */
[----:B------:R-:W-:-:S08]  /*5750*/  DFMA R6, R6, R6, R6 ;  /* 0x000000060606722b */ /* 0x000fd00000000006 */
[----:B------:R-:W-:-:S08]  /*5760*/  DFMA R6, R4, R6, R4 ;  /* 0x000000060406722b */ /* 0x000fd00000000004 */
[----:B------:R-:W-:-:S08]  /*5770*/  DFMA R4, -R28, R6, 1 ;  /* 0x3ff000001c04742b */ /* 0x000fd00000000106 */
[----:B------:R-:W-:-:S08]  /*5780*/  DFMA R10, R6, R4, R6 ;  /* 0x00000004060a722b */ /* 0x000fd00000000006 */
[----:B------:R-:W-:-:S08]  /*5790*/  DMUL R4, R10, R8 ;  /* 0x000000080a047228 */ /* 0x000fd00000000000 */
[----:B------:R-:W-:-:S08]  /*57a0*/  DFMA R6, -R28, R4, R8 ;  /* 0x000000041c06722b */ /* 0x000fd00000000108 */
[----:B------:R-:W-:Y:S01]  /*57b0*/  DFMA R4, R10, R6, R4 ;  /* 0x000000060a04722b */ /* 0x000fe20000000004 */
[----:B------:R-:W-:Y:S02]  /*57c0*/  IMAD.MOV.U32 R10, RZ, RZ, R2 ;  /* 0x000000ffff0a7224 */ /* 0x000fe400078e0002 */
[----:B------:R-:W-:-:S07]  /*57d0*/  IMAD.MOV.U32 R11, RZ, RZ, R3 ;  /* 0x000000ffff0b7224 */ /* 0x000fce00078e0003 */
        /* <DEDUP_REMOVED lines=9> */
[----:B------:R-:W-:Y:S02]  /*5870*/  IMAD.MOV.U32 R4, RZ, RZ, R2 ;  /* 0x000000ffff047224 */ /* 0x000fe400078e0002 */
[----:B------:R-:W-:-:S07]  /*5880*/  IMAD.MOV.U32 R5, RZ, RZ, R3 ;  /* 0x000000ffff057224 */ /* 0x000fce00078e0003 */
.L_x_5169:
[----:B------:R-:W-:Y:S05]  /*5890*/  BSYNC B3 ;  /* 0x0000000000037941 */ /* 0x000fea0003800000 */
.L_x_5168:
[----:B------:R-:W-:Y:S02]  /*58a0*/  IMAD.MOV.U32 R8, RZ, RZ, R4 ;  /* 0x000000ffff087224 */ /* 0x000fe400078e0004 */
[----:B------:R-:W-:Y:S01]  /*58b0*/  IMAD.MOV.U32 R9, RZ, RZ, R5 ;  /* 0x000000ffff097224 */ /* 0x000fe200078e0005 */
[----:B------:R-:W-:Y:S06]  /*58c0*/  BRA `(.L_x_5170) ;  /* 0x0000001000587947 */ /* 0x000fec0003800000 */
.L_x_5153:
        /* <DEDUP_REMOVED lines=16> */
[----:B------:R-:W-:Y:S01]  /*59d0*/  IMAD.MOV.U32 R5, RZ, RZ, 0x3e928af3 ;  /* 0x3e928af3ff057424 */ /* 0x000fe200078e00ff */
[----:B------:R-:W-:-:S05]  /*59e0*/  FSETP.GEU.FTZ.AND P0, PT, |R11|, 4.1917929649353027344, PT ;  /* 0x4086232b0b00780b */ /* 0x000fca0003f1e200 */
        /* <DEDUP_REMOVED lines=34> */
[----:B------:R-:W-:Y:S01]  /*5c10*/  FSEL R9, R7, RZ, !P0 ;  /* 0x000000ff07097208 */ /* 0x000fe20004000000 */
[----:B------:R-:W-:Y:S06]  /*5c20*/  @P1 BRA `(.L_x_5172) ;  /* 0x0000000000241947 */ /* 0x000fec0003800000 */
[----:B------:R-:W-:Y:S01]  /*5c30*/  DFMA R2, -|R30|, R2, 6.75539944105574400000e+15 ;  /* 0x433800001e02742b */ /* 0x000fe20000000302 */
[----:B------:R-:W-:-:S09]  /*5c40*/  IMAD.MOV.U32 R8, RZ, RZ, R4 ;  /* 0x000000ffff087224 */ /* 0x000fd200078e0004 */
[----:B------:R-:W-:-:S04]  /*5c50*/  LEA.HI R0, R2, R2, RZ, 0x1 ;  /* 0x0000000202007211 */ /* 0x000fc800078f08ff */
[----:B------:R-:W-:-:S05]  /*5c60*/  SHF.R.S32.HI R9, RZ, 0x1, R0 ;  /* 0x00000001ff097819 */ /* 0x000fca0000011400 */
[----:B------:R-:W-:Y:S02]  /*5c70*/  IMAD.IADD R2, R2, 0x1, -R9 ;  /* 0x0000000102027824 */ /* 0x000fe400078e0a09 */
[----:B------:R-:W-:-:S03]  /*5c80*/  IMAD R9, R9, 0x100000, R5 ;  /* 0x0010000009097824 */ /* 0x000fc600078e0205 */
[----:B------:R-:W-:Y:S01]  /*5c90*/  LEA R3, R2, 0x3ff00000, 0x14 ;  /* 0x3ff0000002037811 */ /* 0x000fe200078ea0ff */
[----:B------:R-:W-:-:S06]  /*5ca0*/  IMAD.MOV.U32 R2, RZ, RZ, RZ ;  /* 0x000000ffff027224 */ /* 0x000fcc00078e00ff */
[----:B------:R-:W-:-:S11]  /*5cb0*/  DMUL R8, R8, R2 ;  /* 0x0000000208087228 */ /* 0x000fd60000000000 */
.L_x_5172:
[----:B------:R-:W-:Y:S05]  /*5cc0*/  BSYNC B0 ;  /* 0x0000000000007941 */ /* 0x000fea0003800000 */
.L_x_5171:
        /* <DEDUP_REMOVED lines=22> */
[----:B------:R-:W-:Y:S02]  /*5e30*/  IMAD.MOV.U32 R10, RZ, RZ, R4 ;  /* 0x000000ffff0a7224 */ /* 0x000fe400078e0004 */
[----:B------:R-:W-:Y:S01]  /*5e40*/  IMAD.MOV.U32 R11, RZ, RZ, R5 ;  /* 0x000000ffff0b7224 */ /* 0x000fe200078e0005 */
[----:B------:R-:W-:Y:S06]  /*5e50*/  BRA `(.L_x_5175) ;  /* 0x0000000000087947 */ /* 0x000fec0003800000 */
.L_x_5174:
[----:B------:R-:W-:Y:S01]  /*5e60*/  DMUL R10, RZ, R28 ;  /* 0x0000001cff0a7228 */ /* 0x000fe20000000000 */
[----:B------:R-:W-:-:S10]  /*5e70*/  IMAD.MOV.U32 R0, RZ, RZ, RZ ;  /* 0x000000ffff007224 */ /* 0x000fd400078e00ff */
.L_x_5175:
[----:B------:R-:W-:Y:S05]  /*5e80*/  BSYNC B3 ;  /* 0x0000000000037941 */ /* 0x000fea0003800000 */
.L_x_5173:
        /* <DEDUP_REMOVED lines=47> */
.L_x_5177:
[----:B------:R-:W-:Y:S01]  /*6180*/  DMUL R2, RZ, R28 ;  /* 0x0000001cff027228 */ /* 0x000fe20000000000 */
[----:B------:R-:W-:-:S10]  /*6190*/  IMAD.MOV.U32 R0, RZ, RZ, RZ ;  /* 0x000000ffff007224 */ /* 0x000fd400078e00ff */
.L_x_5178:
[----:B------:R-:W-:Y:S05]  /*61a0*/  BSYNC B3 ;  /* 0x0000000000037941 */ /* 0x000fea0003800000 */
.L_x_5176:
        /* <DEDUP_REMOVED lines=12> */
[----:B------:R-:W-:-:S02]  /*6270*/  DMUL R10, R10, 4 ;  /* 0x401000000a0a7828 */ /* 0x000fc40000000000 */
[----:B------:R-:W-:Y:S01]  /*6280*/  FSEL R38, -R38, 4.2945490664224492434e-19, !P0 ;  /* 0x20fd816426267808 */ /* 0x000fe20004000100 */
[----:B------:R-:W-:Y:S01]  /*6290*/  DADD R30, -RZ, -R30 ;  /* 0x00000000ff1e7229 */ /* 0x000fe2000000091e */
        /* <DEDUP_REMOVED lines=10> */
[----:B------:R-:W-:Y:S01]  /*6340*/  DMUL R10, R10, R2 ;  /* 0x000000020a0a7228 */ /* 0x000fe20000000000 */
[----:B------:R-:W-:-:S07]  /*6350*/  IMAD.MOV.U32 R3, RZ, RZ, 0x3ff00000 ;  /* 0x3ff00000ff037424 */ /* 0x000fce00078e00ff */
[----:B------:R-:W-:-:S08]  /*6360*/  DMUL R10, R10, R8 ;  /* 0x000000080a0a7228 */ /* 0x000fd00000000000 */
[----:B------:R-:W-:Y:S01]  /*6370*/  DMUL R8, R10, R8 ;  /* 0x000000080a087228 */ /* 0x000fe20000000000 */
[----:B------:R-:W-:Y:S01]  /*6380*/  LOP3.LUT R11, R3, 0x80000000, R31, 0xb8, !PT ;  /* 0x80000000030b7812 */ /* 0x000fe200078eb81f */
[----:B------:R-:W-:Y:S01]  /*6390*/  IMAD.MOV.U32 R10, RZ, RZ, RZ ;  /* 0x000000ffff0a7224 */ /* 0x000fe200078e00ff */
[----:B------:R-:W-:Y:S08]  /*63a0*/  BRA `(.L_x_5170) ;  /* 0x0000000400a07947 */ /* 0x000ff00003800000 */
.L_x_5152:
[----:B------:R-:W-:-:S10]  /*63b0*/  DADD R10, R28, -R28 ;  /* 0x000000001c0a7229 */ /* 0x000fd4000000081c */
[----:B------:R-:W-:Y:S02]  /*63c0*/  IMAD.MOV.U32 R8, RZ, RZ, R10 ;  /* 0x000000ffff087224 */ /* 0x000fe400078e000a */
[----:B------:R-:W-:Y:S01]  /*63d0*/  IMAD.MOV.U32 R9, RZ, RZ, R11 ;  /* 0x000000ffff097224 */ /* 0x000fe200078e000b */
[----:B------:R-:W-:Y:S06]  /*63e0*/  BRA `(.L_x_5170) ;  /* 0x0000000400907947 */ /* 0x000fec0003800000 */
.L_x_5151:
[----:B------:R-:W-:-:S13]  /*63f0*/  LOP3.LUT P0, RZ, R10, 0xfffff, R11, 0xf8, !PT ;  /* 0x000fffff0aff7812 */ /* 0x000fda000780f80b */
[C---:B--2-4-:R-:W-:Y:S02]  /*6400*/  @P0 DMUL R2, R28.reuse, R10 ;  /* 0x0000000a1c020228 */ /* 0x054fe40000000000 */
        /* <DEDUP_REMOVED lines=30> */
[----:B------:R-:W-:Y:S05]  /*65f0*/  CALL.REL.NOINC `($_ZN2at6native27unrolled_elementwise_kernelIZZZNS0_15tan_kernel_cudaERNS_18TensorIteratorBaseEENKUlvE_clEvENKUlvE_clEvEUlN3c107complexIdEEE_St5arrayIPcLm2EELi4E23TrivialOffsetCalculatorILi1EjESE_NS0_6memory12LoadWithCastILi1EEENSF_13StoreWithCastILi1EEEEEviT_T0_T2_T3_T4_T5_$__internal_trig_reduction_slowpathd) ;  /* 0x000000c400707944 */ /* 0x000fea0003c00000 */
[----:B------:R-:W-:Y:S02]  /*6600*/  IMAD.MOV.U32 R8, RZ, RZ, R4 ;  /* 0x000000ffff087224 */ /* 0x000fe400078e0004 */
[----:B------:R-:W-:-:S07]  /*6610*/  IMAD.MOV.U32 R9, RZ, RZ, R5 ;  /* 0x000000ffff097224 */ /* 0x000fce00078e0005 */
.L_x_5182:
[----:B------:R-:W-:Y:S05]  /*6620*/  BSYNC B4 ;  /* 0x0000000000047941 */ /* 0x000fea0003800000 */
.L_x_5181:
        /* <DEDUP_REMOVED lines=11> */
[----:B------:R-:W-:Y:S01]  /*66e0*/  UMOV UR4, 0x6dc9c883 ;  /* 0x6dc9c88300047882 */ /* 0x000fe20000000000 */
[----:B------:R-:W-:Y:S01]  /*66f0*/  UMOV UR5, 0x3fe45f30 ;  /* 0x3fe45f3000057882 */ /* 0x000fe20000000000 */
[----:B------:R-:W-:Y:S01]  /*6700*/  FSEL R42, -R42, 4.2945490664224492434e-19, !P0 ;  /* 0x20fd81642a2a7808 */ /* 0x000fe20004000100 */
[----:B------:R-:W-:Y:S01]  /*6710*/  BSSY B4, `(.L_x_5183) ;  /* 0x0000015000047945 */ /* 0x000fe20003800000 */
[----:B------:R-:W-:-:S06]  /*6720*/  FSEL R43, R0, -0.082518599927425384521, !P0 ;  /* 0xbda8ff83002b7808 */ /* 0x000fcc0004000000 */
[----:B--2---:R-:W-:-:S08]  /*6730*/  DFMA R4, R2, R42, R4 ;  /* 0x0000002a0204722b */ /* 0x004fd00000000004 */
[----:B------:R-:W-:Y:S02]  /*6740*/  DFMA R4, R2, R4, R6 ;  /* 0x000000040204722b */ /* 0x000fe40000000006 */
[----:B------:R-:W-:-:S06]  /*6750*/  DMUL R6, R28, UR4 ;  /* 0x000000041c067c28 */ /* 0x000fcc0008000000 */
[C---:B---3--:R-:W-:Y:S01]  /*6760*/  DFMA R4, R2.reuse, R4, R12 ;  /* 0x000000040204722b */ /* 0x048fe2000000000c */
[----:B------:R0:W1:Y:S07]  /*6770*/  F2I.F64 R0, R6 ;  /* 0x0000000600007311 */ /* 0x00006e0000301100 */
[----:B------:R-:W-:-:S08]  /*6780*/  DFMA R4, R2, R4, R14 ;  /* 0x000000040204722b */ /* 0x000fd0000000000e */
[----:B----4-:R-:W-:-:S08]  /*6790*/  DFMA R4, R2, R4, R32 ;  /* 0x000000040204722b */ /* 0x010fd00000000020 */
[----:B------:R-:W-:-:S08]  /*67a0*/  DFMA R4, R2, R4, R34 ;  /* 0x000000040204722b */ /* 0x000fd00000000022 */
[----:B------:R-:W-:Y:S02]  /*67b0*/  DFMA R8, R4, R8, R8 ;  /* 0x000000080408722b */ /* 0x000fe40000000008 */
[----:B------:R-:W-:Y:S02]  /*67c0*/  @P0 DFMA R8, R2, R4, 1 ;  /* 0x3ff000000208042b */ /* 0x000fe40000000004 */
[----:B------:R-:W-:-:S06]  /*67d0*/  DSETP.GE.AND P0, PT, |R28|, 2.14748364800000000000e+09, PT ;  /* 0x41e000001c00742a */ /* 0x000fcc0003f06200 */
[----:B------:R-:W-:-:S08]  /*67e0*/  @P1 DFMA R8, R8, -1, RZ ;  /* 0xbff000000808182b */ /* 0x000fd000000000ff */
[----:B01----:R-:W-:Y:S05]  /*67f0*/  @!P0 BRA `(.L_x_5184) ;  /* 0x0000000000188947 */ /* 0x003fea0003800000 */
[----:B------:R-:W-:Y:S01]  /*6800*/  IMAD.MOV.U32 R0, RZ, RZ, R28 ;  /* 0x000000ffff007224 */ /* 0x000fe200078e001c */
[----:B------:R-:W-:Y:S01]  /*6810*/  MOV R2, 0x6840 ;  /* 0x0000684000027802 */ /* 0x000fe20000000f00 */
[----:B------:R-:W-:-:S07]  /*6820*/  IMAD.MOV.U32 R3, RZ, RZ, R29 ;  /* 0x000000ffff037224 */ /* 0x000fce00078e001d */
[----:B------:R-:W-:Y:S05]  /*6830*/  CALL.REL.NOINC `($_ZN2at6native27unrolled_elementwise_kernelIZZZNS0_15tan_kernel_cudaERNS_18TensorIteratorBaseEENKUlvE_clEvENKUlvE_clEvEUlN3c107complexIdEEE_St5arrayIPcLm2EELi4E23TrivialOffsetCalculatorILi1EjESE_NS0_6memory12LoadWithCastILi1EEENSF_13StoreWithCastILi1EEEEEviT_T0_T2_T3_T4_T5_$__internal_trig_reduction_slowpathd) ;  /* 0x000000c000e07944 */ /* 0x000fea0003c00000 */
[----:B------:R-:W-:Y:S02]  /*6840*/  IMAD.MOV.U32 R30, RZ, RZ, R4 ;  /* 0x000000ffff1e7224 */ /* 0x000fe400078e0004 */
[----:B------:R-:W-:-:S07]  /*6850*/  IMAD.MOV.U32 R31, RZ, RZ, R5 ;  /* 0x000000ffff1f7224 */ /* 0x000fce00078e0005 */
.L_x_5184:
[----:B------:R-:W-:Y:S05]  /*6860*/  BSYNC B4 ;  /* 0x0000000000047941 */ /* 0x000fea0003800000 */
.L_x_5183:
        /* <DEDUP_REMOVED lines=24> */
.L_x_5180:
[----:B------:R-:W-:Y:S05]  /*69f0*/  BSYNC B3 ;  /* 0x0000000000037941 */ /* 0x000fea0003800000 */
.L_x_5179:
[----:B------:R-:W-:Y:S01]  /*6a00*/  LOP3.LUT R9, RZ, 0x80000000, R29, 0xb8, !PT ;  /* 0x80000000ff097812 */ /* 0x000fe200078eb81d */
[----:B------:R-:W-:Y:S02]  /*6a10*/  IMAD.MOV.U32 R11, RZ, RZ, R39 ;  /* 0x000000ffff0b7224 */ /* 0x000fe400078e0027 */
[----:B------:R-:W-:-:S07]  /*6a20*/  IMAD.MOV.U32 R8, RZ, RZ, RZ ;  /* 0x000000ffff087224 */ /* 0x000fce00078e00ff */
.L_x_5170:
[----:B------:R-:W-:Y:S05]  /*6a30*/  BSYNC B1 ;  /* 0x0000000000017941 */ /* 0x000fea0003800000 */
.L_x_5150:
[----:B------:R-:W-:-:S11]  /*6a40*/  DADD R10, -RZ, -R10 ;  /* 0x00000000ff0a7229 */ /* 0x000fd6000000090a */
.L_x_5149:
[----:B------:R-:W-:Y:S05]  /*6a50*/  BSYNC B2 ;  /* 0x0000000000027941 */ /* 0x000fea0003800000 */
.L_x_5148:
[----:B------:R-:W0:Y:S01]  /*6a60*/  S2R R43, SR_TID.X ;  /* 0x00000000002b7919 */ /* 0x000e220000002100 */
[----:B------:R-:W-:Y:S01]  /*6a70*/  BSSY B2, `(.L_x_5185) ;  /* 0x000024b000027945 */ /* 0x000fe20003800000 */
[----:B-1---5:R-:W-:Y:S02]  /*6a80*/  CS2R R30, SRZ ;  /* 0x00000000001e7805 */ /* 0x022fe4000001ff00 */
[----:B--2-4-:R-:W-:Y:S01]  /*6a90*/  CS2R R28, SRZ ;  /* 0x00000000001c7805 */ /* 0x014fe2000001ff00 */
[----:B0-----:R-:W-:-:S05]  /*6aa0*/  VIADD R42, R43, 0x80 ;  /* 0x000000802b2a7836 */ /* 0x001fca0000000000 */
[----:B------:R-:W-:-:S13]  /*6ab0*/  ISETP.GE.AND P0, PT, R42, R41, PT ;  /* 0x000000292a00720c */ /* 0x000fda0003f06270 */
[----:B------:R-:W-:Y:S05]  /*6ac0*/  @P0 BRA `(.L_x_5186) ;  /* 0x0000002400140947 */ /* 0x000fea0003800000 */
[----:B------:R-:W-:Y:S01]  /*6ad0*/  DADD R30, -RZ, -R26 ;  /* 0x00000000ff1e7229 */ /* 0x000fe2000000091a */
[----:B------:R-:W-:Y:S09]  /*6ae0*/  BSSY B1, `(.L_x_5187) ;  /* 0x0000242000017945 */ /* 0x000ff20003800000 */
[----:B------:R-:W-:-:S04]  /*6af0*/  LOP3.LUT R0, R31, 0x7fffffff, RZ, 0xc0, !PT ;  /* 0x7fffffff1f007812 */ /* 0x000fc800078ec0ff */
[----:B------:R-:W-:-:S13]  /*6b00*/  ISETP.GT.U32.AND P0, PT, R0, 0x7fefffff, PT ;  /* 0x7fefffff0000780c */ /* 0x000fda0003f04070 */
[----:B------:R-:W-:Y:S05]  /*6b10*/  @P0 BRA `(.L_x_5188) ;  /* 0x0000001c00740947 */ /* 0x000fea0003800000 */
[----:B------:R-:W-:-:S14]  /*6b20*/  DSETP.GEU.AND P0, PT, |R24|, +INF , PT ;  /* 0x7ff000001800742a */ /* 0x000fdc0003f0e200 */
        /* <DEDUP_REMOVED lines=27> */
.L_x_5192:
[----:B------:R-:W-:Y:S01]  /*6ce0*/  DMUL R4, RZ, R24 ;  /* 0x00000018ff047228 */ /* 0x000fe20000000000 */
[----:B------:R-:W-:-:S10]  /*6cf0*/  IMAD.MOV.U32 R0, RZ, RZ, RZ ;  /* 0x000000ffff007224 */ /* 0x000fd400078e00ff */
.L_x_5193:
[----:B------:R-:W-:Y:S05]  /*6d00*/  BSYNC B3 ;  /* 0x0000000000037941 */ /* 0x000fea0003800000 */
.L_x_5191:
[----:B------:R-:W-:Y:S01]  /*6d10*/  DMUL R2, R4, R4 ;  /* 0x0000000404027228 */ /* 0x000fe20000000000 */
[----:B------:R-:W-:Y:S01]  /*6d20*/  IMAD.MOV.U32 R6, RZ, RZ, 0x5b27ebb1 ;  /* 0x5b27ebb1ff067424 */ /* 0x000fe200078e00ff */
[----:B------:R-:W-:Y:S01]  /*6d30*/  UMOV UR4, 0x2799bcb9 ;  /* 0x2799bcb900047882 */ /* 0x000fe20000000000 */
[----:B------:R-:W-:Y:S01]  /*6d40*/  IMAD.MOV.U32 R7, RZ, RZ, 0x3ef9757c ;  /* 0x3ef9757cff077424 */ /* 0x000fe200078e00ff */
[----:B------:R-:W-:Y:S01]  /*6d50*/  UMOV UR5, 0x3ee48dac ;  /* 0x3ee48dac00057882 */ /* 0x000fe20000000000 */
[----:B------:R-:W-:Y:S01]  /*6d60*/  LOP3.LUT R0, R0, 0x1, RZ, 0xc0, !PT ;  /* 0x0000000100007812 */ /* 0x000fe200078ec0ff */
[----:B------:R-:W-:Y:S01]  /*6d70*/  BSSY B0, `(.L_x_5194) ;  /* 0x0000039000007945 */ /* 0x000fe20003800000 */
[----:B------:R-:W-:Y:S02]  /*6d80*/  LOP3.LUT R29, R31, 0x7fffffff, RZ, 0xc0, !PT ;  /* 0x7fffffff1f1d7812 */ /* 0x000fe400078ec0ff */
[----:B------:R-:W-:Y:S01]  /*6d90*/  DFMA R6, R2, UR4, -R6 ;  /* 0x0000000402067c2b */ /* 0x000fe20008000806 */
[----:B------:R-:W-:Y:S01]  /*6da0*/  UMOV UR4, 0xfd91e04 ;  /* 0x0fd91e0400047882 */ /* 0x000fe20000000000 */
[----:B------:R-:W-:Y:S01]  /*6db0*/  UMOV UR5, 0x3f0980e9 ;  /* 0x3f0980e900057882 */ /* 0x000fe20000000000 */
[----:B------:R-:W-:-:S02]  /*6dc0*/  ISETP.NE.U32.AND P0, PT, R0, 0x1, PT ;  /* 0x000000010000780c */ /* 0x000fc40003f05070 */
[----:B------:R-:W-:-:S03]  /*6dd0*/  ISETP.GE.U32.AND P1, PT, R29, 0x3ff00000, PT ;  /* 0x3ff000001d00780c */ /* 0x000fc60003f26070 */
        /* <DEDUP_REMOVED lines=50> */
.L_x_5195:
[----:B------:R-:W-:Y:S05]  /*7100*/  BSYNC B0 ;  /* 0x0000000000007941 */ /* 0x000fea0003800000 */
.L_x_5194:
        /* <DEDUP_REMOVED lines=86> */
.L_x_5199:
[----:B------:R-:W-:Y:S05]  /*7670*/  BSYNC B4 ;  /* 0x0000000000047941 */ /* 0x000fea0003800000 */
.L_x_5198:
[----:B------:R-:W-:Y:S01]  /*7680*/  DADD R2, R30, R2 ;  /* 0x000000001e027229 */ /* 0x000fe20000000002 */
[----:B------:R-:W-:Y:S01]  /*7690*/  UMOV UR4, 0x8fb9f87e ;  /* 0x8fb9f87e00047882 */ /* 0x000fe20000000000 */
[----:B------:R-:W-:Y:S02]  /*76a0*/  UMOV UR5, 0x408633ce ;  /* 0x408633ce00057882 */ /* 0x000fe40000000000 */
[----:B------:R-:W-:-:S06]  /*76b0*/  DSETP.GE.AND P0, PT, R28, UR4, PT ;  /* 0x000000041c007e2a */ /* 0x000fcc000bf06000 */
[----:B------:R-:W-:Y:S02]  /*76c0*/  FSEL R28, R2, RZ, !P0 ;  /* 0x000000ff021c7208 */ /* 0x000fe40004000000 */
[----:B------:R-:W-:Y:S01]  /*76d0*/  FSEL R29, R3, +QNAN , !P0 ;  /* 0x7ff00000031d7808 */ /* 0x000fe20004000000 */
[----:B------:R-:W-:Y:S06]  /*76e0*/  BRA `(.L_x_5200) ;  /* 0x00000000005c7947 */ /* 0x000fec0003800000 */
.L_x_5197:
        /* <DEDUP_REMOVED lines=23> */
.L_x_5200:
[----:B------:R-:W-:Y:S05]  /*7860*/  BSYNC B3 ;  /* 0x0000000000037941 */ /* 0x000fea0003800000 */
.L_x_5196:
        /* <DEDUP_REMOVED lines=34> */
.L_x_5202:
[----:B------:R-:W-:Y:S05]  /*7a90*/  BSYNC B3 ;  /* 0x0000000000037941 */ /* 0x000fea0003800000 */
.L_x_5201:
        /* <DEDUP_REMOVED lines=25> */
.L_x_5204:
[----:B------:R-:W-:Y:S05]  /*7c30*/  BSYNC B3 ;  /* 0x0000000000037941 */ /* 0x000fea0003800000 */
.L_x_5203:
        /* <DEDUP_REMOVED lines=25> */
.L_x_5206:
[----:B------:R-:W-:Y:S05]  /*7dd0*/  BSYNC B3 ;  /* 0x0000000000037941 */ /* 0x000fea0003800000 */
.L_x_5205:
[----:B------:R-:W-:Y:S05]  /*7de0*/  BRA `(.L_x_5207) ;  /* 0x0000001000447947 */ /* 0x000fea0003800000 */
.L_x_5190:
        /* <DEDUP_REMOVED lines=58> */
[----:B------:R-:W-:Y:S02]  /*8190*/  @!P1 IMAD.MOV.U32 R2, RZ, RZ, R4 ;  /* 0x000000ffff029224 */ /* 0x000fe400078e0004 */
[----:B------:R-:W-:-:S06]  /*81a0*/  @!P1 IMAD.MOV.U32 R4, RZ, RZ, RZ ;  /* 0x000000ffff049224 */ /* 0x000fcc00078e00ff */
[----:B------:R-:W-:-:S11]  /*81b0*/  @!P1 DMUL R28, R2, R4 ;  /* 0x00000004021c9228 */ /* 0x000fd60000000000 */
.L_x_5209:
[----:B------:R-:W-:Y:S05]  /*81c0*/  BSYNC B0 ;  /* 0x0000000000007941 */ /* 0x000fea0003800000 */
.L_x_5208:
        /* <DEDUP_REMOVED lines=25> */
.L_x_5211:
[----:B------:R-:W-:Y:S01]  /*8360*/  DMUL R30, RZ, R24 ;  /* 0x00000018ff1e7228 */ /* 0x000fe20000000000 */
[----:B------:R-:W-:-:S10]  /*8370*/  IMAD.MOV.U32 R0, RZ, RZ, RZ ;  /* 0x000000ffff007224 */ /* 0x000fd400078e00ff */
.L_x_5212:
[----:B------:R-:W-:Y:S05]  /*8380*/  BSYNC B3 ;  /* 0x0000000000037941 */ /* 0x000fea0003800000 */
.L_x_5210:
        /* <DEDUP_REMOVED lines=47> */
.L_x_5214:
[----:B------:R-:W-:Y:S01]  /*8680*/  DMUL R2, RZ, R24 ;  /* 0x00000018ff027228 */ /* 0x000fe20000000000 */
[----:B------:R-:W-:-:S10]  /*8690*/  IMAD.MOV.U32 R0, RZ, RZ, RZ ;  /* 0x000000ffff007224 */ /* 0x000fd400078e00ff */
.L_x_5215:
[----:B------:R-:W-:Y:S05]  /*86a0*/  BSYNC B3 ;  /* 0x0000000000037941 */ /* 0x000fea0003800000 */
.L_x_5213:
        /* <DEDUP_REMOVED lines=32> */
.L_x_5189:
[----:B------:R-:W-:-:S10]  /*88b0*/  DADD R30, R24, -R24 ;  /* 0x00000000181e7229 */ /* 0x000fd40000000818 */
[----:B------:R-:W-:Y:S02]  /*88c0*/  IMAD.MOV.U32 R28, RZ, RZ, R30 ;  /* 0x000000ffff1c7224 */ /* 0x000fe400078e001e */
[----:B------:R-:W-:Y:S01]  /*88d0*/  IMAD.MOV.U32 R29, RZ, RZ, R31 ;  /* 0x000000ffff1d7224 */ /* 0x000fe200078e001f */
[----:B------:R-:W-:Y:S06]  /*88e0*/  BRA `(.L_x_5207) ;  /* 0x0000000400847947 */ /* 0x000fec0003800000 */
.L_x_5188:
[----:B------:R-:W-:-:S13]  /*88f0*/  LOP3.LUT P0, RZ, R30, 0xfffff, R31, 0xf8, !PT ;  /* 0x000fffff1eff7812 */ /* 0x000fda000780f81f */
[C---:B------:R-:W-:Y:S02]  /*8900*/  @P0 DMUL R2, R24.reuse, R30 ;  /* 0x0000001e18020228 */ /* 0x040fe40000000000 */
        /* <DEDUP_REMOVED lines=34> */
.L_x_5219:
[----:B------:R-:W-:Y:S05]  /*8b30*/  BSYNC B4 ;  /* 0x0000000000047941 */ /* 0x000fea0003800000 */
.L_x_5218:
        /* <DEDUP_REMOVED lines=27> */
[----:B------:R-:W-:Y:S05]  /*8cf0*/  CALL.REL.NOINC `($_ZN2at6native27unrolled_elementwise_kernelIZZZNS0_15tan_kernel_cudaERNS_18TensorIteratorBaseEENKUlvE_clEvENKUlvE_clEvEUlN3c107complexIdEEE_St5arrayIPcLm2EELi4E23TrivialOffsetCalculatorILi1EjESE_NS0_6memory12LoadWithCastILi1EEENSF_13StoreWithCastILi1EEEEEviT_T0_T2_T3_T4_T5_$__internal_trig_reduction_slowpathd) ;  /* 0x0000009c00b07944 */ /* 0x000fea0003c00000 */
[----:B------:R-:W-:Y:S02]  /*8d00*/  IMAD.MOV.U32 R39, RZ, RZ, R0 ;  /* 0x000000ffff277224 */ /* 0x000fe400078e0000 */
[----:B------:R-:W-:Y:S02]  /*8d10*/  IMAD.MOV.U32 R28, RZ, RZ, R4 ;  /* 0x000000ffff1c7224 */ /* 0x000fe400078e0004 */
[----:B------:R-:W-:-:S07]  /*8d20*/  IMAD.MOV.U32 R29, RZ, RZ, R5 ;  /* 0x000000ffff1d7224 */ /* 0x000fce00078e0005 */
.L_x_5221:
[----:B------:R-:W-:Y:S05]  /*8d30*/  BSYNC B4 ;  /* 0x0000000000047941 */ /* 0x000fea0003800000 */
.L_x_5220:
        /* <DEDUP_REMOVED lines=24> */
.L_x_5217:
[----:B------:R-:W-:Y:S05]  /*8ec0*/  BSYNC B3 ;  /* 0x0000000000037941 */ /* 0x000fea0003800000 */
.L_x_5216:
[----:B------:R-:W-:Y:S01]  /*8ed0*/  LOP3.LUT R29, RZ, 0x80000000, R25, 0xb8, !PT ;  /* 0x80000000ff1d7812 */ /* 0x000fe200078eb819 */
[----:B------:R-:W-:Y:S02]  /*8ee0*/  IMAD.MOV.U32 R31, RZ, RZ, R40 ;  /* 0x000000ffff1f7224 */ /* 0x000fe400078e0028 */
[----:B------:R-:W-:-:S07]  /*8ef0*/  IMAD.MOV.U32 R28, RZ, RZ, RZ ;  /* 0x000000ffff1c7224 */ /* 0x000fce00078e00ff */
.L_x_5207:
[----:B------:R-:W-:Y:S05]  /*8f00*/  BSYNC B1 ;  /* 0x0000000000017941 */ /* 0x000fea0003800000 */
.L_x_5187:
[----:B------:R-:W-:-:S11]  /*8f10*/  DADD R30, -RZ, -R30 ;  /* 0x00000000ff1e7229 */ /* 0x000fd6000000091e */
.L_x_5186:
[----:B------:R-:W-:Y:S05]  /*8f20*/  BSYNC B2 ;  /* 0x0000000000027941 */ /* 0x000fea0003800000 */
.L_x_5185:
[----:B------:R-:W-:Y:S01]  /*8f30*/  VIADD R0, R43, 0x100 ;  /* 0x000001002b007836 */ /* 0x000fe20000000000 */
[----:B------:R-:W-:Y:S01]  /*8f40*/  BSSY B2, `(.L_x_5222) ;  /* 0x000024a000027945 */ /* 0x000fe20003800000 */
[----:B------:R-:W-:Y:S02]  /*8f50*/  CS2R R26, SRZ ;  /* 0x00000000001a7805 */ /* 0x000fe4000001ff00 */
[----:B------:R-:W-:Y:S02]  /*8f60*/  CS2R R24, SRZ ;  /* 0x0000000000187805 */ /* 0x000fe4000001ff00 */
        /* <DEDUP_REMOVED lines=35> */
.L_x_5229:
[----:B------:R-:W-:Y:S01]  /*91a0*/  DMUL R4, RZ, R16 ;  /* 0x00000010ff047228 */ /* 0x000fe20000000000 */
[----:B------:R-:W-:-:S10]  /*91b0*/  IMAD.MOV.U32 R0, RZ, RZ, RZ ;  /* 0x000000ffff007224 */ /* 0x000fd400078e00ff */
.L_x_5230:
[----:B------:R-:W-:Y:S05]  /*91c0*/  BSYNC B3 ;  /* 0x0000000000037941 */ /* 0x000fea0003800000 */
.L_x_5228:
        /* <DEDUP_REMOVED lines=63> */
.L_x_5232:
[----:B------:R-:W-:Y:S05]  /*95c0*/  BSYNC B0 ;  /* 0x0000000000007941 */ /* 0x000fea0003800000 */
.L_x_5231:
        /* <DEDUP_REMOVED lines=86> */
.L_x_5236:
[----:B------:R-:W-:Y:S05]  /*9b30*/  BSYNC B4 ;  /* 0x0000000000047941 */ /* 0x000fea0003800000 */
.L_x_5235:
[----:B------:R-:W-:Y:S01]  /*9b40*/  DADD R2, R26, R2 ;  /* 0x000000001a027229 */ /* 0x000fe20000000002 */
[----:B------:R-:W-:Y:S01]  /*9b50*/  UMOV UR4, 0x8fb9f87e ;  /* 0x8fb9f87e00047882 */ /* 0x000fe20000000000 */
[----:B------:R-:W-:Y:S02]  /*9b60*/  UMOV UR5, 0x408633ce ;  /* 0x408633ce00057882 */ /* 0x000fe40000000000 */
[----:B------:R-:W-:-:S06]  /*9b70*/  DSETP.GE.AND P0, PT, R24, UR4, PT ;  /* 0x0000000418007e2a */ /* 0x000fcc000bf06000 */
[----:B------:R-:W-:Y:S02]  /*9b80*/  FSEL R24, R2, RZ, !P0 ;  /* 0x000000ff02187208 */ /* 0x000fe40004000000 */
[----:B------:R-:W-:Y:S01]  /*9b90*/  FSEL R25, R3, +QNAN , !P0 ;  /* 0x7ff0000003197808 */ /* 0x000fe20004000000 */
[----:B------:R-:W-:Y:S06]  /*9ba0*/  BRA `(.L_x_5237) ;  /* 0x00000000005c7947 */ /* 0x000fec0003800000 */
.L_x_5234:
        /* <DEDUP_REMOVED lines=23> */
.L_x_5237:
[----:B------:R-:W-:Y:S05]  /*9d20*/  BSYNC B3 ;  /* 0x0000000000037941 */ /* 0x000fea0003800000 */
.L_x_5233:
        /* <DEDUP_REMOVED lines=34> */
.L_x_5239:
[----:B------:R-:W-:Y:S05]  /*9f50*/  BSYNC B3 ;  /* 0x0000000000037941 */ /* 0x000fea0003800000 */
.L_x_5238:
        /* <DEDUP_REMOVED lines=25> */
.L_x_5241:
[----:B------:R-:W-:Y:S05]  /*a0f0*/  BSYNC B3 ;  /* 0x0000000000037941 */ /* 0x000fea0003800000 */
.L_x_5240:
        /* <DEDUP_REMOVED lines=25> */
.L_x_5243:
[----:B------:R-:W-:Y:S05]  /*a290*/  BSYNC B3 ;  /* 0x0000000000037941 */ /* 0x000fea0003800000 */
.L_x_5242:
[----:B------:R-:W-:Y:S05]  /*a2a0*/  BRA `(.L_x_5244) ;  /* 0x0000001000447947 */ /* 0x000fea0003800000 */
.L_x_5227:
        /* <DEDUP_REMOVED lines=61> */
.L_x_5246:
[----:B------:R-:W-:Y:S05]  /*a680*/  BSYNC B0 ;  /* 0x0000000000007941 */ /* 0x000fea0003800000 */
.L_x_5245:
        /* <DEDUP_REMOVED lines=25> */
.L_x_5248:
[----:B------:R-:W-:Y:S01]  /*a820*/  DMUL R26, RZ, R16 ;  /* 0x00000010ff1a7228 */ /* 0x000fe20000000000 */
[----:B------:R-:W-:-:S10]  /*a830*/  IMAD.MOV.U32 R0, RZ, RZ, RZ ;  /* 0x000000ffff007224 */ /* 0x000fd400078e00ff */
.L_x_5249:
[----:B------:R-:W-:Y:S05]  /*a840*/  BSYNC B3 ;  /* 0x0000000000037941 */ /* 0x000fea0003800000 */
.L_x_5247:
        /* <DEDUP_REMOVED lines=47> */
.L_x_5251:
[----:B------:R-:W-:Y:S01]  /*ab40*/  DMUL R2, RZ, R16 ;  /* 0x00000010ff027228 */ /* 0x000fe20000000000 */
[----:B------:R-:W-:-:S10]  /*ab50*/  IMAD.MOV.U32 R0, RZ, RZ, RZ ;  /* 0x000000ffff007224 */ /* 0x000fd400078e00ff */
.L_x_5252:
[----:B------:R-:W-:Y:S05]  /*ab60*/  BSYNC B3 ;  /* 0x0000000000037941 */ /* 0x000fea0003800000 */
.L_x_5250:
        /* <DEDUP_REMOVED lines=32> */
.L_x_5226:
[----:B------:R-:W-:-:S10]  /*ad70*/  DADD R26, R16, -R16 ;  /* 0x00000000101a7229 */ /* 0x000fd40000000810 */
[----:B------:R-:W-:Y:S02]  /*ad80*/  IMAD.MOV.U32 R24, RZ, RZ, R26 ;  /* 0x000000ffff187224 */ /* 0x000fe400078e001a */
[----:B------:R-:W-:Y:S01]  /*ad90*/  IMAD.MOV.U32 R25, RZ, RZ, R27 ;  /* 0x000000ffff197224 */ /* 0x000fe200078e001b */
[----:B------:R-:W-:Y:S06]  /*ada0*/  BRA `(.L_x_5244) ;  /* 0x0000000400847947 */ /* 0x000fec0003800000 */
.L_x_5225:
        /* <DEDUP_REMOVED lines=36> */
.L_x_5256:
[----:B------:R-:W-:Y:S05]  /*aff0*/  BSYNC B4 ;  /* 0x0000000000047941 */ /* 0x000fea0003800000 */
.L_x_5255:
        /* <DEDUP_REMOVED lines=31> */
.L_x_5258:
[----:B------:R-:W-:Y:S05]  /*b1f0*/  BSYNC B4 ;  /* 0x0000000000047941 */ /* 0x000fea0003800000 */
.L_x_5257:
        /* <DEDUP_REMOVED lines=24> */
.L_x_5254:
[----:B------:R-:W-:Y:S05]  /*b380*/  BSYNC B3 ;  /* 0x0000000000037941 */ /* 0x000fea0003800000 */
.L_x_5253:
[----:B------:R-:W-:Y:S01]  /*b390*/  LOP3.LUT R25, RZ, 0x80000000, R17, 0xb8, !PT ;  /* 0x80000000ff197812 */ /* 0x000fe200078eb811 */
[----:B------:R-:W-:Y:S02]  /*b3a0*/  IMAD.MOV.U32 R27, RZ, RZ, R40 ;  /* 0x000000ffff1b7224 */ /* 0x000fe400078e0028 */
[----:B------:R-:W-:-:S07]  /*b3b0*/  IMAD.MOV.U32 R24, RZ, RZ, RZ ;  /* 0x000000ffff187224 */ /* 0x000fce00078e00ff */
.L_x_5244:
[----:B------:R-:W-:Y:S05]  /*b3c0*/  BSYNC B1 ;  /* 0x0000000000017941 */ /* 0x000fea0003800000 */
.L_x_5224:
[----:B------:R-:W-:-:S11]  /*b3d0*/  DADD R26, -RZ, -R26 ;  /* 0x00000000ff1a7229 */ /* 0x000fd6000000091a */
.L_x_5223:
[----:B------:R-:W-:Y:S05]  /*b3e0*/  BSYNC B2 ;  /* 0x0000000000027941 */ /* 0x000fea0003800000 */
.L_x_5222:
        /* <DEDUP_REMOVED lines=8> */
[----:B------:R-:W-:Y:S01]  /*b470*/  LOP3.LUT R0, R23, 0x7fffffff, RZ, 0xc0, !PT ;  /* 0x7fffffff17007812 */ /* 0x000fe200078ec0ff */
[----:B------:R-:W-:-:S02]  /*b480*/  IMAD.MOV.U32 R18, RZ, RZ, R22 ;  /* 0x000000ffff127224 */ /* 0x000fc400078e0016 */
[----:B------:R-:W-:Y:S01]  /*b490*/  IMAD.MOV.U32 R19, RZ, RZ, R23 ;  /* 0x000000ffff137224 */ /* 0x000fe200078e0017 */
        /* <DEDUP_REMOVED lines=30> */
.L_x_5266:
[----:B------:R-:W-:Y:S01]  /*b680*/  DMUL R4, RZ, R20 ;  /* 0x00000014ff047228 */ /* 0x000fe20000000000 */
[----:B------:R-:W-:-:S10]  /*b690*/  IMAD.MOV.U32 R0, RZ, RZ, RZ ;  /* 0x000000ffff007224 */ /* 0x000fd400078e00ff */
.L_x_5267:
[----:B------:R-:W-:Y:S05]  /*b6a0*/  BSYNC B3 ;  /* 0x0000000000037941 */ /* 0x000fea0003800000 */
.L_x_5265:
        /* <DEDUP_REMOVED lines=63> */
.L_x_5269:
[----:B------:R-:W-:Y:S05]  /*baa0*/  BSYNC B0 ;  /* 0x0000000000007941 */ /* 0x000fea0003800000 */
.L_x_5268:
        /* <DEDUP_REMOVED lines=10> */
[----:B------:R-:W-:Y:S02]  /*bb50*/  IMAD.MOV.U32 R12, RZ, RZ, 0x0 ;  /* 0x00000000ff0c7424 */ /* 0x000fe400078e00ff */
        /* <DEDUP_REMOVED lines=76> */
.L_x_5273:
[----:B------:R-:W-:Y:S05]  /*c020*/  BSYNC B4 ;  /* 0x0000000000047941 */ /* 0x000fea0003800000 */
.L_x_5272:
[----:B------:R-:W-:Y:S01]  /*c030*/  DADD R2, R22, R2 ;  /* 0x0000000016027229 */ /* 0x000fe20000000002 */
[----:B------:R-:W-:Y:S01]  /*c040*/  UMOV UR4, 0x8fb9f87e ;  /* 0x8fb9f87e00047882 */ /* 0x000fe20000000000 */
[----:B------:R-:W-:Y:S02]  /*c050*/  UMOV UR5, 0x408633ce ;  /* 0x408633ce00057882 */ /* 0x000fe40000000000 */
[----:B------:R-:W-:-:S06]  /*c060*/  DSETP.GE.AND P0, PT, R16, UR4, PT ;  /* 0x0000000410007e2a */ /* 0x000fcc000bf06000 */
[----:B------:R-:W-:Y:S02]  /*c070*/  FSEL R4, R2, RZ, !P0 ;  /* 0x000000ff02047208 */ /* 0x000fe40004000000 */
[----:B------:R-:W-:Y:S01]  /*c080*/  FSEL R5, R3, +QNAN , !P0 ;  /* 0x7ff0000003057808 */ /* 0x000fe20004000000 */
[----:B------:R-:W-:Y:S06]  /*c090*/  BRA `(.L_x_5274) ;  /* 0x00000000005c7947 */ /* 0x000fec0003800000 */
.L_x_5271:
        /* <DEDUP_REMOVED lines=23> */
.L_x_5274:
[----:B------:R-:W-:Y:S05]  /*c210*/  BSYNC B3 ;  /* 0x0000000000037941 */ /* 0x000fea0003800000 */
.L_x_5270:
        /* <DEDUP_REMOVED lines=33> */
.L_x_5276:
[----:B------:R-:W-:Y:S05]  /*c430*/  BSYNC B3 ;  /* 0x0000000000037941 */ /* 0x000fea0003800000 */
.L_x_5275:
        /* <DEDUP_REMOVED lines=25> */
.L_x_5278:
[----:B------:R-:W-:Y:S05]  /*c5d0*/  BSYNC B3 ;  /* 0x0000000000037941 */ /* 0x000fea0003800000 */
.L_x_5277:
        /* <DEDUP_REMOVED lines=25> */
.L_x_5280:
[----:B------:R-:W-:Y:S05]  /*c770*/  BSYNC B3 ;  /* 0x0000000000037941 */ /* 0x000fea0003800000 */
.L_x_5279:
[----:B------:R-:W-:Y:S02]  /*c780*/  IMAD.MOV.U32 R16, RZ, RZ, R4 ;  /* 0x000000ffff107224 */ /* 0x000fe400078e0004 */
[----:B------:R-:W-:Y:S01]  /*c790*/  IMAD.MOV.U32 R17, RZ, RZ, R5 ;  /* 0x000000ffff117224 */ /* 0x000fe200078e0005 */
[----:B------:R-:W-:Y:S06]  /*c7a0*/  BRA `(.L_x_5281) ;  /* 0x0000001000447947 */ /* 0x000fec0003800000 */
.L_x_5264:
        /* <DEDUP_REMOVED lines=61> */
.L_x_5283:
[----:B------:R-:W-:Y:S05]  /*cb80*/  BSYNC B0 ;  /* 0x0000000000007941 */ /* 0x000fea0003800000 */
.L_x_5282:
        /* <DEDUP_REMOVED lines=25> */
.L_x_5285:
[----:B------:R-:W-:Y:S01]  /*cd20*/  DMUL R22, RZ, R20 ;  /* 0x00000014ff167228 */ /* 0x000fe20000000000 */
[----:B------:R-:W-:-:S10]  /*cd30*/  IMAD.MOV.U32 R0, RZ, RZ, RZ ;  /* 0x000000ffff007224 */ /* 0x000fd400078e00ff */
.L_x_5286:
[----:B------:R-:W-:Y:S05]  /*cd40*/  BSYNC B3 ;  /* 0x0000000000037941 */ /* 0x000fea0003800000 */
.L_x_5284:
        /* <DEDUP_REMOVED lines=47> */
.L_x_5288:
[----:B------:R-:W-:Y:S01]  /*d040*/  DMUL R2, RZ, R20 ;  /* 0x00000014ff027228 */ /* 0x000fe20000000000 */
[----:B------:R-:W-:-:S10]  /*d050*/  IMAD.MOV.U32 R0, RZ, RZ, RZ ;  /* 0x000000ffff007224 */ /* 0x000fd400078e00ff */
.L_x_5289:
[----:B------:R-:W-:Y:S05]  /*d060*/  BSYNC B3 ;  /* 0x0000000000037941 */ /* 0x000fea0003800000 */
.L_x_5287:
        /* <DEDUP_REMOVED lines=12> */
[----:B------:R-:W-:Y:S01]  /*d130*/  DMUL R22, R22, 4 ;  /* 0x4010000016167828 */ /* 0x000fe20000000000 */
[----:B------:R-:W-:Y:S01]  /*d140*/  IMAD.MOV.U32 R18, RZ, RZ, RZ ;  /* 0x000000ffff127224 */ /* 0x000fe200078e00ff */
        /* <DEDUP_REMOVED lines=12> */
[----:B------:R-:W-:-:S05]  /*d210*/  IMAD.MOV.U32 R3, RZ, RZ, 0x3ff00000 ;  /* 0x3ff00000ff037424 */ /* 0x000fca00078e00ff */
[----:B------:R-:W-:Y:S02]  /*d220*/  LOP3.LUT R19, R3, 0x80000000, R19, 0xb8, !PT ;  /* 0x8000000003137812 */ /* 0x000fe400078eb813 */
[----:B------:R-:W-:-:S08]  /*d230*/  DMUL R22, R22, R16 ;  /* 0x0000001016167228 */ /* 0x000fd00000000000 */
[----:B------:R-:W-:Y:S01]  /*d240*/  DMUL R16, R22, R16 ;  /* 0x0000001016107228 */ /* 0x000fe20000000000 */
[----:B------:R-:W-:Y:S10]  /*d250*/  BRA `(.L_x_5281) ;  /* 0x0000000400987947 */ /* 0x000ff40003800000 */
.L_x_5263:
[----:B------:R-:W-:-:S10]  /*d260*/  DADD R18, R20, -R20 ;  /* 0x0000000014127229 */ /* 0x000fd40000000814 */
[----:B------:R-:W-:Y:S02]  /*d270*/  IMAD.MOV.U32 R16, RZ, RZ, R18 ;  /* 0x000000ffff107224 */ /* 0x000fe400078e0012 */
[----:B------:R-:W-:Y:S01]  /*d280*/  IMAD.MOV.U32 R17, RZ, RZ, R19 ;  /* 0x000000ffff117224 */ /* 0x000fe200078e0013 */
[----:B------:R-:W-:Y:S06]  /*d290*/  BRA `(.L_x_5281) ;  /* 0x0000000400887947 */ /* 0x000fec0003800000 */
.L_x_5262:
        /* <DEDUP_REMOVED lines=36> */
.L_x_5293:
[----:B------:R-:W-:Y:S05]  /*d4e0*/  BSYNC B4 ;  /* 0x0000000000047941 */ /* 0x000fea0003800000 */
.L_x_5292:
        /* <DEDUP_REMOVED lines=31> */
.L_x_5295:
[----:B------:R-:W-:Y:S05]  /*d6e0*/  BSYNC B4 ;  /* 0x0000000000047941 */ /* 0x000fea0003800000 */
.L_x_5294:
        /* <DEDUP_REMOVED lines=24> */
.L_x_5291:
[----:B------:R-:W-:Y:S05]  /*d870*/  BSYNC B3 ;  /* 0x0000000000037941 */ /* 0x000fea0003800000 */
.L_x_5290:
[----:B------:R-:W-:Y:S01]  /*d880*/  LOP3.LUT R17, RZ, 0x80000000, R21, 0xb8, !PT ;  /* 0x80000000ff117812 */ /* 0x000fe200078eb815 */
[----:B------:R-:W-:Y:S02]  /*d890*/  IMAD.MOV.U32 R18, RZ, RZ, R22 ;  /* 0x000000ffff127224 */ /* 0x000fe400078e0016 */
[----:B------:R-:W-:Y:S02]  /*d8a0*/  IMAD.MOV.U32 R19, RZ, RZ, R40 ;  /* 0x000000ffff137224 */ /* 0x000fe400078e0028 */
[----:B------:R-:W-:-:S07]  /*d8b0*/  IMAD.MOV.U32 R16, RZ, RZ, RZ ;  /* 0x000000ffff107224 */ /* 0x000fce00078e00ff */
.L_x_5281:
[----:B------:R-:W-:Y:S05]  /*d8c0*/  BSYNC B1 ;  /* 0x0000000000017941 */ /* 0x000fea0003800000 */
.L_x_5261:
[----:B------:R-:W-:-:S11]  /*d8d0*/  DADD R18, -RZ, -R18 ;  /* 0x00000000ff127229 */ /* 0x000fd60000000912 */
.L_x_5260:
[----:B------:R-:W-:Y:S05]  /*d8e0*/  BSYNC B2 ;  /* 0x0000000000027941 */ /* 0x000fea0003800000 */
.L_x_5259:
[----:B------:R-:W0:Y:S01]  /*d8f0*/  S2R R0, SR_CTAID.X ;  /* 0x0000000000007919 */ /* 0x000e220000002500 */
[----:B------:R-:W0:Y:S01]  /*d900*/  LDC R3, c[0x0][0x210] ;  /* 0x00008400ff037b82 */ /* 0x000e220000000800 */
[----:B------:R-:W-:Y:S01]  /*d910*/  BSSY B6, `(.L_x_5296) ;  /* 0x0000137000067945 */ /* 0x000fe20003800000 */
[----:B------:R-:W1:Y:S06]  /*d920*/  S2R R23, SR_TID.X ;  /* 0x0000000000177919 */ /* 0x000e6c0000002100 */
[----:B------:R-:W2:Y:S01]  /*d930*/  LDC.U8 R32, c[0x0][0x234] ;  /* 0x00008d00ff207b82 */ /* 0x000ea20000000000 */
[----:B0-----:R-:W-:-:S05]  /*d940*/  IMAD R22, R0, -0x200, R3 ;  /* 0xfffffe0000167824 */ /* 0x001fca00078e0203 */
[----:B-1----:R-:W-:-:S13]  /*d950*/  ISETP.GE.AND P0, PT, R23, R22, PT ;  /* 0x000000161700720c */ /* 0x002fda0003f06270 */
[----:B--2---:R-:W-:Y:S05]  /*d960*/  @P0 BRA `(.L_x_5297) ;  /* 0x0000001000c40947 */ /* 0x004fea0003800000 */
        /* <DEDUP_REMOVED lines=22> */
.L_x_5301:
[----:B------:R-:W0:Y:S01]  /*dad0*/  F2I.S64.F64.TRUNC R8, R8 ;  /* 0x0000000800087311 */ /* 0x000e22000030d900 */
[----:B------:R-:W-:Y:S02]  /*dae0*/  IMAD.MOV.U32 R23, RZ, RZ, R42 ;  /* 0x000000ffff177224 */ /* 0x000fe400078e002a */
[----:B0-----:R-:W-:-:S05]  /*daf0*/  IMAD.MOV.U32 R5, RZ, RZ, R8 ;  /* 0x000000ffff057224 */ /* 0x001fca00078e0008 */
[----:B------:R0:W-:Y:S01]  /*db00*/  STG.E.U8 desc[UR36][R2.64], R5 ;  /* 0x0000000502007986 */ /* 0x0001e2000c101124 */
[----:B------:R-:W-:Y:S05]  /*db10*/  BRA `(.L_x_5297) ;  /* 0x0000001000587947 */ /* 0x000fea0003800000 */
.L_x_5300:
        /* <DEDUP_REMOVED lines=10> */
.L_x_5304:
[----:B------:R-:W0:Y:S01]  /*dbc0*/  F2I.F64.TRUNC R9, R8 ;  /* 0x0000000800097311 */ /* 0x000e22000030d100 */
[----:B------:R-:W-:Y:S01]  /*dbd0*/  IMAD.MOV.U32 R23, RZ, RZ, R42 ;  /* 0x000000ffff177224 */ /* 0x000fe200078e002a */
[----:B0-----:R0:W-:Y:S01]  /*dbe0*/  STG.E desc[UR36][R2.64], R9 ;  /* 0x0000000902007986 */ /* 0x0011e2000c101924 */
[----:B------:R-:W-:Y:S05]  /*dbf0*/  BRA `(.L_x_5297) ;  /* 0x0000001000207947 */ /* 0x000fea0003800000 */
.L_x_5303:
[----:B------:R-:W0:Y:S01]  /*dc00*/  F2I.F64.TRUNC R9, R8 ;  /* 0x0000000800097311 */ /* 0x000e22000030d100 */
[----:B------:R-:W-:Y:S01]  /*dc10*/  IMAD.MOV.U32 R23, RZ, RZ, R42 ;  /* 0x000000ffff177224 */ /* 0x000fe200078e002a */
[----:B0-----:R0:W-:Y:S01]  /*dc20*/  STG.E.U16 desc[UR36][R2.64], R9 ;  /* 0x0000000902007986 */ /* 0x0011e2000c101524 */
[----:B------:R-:W-:Y:S05]  /*dc30*/  BRA `(.L_x_5297) ;  /* 0x0000001000107947 */ /* 0x000fea0003800000 */
.L_x_5299:
        /* <DEDUP_REMOVED lines=14> */
.L_x_5306:
        /* <DEDUP_REMOVED lines=9> */
.L_x_5305:
        /* <DEDUP_REMOVED lines=10> */
[----:B------:R-:W-:Y:S01]  /*de50*/  IMAD.MOV.U32 R23, RZ, RZ, R42 ;  /* 0x000000ffff177224 */ /* 0x000fe200078e002a */
[----:B------:R-:W-:-:S05]  /*de60*/  DSETP.GEU.AND P1, PT, |R8|, UR4, PT ;  /* 0x0000000408007e2a */ /* 0x000fca000bf2e200 */
[----:B------:R-:W1:Y:S07]  /*de70*/  F2F.F32.F64 R4, R8 ;  /* 0x0000000800047310 */ /* 0x000e6e0000301000 */
[----:B0-----:R-:W-:Y:S02]  /*de80*/  @!P0 FMUL R5, R5, 1.175494350822287508e-38 ;  /* 0x0080000005058820 */ /* 0x001fe40000400000 */
[----:B-1----:R-:W-:-:S05]  /*de90*/  @!P1 FMUL R4, R4, 1.175494350822287508e-38 ;  /* 0x0080000004049820 */ /* 0x002fca0000400000 */
[----:B------:R0:W-:Y:S01]  /*dea0*/  STG.E.64 desc[UR36][R2.64], R4 ;  /* 0x0000000402007986 */ /* 0x0001e2000c101b24 */
[----:B------:R-:W-:Y:S05]  /*deb0*/  BRA `(.L_x_5297) ;  /* 0x0000000c00707947 */ /* 0x000fea0003800000 */
.L_x_5308:
        /* <DEDUP_REMOVED lines=9> */
[----:B------:R-:W-:-:S05]  /*df50*/  F2FP.F16.F32.PACK_AB R5, R0, R5 ;  /* 0x000000050005723e */ /* 0x000fca00000000ff */
[----:B------:R0:W-:Y:S01]  /*df60*/  STG.E desc[UR36][R2.64], R5 ;  /* 0x0000000502007986 */ /* 0x0001e2000c101924 */
[----:B------:R-:W-:Y:S05]  /*df70*/  BRA `(.L_x_5297) ;  /* 0x0000000c00407947 */ /* 0x000fea0003800000 */
.L_x_5307:
[----:B------:R0:W-:Y:S01]  /*df80*/  STG.E.64 desc[UR36][R2.64], R8 ;  /* 0x0000000802007986 */ /* 0x0001e2000c101b24 */
[----:B------:R-:W-:Y:S01]  /*df90*/  IMAD.MOV.U32 R23, RZ, RZ, R42 ;  /* 0x000000ffff177224 */ /* 0x000fe200078e002a */
[----:B------:R-:W-:Y:S06]  /*dfa0*/  BRA `(.L_x_5297) ;  /* 0x0000000c00347947 */ /* 0x000fec0003800000 */
.L_x_5298:
        /* <DEDUP_REMOVED lines=10> */
[----:B------:R-:W-:-:S06]  /*e050*/  DSETP.NEU.OR P0, PT, R8, RZ, P0 ;  /* 0x000000ff0800722a */ /* 0x000fcc000070d400 */
[----:B------:R-:W-:-:S05]  /*e060*/  SEL R5, RZ, 0x1, !P0 ;  /* 0x00000001ff057807 */ /* 0x000fca0004000000 */
[----:B------:R0:W-:Y:S01]  /*e070*/  STG.E.U8 desc[UR36][R2.64], R5 ;  /* 0x0000000502007986 */ /* 0x0001e2000c101124 */
[----:B------:R-:W-:Y:S05]  /*e080*/  BRA `(.L_x_5297) ;  /* 0x0000000800fc7947 */ /* 0x000fea0003800000 */
.L_x_5311:
[----:B------:R0:W-:Y:S01]  /*e090*/  STG.E.128 desc[UR36][R2.64], R8 ;  /* 0x0000000802007986 */ /* 0x0001e2000c101d24 */
[----:B------:R-:W-:Y:S01]  /*e0a0*/  IMAD.MOV.U32 R23, RZ, RZ, R42 ;  /* 0x000000ffff177224 */ /* 0x000fe200078e002a */
[----:B------:R-:W-:Y:S06]  /*e0b0*/  BRA `(.L_x_5297) ;  /* 0x0000000800f07947 */ /* 0x000fec0003800000 */
.L_x_5310:
        /* <DEDUP_REMOVED lines=25> */
.L_x_5315:
[----:B------:R-:W-:Y:S05]  /*e250*/  BSYNC B0 ;  /* 0x0000000000007941 */ /* 0x000fea0003800000 */
.L_x_5314:
[----:B------:R-:W-:Y:S01]  /*e260*/  LOP3.LUT R5, R0, R5, RZ, 0xfc, !PT ;  /* 0x0000000500057212 */ /* 0x000fe200078efcff */
[----:B------:R-:W-:-:S04]  /*e270*/  IMAD.MOV.U32 R23, RZ, RZ, R42 ;  /* 0x000000ffff177224 */ /* 0x000fc800078e002a */
[----:B------:R0:W-:Y:S01]  /*e280*/  STG.E.U8 desc[UR36][R2.64], R5 ;  /* 0x0000000502007986 */ /* 0x0001e2000c101124 */
[----:B------:R-:W-:Y:S05]  /*e290*/  BRA `(.L_x_5297) ;  /* 0x0000000800787947 */ /* 0x000fea0003800000 */
.L_x_5313:
        /* <DEDUP_REMOVED lines=17> */
.L_x_5317:
[----:B------:R-:W-:Y:S01]  /*e3b0*/  IMAD.MOV.U32 R0, RZ, RZ, 0x7f ;  /* 0x0000007fff007424 */ /* 0x000fe200078e00ff */
[----:B------:R-:W-:-:S04]  /*e3c0*/  ISETP.GT.U32.AND P0, PT, R4, 0x7f800000, PT ;  /* 0x7f8000000400780c */ /* 0x000fc80003f04070 */
[----:B------:R-:W-:-:S09]  /*e3d0*/  SEL R0, R0, 0x7c, P0 ;  /* 0x0000007c00007807 */ /* 0x000fd20000000000 */
.L_x_5318:
[----:B------:R-:W-:Y:S05]  /*e3e0*/  BSYNC B0 ;  /* 0x0000000000007941 */ /* 0x000fea0003800000 */
.L_x_5316:
[----:B------:R-:W-:Y:S01]  /*e3f0*/  LOP3.LUT R4, R5, 0x80000000, RZ, 0xc0, !PT ;  /* 0x8000000005047812 */ /* 0x000fe200078ec0ff */
[----:B------:R-:W-:-:S03]  /*e400*/  IMAD.MOV.U32 R23, RZ, RZ, R42 ;  /* 0x000000ffff177224 */ /* 0x000fc600078e002a */
[----:B------:R-:W-:-:S04]  /*e410*/  SHF.R.U32.HI R5, RZ, 0x18, R4 ;  /* 0x00000018ff057819 */ /* 0x000fc80000011604 */
[----:B------:R-:W-:-:S05]  /*e420*/  LOP3.LUT R5, R0, R5, RZ, 0xfc, !PT ;  /* 0x0000000500057212 */ /* 0x000fca00078efcff */
[----:B------:R0:W-:Y:S01]  /*e430*/  STG.E.U8 desc[UR36][R2.64], R5 ;  /* 0x0000000502007986 */ /* 0x0001e2000c101124 */
[----:B------:R-:W-:Y:S05]  /*e440*/  BRA `(.L_x_5297) ;  /* 0x00000008000c7947 */ /* 0x000fea0003800000 */
.L_x_5312:
        /* <DEDUP_REMOVED lines=9> */
.L_x_5309:
        /* <DEDUP_REMOVED lines=12> */
.L_x_5321:
        /* <DEDUP_REMOVED lines=21> */
.L_x_5324:
[----:B------:R-:W-:-:S04]  /*e6f0*/  LOP3.LUT R0, R7, 0x80000000, RZ, 0xc0, !PT ;  /* 0x8000000007007812 */ /* 0x000fc800078ec0ff */
[----:B------:R-:W-:-:S04]  /*e700*/  SHF.R.U32.HI R5, RZ, 0x18, R0 ;  /* 0x00000018ff057819 */ /* 0x000fc80000011600 */
[----:B------:R-:W-:-:S04]  /*e710*/  LOP3.LUT R4, R4, R5, RZ, 0xfc, !PT ;  /* 0x0000000504047212 */ /* 0x000fc800078efcff */
[----:B------:R-:W-:-:S07]  /*e720*/  PRMT R0, R4, 0x7610, R0 ;  /* 0x0000761004007816 */ /* 0x000fce0000000000 */
.L_x_5323:
[----:B------:R-:W-:Y:S05]  /*e730*/  BSYNC B0 ;  /* 0x0000000000007941 */ /* 0x000fea0003800000 */
.L_x_5322:
[----:B------:R3:W-:Y:S01]  /*e740*/  STG.E.U8 desc[UR36][R2.64], R0 ;  /* 0x0000000002007986 */ /* 0x0007e2000c101124 */
[----:B------:R-:W-:Y:S01]  /*e750*/  IMAD.MOV.U32 R23, RZ, RZ, R42 ;  /* 0x000000ffff177224 */ /* 0x000fe200078e002a */
[----:B------:R-:W-:Y:S06]  /*e760*/  BRA `(.L_x_5297) ;  /* 0x0000000400447947 */ /* 0x000fec0003800000 */
.L_x_5320:
        /* <DEDUP_REMOVED lines=21> */
.L_x_5327:
[----:B------:R-:W-:-:S04]  /*e8c0*/  LOP3.LUT R0, R7, 0x80000000, RZ, 0xc0, !PT ;  /* 0x8000000007007812 */ /* 0x000fc800078ec0ff */
[----:B------:R-:W-:-:S04]  /*e8d0*/  SHF.R.U32.HI R5, RZ, 0x18, R0 ;  /* 0x00000018ff057819 */ /* 0x000fc80000011600 */
[----:B------:R-:W-:-:S04]  /*e8e0*/  LOP3.LUT R4, R4, R5, RZ, 0xfc, !PT ;  /* 0x0000000504047212 */ /* 0x000fc800078efcff */
[----:B------:R-:W-:-:S07]  /*e8f0*/  PRMT R0, R4, 0x7610, R0 ;  /* 0x0000761004007816 */ /* 0x000fce0000000000 */
.L_x_5326:
[----:B------:R-:W-:Y:S05]  /*e900*/  BSYNC B0 ;  /* 0x0000000000007941 */ /* 0x000fea0003800000 */
.L_x_5325:
[----:B------:R0:W-:Y:S01]  /*e910*/  STG.E.U8 desc[UR36][R2.64], R0 ;  /* 0x0000000002007986 */ /* 0x0001e2000c101124 */
[----:B------:R-:W-:Y:S01]  /*e920*/  IMAD.MOV.U32 R23, RZ, RZ, R42 ;  /* 0x000000ffff177224 */ /* 0x000fe200078e002a */
[----:B------:R-:W-:Y:S06]  /*e930*/  BRA `(.L_x_5297) ;  /* 0x0000000000d07947 */ /* 0x000fec0003800000 */
.L_x_5319:
        /* <DEDUP_REMOVED lines=27> */
.L_x_5302:
        /* <DEDUP_REMOVED lines=16> */
.L_x_5330:
[----:B------:R-:W-:Y:S01]  /*ebf0*/  IMAD.MOV.U32 R23, RZ, RZ, R42 ;  /* 0x000000ffff177224 */ /* 0x000fe200078e002a */
[----:B------:R-:W-:Y:S06]  /*ec00*/  BRA `(.L_x_5297) ;  /* 0x00000000001c7947 */ /* 0x000fec0003800000 */
.L_x_5329:
[----:B------:R-:W0:Y:S01]  /*ec10*/  F2I.U64.F64.TRUNC R8, R8 ;  /* 0x0000000800087311 */ /* 0x000e22000030d800 */
[----:B------:R-:W-:Y:S01]  /*ec20*/  IMAD.MOV.U32 R23, RZ, RZ, R42 ;  /* 0x000000ffff177224 */ /* 0x000fe200078e002a */
[----:B0-----:R1:W-:Y:S01]  /*ec30*/  STG.E.64 desc[UR36][R2.64], R8 ;  /* 0x0000000802007986 */ /* 0x0013e2000c101b24 */
[----:B------:R-:W-:Y:S05]  /*ec40*/  BRA `(.L_x_5297) ;  /* 0x00000000000c7947 */ /* 0x000fea0003800000 */
.L_x_5328:
[----:B------:R-:W0:Y:S01]  /*ec50*/  F2I.U32.F64.TRUNC R9, R8 ;  /* 0x0000000800097311 */ /* 0x000e22000030d000 */
[----:B------:R-:W-:Y:S01]  /*ec60*/  IMAD.MOV.U32 R23, RZ, RZ, R42 ;  /* 0x000000ffff177224 */ /* 0x000fe200078e002a */
[----:B0-----:R0:W-:Y:S06]  /*ec70*/  STG.E desc[UR36][R2.64], R9 ;  /* 0x0000000902007986 */ /* 0x0011ec000c101924 */
.L_x_5297:
[----:B------:R-:W-:Y:S05]  /*ec80*/  BSYNC B6 ;  /* 0x0000000000067941 */ /* 0x000fea0003800000 */
.L_x_5296:
[----:B------:R-:W-:Y:S01]  /*ec90*/  ISETP.GE.AND P0, PT, R23, R22, PT ;  /* 0x000000161700720c */ /* 0x000fe20003f06270 */
[----:B------:R-:W-:-:S12]  /*eca0*/  BSSY B6, `(.L_x_5331) ;  /* 0x000023e000067945 */ /* 0x000fd80003800000 */
[----:B------:R-:W-:Y:S05]  /*ecb0*/  @P0 BRA `(.L_x_5332) ;  /* 0x0000002000f00947 */ /* 0x000fea0003800000 */
[----:B0--3--:R-:W0:Y:S01]  /*ecc0*/  S2R R0, SR_CTAID.X ;  /* 0x0000000000007919 */ /* 0x009e220000002500 */
[----:B-12-4-:R-:W1:Y:S01]  /*ecd0*/  LDC.64 R2, c[0x0][0x218] ;  /* 0x00008600ff027b82 */ /* 0x016e620000000a00 */
[----:B------:R-:W-:Y:S01]  /*ece0*/  PRMT R4, R32, 0x9910, RZ ;  /* 0x0000991020047816 */ /* 0x000fe200000000ff */
[----:B------:R-:W-:Y:S01]  /*ecf0*/  ULDC UR4, c[0x0][0x238] ;  /* 0x00008e0000047ab9 */ /* 0x000fe20000000800 */
[----:B0-----:R-:W-:-:S04]  /*ed00*/  IMAD R0, R0, 0x200, R23 ;  /* 0x0000020000007824 */ /* 0x001fc800078e0217 */
        /* <DEDUP_REMOVED lines=17> */
.L_x_5336:
[----:B------:R-:W0:Y:S02]  /*ee20*/  F2I.S64.F64.TRUNC R28, R28 ;  /* 0x0000001c001c7311 */ /* 0x000e24000030d900 */
[----:B0-----:R-:W-:-:S05]  /*ee30*/  IMAD.MOV.U32 R5, RZ, RZ, R28 ;  /* 0x000000ffff057224 */ /* 0x001fca00078e001c */
[----:B------:R0:W-:Y:S01]  /*ee40*/  STG.E.U8 desc[UR36][R2.64], R5 ;  /* 0x0000000502007986 */ /* 0x0001e2000c101124 */
[----:B------:R-:W-:Y:S05]  /*ee50*/  BRA `(.L_x_5338) ;  /* 0x0000001000087947 */ /* 0x000fea0003800000 */
.L_x_5335:
        /* <DEDUP_REMOVED lines=9> */
.L_x_5340:
[----:B------:R-:W0:Y:S02]  /*eef0*/  F2I.F64.TRUNC R29, R28 ;  /* 0x0000001c001d7311 */ /* 0x000e24000030d100 */
[----:B0-----:R0:W-:Y:S01]  /*ef00*/  STG.E desc[UR36][R2.64], R29 ;  /* 0x0000001d02007986 */ /* 0x0011e2000c101924 */
[----:B------:R-:W-:Y:S05]  /*ef10*/  BRA `(.L_x_5338) ;  /* 0x0000000c00d87947 */ /* 0x000fea0003800000 */
.L_x_5339:
[----:B------:R-:W0:Y:S02]  /*ef20*/  F2I.F64.TRUNC R29, R28 ;  /* 0x0000001c001d7311 */ /* 0x000e24000030d100 */
[----:B0-----:R0:W-:Y:S01]  /*ef30*/  STG.E.U16 desc[UR36][R2.64], R29 ;  /* 0x0000001d02007986 */ /* 0x0011e2000c101524 */
[----:B------:R-:W-:Y:S05]  /*ef40*/  BRA `(.L_x_5338) ;  /* 0x0000000c00cc7947 */ /* 0x000fea0003800000 */
.L_x_5334:
        /* <DEDUP_REMOVED lines=13> */
.L_x_5342:
        /* <DEDUP_REMOVED lines=8> */
.L_x_5341:
        /* <DEDUP_REMOVED lines=9> */
[----:B------:R-:W-:Y:S02]  /*f130*/  DSETP.GEU.AND P0, PT, |R30|, UR4, PT ;  /* 0x000000041e007e2a */ /* 0x000fe4000bf0e200 */
[----:B------:R-:W-:-:S05]  /*f140*/  DSETP.GEU.AND P1, PT, |R28|, UR4, PT ;  /* 0x000000041c007e2a */ /* 0x000fca000bf2e200 */
[----:B------:R-:W1:Y:S07]  /*f150*/  F2F.F32.F64 R4, R28 ;  /* 0x0000001c00047310 */ /* 0x000e6e0000301000 */
[----:B0-----:R-:W-:Y:S02]  /*f160*/  @!P0 FMUL R5, R5, 1.175494350822287508e-38 ;  /* 0x0080000005058820 */ /* 0x001fe40000400000 */
[----:B-1----:R-:W-:-:S05]  /*f170*/  @!P1 FMUL R4, R4, 1.175494350822287508e-38 ;  /* 0x0080000004049820 */ /* 0x002fca0000400000 */
[----:B------:R0:W-:Y:S01]  /*f180*/  STG.E.64 desc[UR36][R2.64], R4 ;  /* 0x0000000402007986 */ /* 0x0001e2000c101b24 */
[----:B------:R-:W-:Y:S05]  /*f190*/  BRA `(.L_x_5338) ;  /* 0x0000000c00387947 */ /* 0x000fea0003800000 */
.L_x_5344:
        /* <DEDUP_REMOVED lines=8> */
[----:B------:R-:W-:-:S05]  /*f220*/  F2FP.F16.F32.PACK_AB R5, R0, R5 ;  /* 0x000000050005723e */ /* 0x000fca00000000ff */
[----:B------:R0:W-:Y:S01]  /*f230*/  STG.E desc[UR36][R2.64], R5 ;  /* 0x0000000502007986 */ /* 0x0001e2000c101924 */
[----:B------:R-:W-:Y:S05]  /*f240*/  BRA `(.L_x_5338) ;  /* 0x0000000c000c7947 */ /* 0x000fea0003800000 */
.L_x_5343:
[----:B------:R0:W-:Y:S01]  /*f250*/  STG.E.64 desc[UR36][R2.64], R28 ;  /* 0x0000001c02007986 */ /* 0x0001e2000c101b24 */
[----:B------:R-:W-:Y:S05]  /*f260*/  BRA `(.L_x_5338) ;  /* 0x0000000c00047947 */ /* 0x000fea0003800000 */
.L_x_5333:
        /* <DEDUP_REMOVED lines=13> */
.L_x_5347:
[----:B------:R0:W-:Y:S01]  /*f340*/  STG.E.128 desc[UR36][R2.64], R28 ;  /* 0x0000001c02007986 */ /* 0x0001e2000c101d24 */
[----:B------:R-:W-:Y:S05]  /*f350*/  BRA `(.L_x_5338) ;  /* 0x0000000800c87947 */ /* 0x000fea0003800000 */
.L_x_5346:
        /* <DEDUP_REMOVED lines=25> */
.L_x_5351:
[----:B------:R-:W-:Y:S05]  /*f4f0*/  BSYNC B0 ;  /* 0x0000000000007941 */ /* 0x000fea0003800000 */
.L_x_5350:
[----:B------:R-:W-:-:S05]  /*f500*/  LOP3.LUT R5, R0, R5, RZ, 0xfc, !PT ;  /* 0x0000000500057212 */ /* 0x000fca00078efcff */
[----:B------:R0:W-:Y:S01]  /*f510*/  STG.E.U8 desc[UR36][R2.64], R5 ;  /* 0x0000000502007986 */ /* 0x0001e2000c101124 */
[----:B------:R-:W-:Y:S05]  /*f520*/  BRA `(.L_x_5338) ;  /* 0x0000000800547947 */ /* 0x000fea0003800000 */
.L_x_5349:
        /* <DEDUP_REMOVED lines=17> */
.L_x_5353:
[----:B------:R-:W-:Y:S01]  /*f640*/  IMAD.MOV.U32 R0, RZ, RZ, 0x7f ;  /* 0x0000007fff007424 */ /* 0x000fe200078e00ff */
[----:B------:R-:W-:-:S04]  /*f650*/  ISETP.GT.U32.AND P0, PT, R4, 0x7f800000, PT ;  /* 0x7f8000000400780c */ /* 0x000fc80003f04070 */
[----:B------:R-:W-:-:S09]  /*f660*/  SEL R0, R0, 0x7c, P0 ;  /* 0x0000007c00007807 */ /* 0x000fd20000000000 */
.L_x_5354:
[----:B------:R-:W-:Y:S05]  /*f670*/  BSYNC B0 ;  /* 0x0000000000007941 */ /* 0x000fea0003800000 */
.L_x_5352:
[----:B------:R-:W-:-:S04]  /*f680*/  LOP3.LUT R4, R5, 0x80000000, RZ, 0xc0, !PT ;  /* 0x8000000005047812 */ /* 0x000fc800078ec0ff */
[----:B------:R-:W-:-:S04]  /*f690*/  SHF.R.U32.HI R5, RZ, 0x18, R4 ;  /* 0x00000018ff057819 */ /* 0x000fc80000011604 */
[----:B------:R-:W-:-:S05]  /*f6a0*/  LOP3.LUT R5, R0, R5, RZ, 0xfc, !PT ;  /* 0x0000000500057212 */ /* 0x000fca00078efcff */
[----:B------:R0:W-:Y:S01]  /*f6b0*/  STG.E.U8 desc[UR36][R2.64], R5 ;  /* 0x0000000502007986 */ /* 0x0001e2000c101124 */
[----:B------:R-:W-:Y:S05]  /*f6c0*/  BRA `(.L_x_5338) ;  /* 0x0000000400ec7947 */ /* 0x000fea0003800000 */
.L_x_5348:
        /* <DEDUP_REMOVED lines=8> */
.L_x_5345:
        /* <DEDUP_REMOVED lines=11> */
.L_x_5357:
        /* <DEDUP_REMOVED lines=21> */
.L_x_5360:
[----:B------:R-:W-:-:S04]  /*f950*/  LOP3.LUT R0, R7, 0x80000000, RZ, 0xc0, !PT ;  /* 0x8000000007007812 */ /* 0x000fc800078ec0ff */
[----:B------:R-:W-:-:S04]  /*f960*/  SHF.R.U32.HI R5, RZ, 0x18, R0 ;  /* 0x00000018ff057819 */ /* 0x000fc80000011600 */
[----:B------:R-:W-:-:S04]  /*f970*/  LOP3.LUT R4, R4, R5, RZ, 0xfc, !PT ;  /* 0x0000000504047212 */ /* 0x000fc800078efcff */
[----:B------:R-:W-:-:S07]  /*f980*/  PRMT R0, R4, 0x7610, R0 ;  /* 0x0000761004007816 */ /* 0x000fce0000000000 */
.L_x_5359:
[----:B------:R-:W-:Y:S05]  /*f990*/  BSYNC B0 ;  /* 0x0000000000007941 */ /* 0x000fea0003800000 */
.L_x_5358:
[----:B------:R3:W-:Y:S01]  /*f9a0*/  STG.E.U8 desc[UR36][R2.64], R0 ;  /* 0x0000000002007986 */ /* 0x0007e2000c101124 */
[----:B------:R-:W-:Y:S05]  /*f9b0*/  BRA `(.L_x_5338) ;  /* 0x0000000400307947 */ /* 0x000fea0003800000 */
.L_x_5356:
        /* <DEDUP_REMOVED lines=21> */
.L_x_5363:
[----:B------:R-:W-:-:S04]  /*fb10*/  LOP3.LUT R0, R7, 0x80000000, RZ, 0xc0, !PT ;  /* 0x8000000007007812 */ /* 0x000fc800078ec0ff */
[----:B------:R-:W-:-:S04]  /*fb20*/  SHF.R.U32.HI R5, RZ, 0x18, R0 ;  /* 0x00000018ff057819 */ /* 0x000fc80000011600 */
[----:B------:R-:W-:-:S04]  /*fb30*/  LOP3.LUT R4, R4, R5, RZ, 0xfc, !PT ;  /* 0x0000000504047212 */ /* 0x000fc800078efcff */
[----:B------:R-:W-:-:S07]  /*fb40*/  PRMT R0, R4, 0x7610, R0 ;  /* 0x0000761004007816 */ /* 0x000fce0000000000 */
.L_x_5362:
[----:B------:R-:W-:Y:S05]  /*fb50*/  BSYNC B0 ;  /* 0x0000000000007941 */ /* 0x000fea0003800000 */
.L_x_5361:
[----:B------:R0:W-:Y:S01]  /*fb60*/  STG.E.U8 desc[UR36][R2.64], R0 ;  /* 0x0000000002007986 */ /* 0x0001e2000c101124 */
[----:B------:R-:W-:Y:S05]  /*fb70*/  BRA `(.L_x_5338) ;  /* 0x0000000000c07947 */ /* 0x000fea0003800000 */
.L_x_5355:
        /* <DEDUP_REMOVED lines=26> */
.L_x_5337:
        /* <DEDUP_REMOVED lines=16> */
.L_x_5366:
[----:B------:R-:W-:Y:S05]  /*fe20*/  BRA `(.L_x_5338) ;  /* 0x0000000000147947 */ /* 0x000fea0003800000 */
.L_x_5365:
[----:B------:R-:W0:Y:S02]  /*fe30*/  F2I.U64.F64.TRUNC R28, R28 ;  /* 0x0000001c001c7311 */ /* 0x000e24000030d800 */
[----:B0-----:R1:W-:Y:S01]  /*fe40*/  STG.E.64 desc[UR36][R2.64], R28 ;  /* 0x0000001c02007986 */ /* 0x0013e2000c101b24 */
[----:B------:R-:W-:Y:S05]  /*fe50*/  BRA `(.L_x_5338) ;  /* 0x0000000000087947 */ /* 0x000fea0003800000 */
.L_x_5364:
[----:B------:R-:W0:Y:S02]  /*fe60*/  F2I.U32.F64.TRUNC R29, R28 ;  /* 0x0000001c001d7311 */ /* 0x000e24000030d000 */
[----:B0-----:R0:W-:Y:S02]  /*fe70*/  STG.E desc[UR36][R2.64], R29 ;  /* 0x0000001d02007986 */ /* 0x0011e4000c101924 */
.L_x_5338:
[----:B------:R-:W-:-:S05]  /*fe80*/  VIADD R23, R23, 0x80 ;  /* 0x0000008017177836 */ /* 0x000fca0000000000 */
[----:B------:R-:W-:-:S13]  /*fe90*/  ISETP.GE.AND P0, PT, R23, R22, PT ;  /* 0x000000161700720c */ /* 0x000fda0003f06270 */
        /* <DEDUP_REMOVED lines=23> */
.L_x_5370:
[----:B------:R-:W0:Y:S02]  /*10010*/  F2I.S64.F64.TRUNC R24, R24 ;  /* 0x0000001800187311 */ /* 0x000e24000030d900 */
[----:B0-----:R-:W-:-:S05]  /*10020*/  IMAD.MOV.U32 R5, RZ, RZ, R24 ;  /* 0x000000ffff057224 */ /* 0x001fca00078e0018 */
[----:B------:R0:W-:Y:S01]  /*10030*/  STG.E.U8 desc[UR36][R2.64], R5 ;  /* 0x0000000502007986 */ /* 0x0001e2000c101124 */
[----:B------:R-:W-:Y:S05]  /*10040*/  BRA `(.L_x_5372) ;  /* 0x0000001000087947 */ /* 0x000fea0003800000 */
.L_x_5369:
        /* <DEDUP_REMOVED lines=9> */
.L_x_5374:
[----:B------:R-:W0:Y:S02]  /*100e0*/  F2I.F64.TRUNC R25, R24 ;  /* 0x0000001800197311 */ /* 0x000e24000030d100 */
[----:B0-----:R0:W-:Y:S01]  /*100f0*/  STG.E desc[UR36][R2.64], R25 ;  /* 0x0000001902007986 */ /* 0x0011e2000c101924 */
[----:B------:R-:W-:Y:S05]  /*10100*/  BRA `(.L_x_5372) ;  /* 0x0000000c00d87947 */ /* 0x000fea0003800000 */
.L_x_5373:
[----:B------:R-:W0:Y:S02]  /*10110*/  F2I.F64.TRUNC R25, R24 ;  /* 0x0000001800197311 */ /* 0x000e24000030d100 */
[----:B0-----:R0:W-:Y:S01]  /*10120*/  STG.E.U16 desc[UR36][R2.64], R25 ;  /* 0x0000001902007986 */ /* 0x0011e2000c101524 */
[----:B------:R-:W-:Y:S05]  /*10130*/  BRA `(.L_x_5372) ;  /* 0x0000000c00cc7947 */ /* 0x000fea0003800000 */
.L_x_5368:
        /* <DEDUP_REMOVED lines=13> */
.L_x_5376:
        /* <DEDUP_REMOVED lines=8> */
.L_x_5375:
        /* <DEDUP_REMOVED lines=16> */
.L_x_5378:
        /* <DEDUP_REMOVED lines=11> */
.L_x_5377:
[----:B------:R4:W-:Y:S01]  /*10440*/  STG.E.64 desc[UR36][R2.64], R24 ;  /* 0x0000001802007986 */ /* 0x0009e2000c101b24 */
[----:B------:R-:W-:Y:S05]  /*10450*/  BRA `(.L_x_5372) ;  /* 0x0000000c00047947 */ /* 0x000fea0003800000 */
.L_x_5367:
        /* <DEDUP_REMOVED lines=13> */
.L_x_5381:
[----:B------:R0:W-:Y:S01]  /*10530*/  STG.E.128 desc[UR36][R2.64], R24 ;  /* 0x0000001802007986 */ /* 0x0001e2000c101d24 */
[----:B------:R-:W-:Y:S05]  /*10540*/  BRA `(.L_x_5372) ;  /* 0x0000000800c87947 */ /* 0x000fea0003800000 */
.L_x_5380:
        /* <DEDUP_REMOVED lines=25> */
.L_x_5385:
[----:B------:R-:W-:Y:S05]  /*106e0*/  BSYNC B0 ;  /* 0x0000000000007941 */ /* 0x000fea0003800000 */
.L_x_5384:
[----:B------:R-:W-:-:S05]  /*106f0*/  LOP3.LUT R5, R0, R5, RZ, 0xfc, !PT ;  /* 0x0000000500057212 */ /* 0x000fca00078efcff */
[----:B------:R0:W-:Y:S01]  /*10700*/  STG.E.U8 desc[UR36][R2.64], R5 ;  /* 0x0000000502007986 */ /* 0x0001e2000c101124 */
[----:B------:R-:W-:Y:S05]  /*10710*/  BRA `(.L_x_5372) ;  /* 0x0000000800547947 */ /* 0x000fea0003800000 */
.L_x_5383:
        /* <DEDUP_REMOVED lines=17> */
.L_x_5387:
[----:B------:R-:W-:Y:S01]  /*10830*/  IMAD.MOV.U32 R0, RZ, RZ, 0x7f ;  /* 0x0000007fff007424 */ /* 0x000fe200078e00ff */
[----:B------:R-:W-:-:S04]  /*10840*/  ISETP.GT.U32.AND P0, PT, R4, 0x7f800000, PT ;  /* 0x7f8000000400780c */ /* 0x000fc80003f04070 */
[----:B------:R-:W-:-:S09]  /*10850*/  SEL R0, R0, 0x7c, P0 ;  /* 0x0000007c00007807 */ /* 0x000fd20000000000 */
.L_x_5388:
[----:B------:R-:W-:Y:S05]  /*10860*/  BSYNC B0 ;  /* 0x0000000000007941 */ /* 0x000fea0003800000 */
.L_x_5386:
[----:B------:R-:W-:-:S04]  /*10870*/  LOP3.LUT R4, R5, 0x80000000, RZ, 0xc0, !PT ;  /* 0x8000000005047812 */ /* 0x000fc800078ec0ff */
[----:B------:R-:W-:-:S04]  /*10880*/  SHF.R.U32.HI R5, RZ, 0x18, R4 ;  /* 0x00000018ff057819 */ /* 0x000fc80000011604 */
[----:B------:R-:W-:-:S05]  /*10890*/  LOP3.LUT R5, R0, R5, RZ, 0xfc, !PT ;  /* 0x0000000500057212 */ /* 0x000fca00078efcff */
[----:B------:R0:W-:Y:S01]  /*108a0*/  STG.E.U8 desc[UR36][R2.64], R5 ;  /* 0x0000000502007986 */ /* 0x0001e2000c101124 */
[----:B------:R-:W-:Y:S05]  /*108b0*/  BRA `(.L_x_5372) ;  /* 0x0000000400ec7947 */ /* 0x000fea0003800000 */
.L_x_5382:
        /* <DEDUP_REMOVED lines=8> */
.L_x_5379:
        /* <DEDUP_REMOVED lines=11> */
.L_x_5391:
        /* <DEDUP_REMOVED lines=21> */
.L_x_5394:
[----:B------:R-:W-:-:S04]  /*10b40*/  LOP3.LUT R0, R7, 0x80000000, RZ, 0xc0, !PT ;  /* 0x8000000007007812 */ /* 0x000fc800078ec0ff */
[----:B------:R-:W-:-:S04]  /*10b50*/  SHF.R.U32.HI R5, RZ, 0x18, R0 ;  /* 0x00000018ff057819 */ /* 0x000fc80000011600 */
[----:B------:R-:W-:-:S04]  /*10b60*/  LOP3.LUT R4, R4, R5, RZ, 0xfc, !PT ;  /* 0x0000000504047212 */ /* 0x000fc800078efcff */
[----:B------:R-:W-:-:S07]  /*10b70*/  PRMT R0, R4, 0x7610, R0 ;  /* 0x0000761004007816 */ /* 0x000fce0000000000 */
.L_x_5393:
[----:B------:R-:W-:Y:S05]  /*10b80*/  BSYNC B0 ;  /* 0x0000000000007941 */ /* 0x000fea0003800000 */
.L_x_5392:
[----:B------:R0:W-:Y:S01]  /*10b90*/  STG.E.U8 desc[UR36][R2.64], R0 ;  /* 0x0000000002007986 */ /* 0x0001e2000c101124 */
[----:B------:R-:W-:Y:S05]  /*10ba0*/  BRA `(.L_x_5372) ;  /* 0x0000000400307947 */ /* 0x000fea0003800000 */
.L_x_5390:
        /* <DEDUP_REMOVED lines=21> */
.L_x_5397:
[----:B------:R-:W-:-:S04]  /*10d00*/  LOP3.LUT R0, R7, 0x80000000, RZ, 0xc0, !PT ;  /* 0x8000000007007812 */ /* 0x000fc800078ec0ff */
[----:B------:R-:W-:-:S04]  /*10d10*/  SHF.R.U32.HI R5, RZ, 0x18, R0 ;  /* 0x00000018ff057819 */ /* 0x000fc80000011600 */
[----:B------:R-:W-:-:S04]  /*10d20*/  LOP3.LUT R4, R4, R5, RZ, 0xfc, !PT ;  /* 0x0000000504047212 */ /* 0x000fc800078efcff */
[----:B------:R-:W-:-:S07]  /*10d30*/  PRMT R0, R4, 0x7610, R0 ;  /* 0x0000761004007816 */ /* 0x000fce0000000000 */
.L_x_5396:
[----:B------:R-:W-:Y:S05]  /*10d40*/  BSYNC B0 ;  /* 0x0000000000007941 */ /* 0x000fea0003800000 */
.L_x_5395:
[----:B------:R0:W-:Y:S01]  /*10d50*/  STG.E.U8 desc[UR36][R2.64], R0 ;  /* 0x0000000002007986 */ /* 0x0001e2000c101124 */
[----:B------:R-:W-:Y:S05]  /*10d60*/  BRA `(.L_x_5372) ;  /* 0x0000000000c07947 */ /* 0x000fea0003800000 */
.L_x_5389:
        /* <DEDUP_REMOVED lines=26> */
.L_x_5371:
        /* <DEDUP_REMOVED lines=16> */
.L_x_5400:
[----:B------:R-:W-:Y:S05]  /*11010*/  BRA `(.L_x_5372) ;  /* 0x0000000000147947 */ /* 0x000fea0003800000 */
.L_x_5399:
[----:B------:R-:W0:Y:S02]  /*11020*/  F2I.U64.F64.TRUNC R24, R24 ;  /* 0x0000001800187311 */ /* 0x000e24000030d800 */
[----:B0-----:R0:W-:Y:S01]  /*11030*/  STG.E.64 desc[UR36][R2.64], R24 ;  /* 0x0000001802007986 */ /* 0x0011e2000c101b24 */
[----:B------:R-:W-:Y:S05]  /*11040*/  BRA `(.L_x_5372) ;  /* 0x0000000000087947 */ /* 0x000fea0003800000 */
.L_x_5398:
[----:B------:R-:W0:Y:S02]  /*11050*/  F2I.U32.F64.TRUNC R25, R24 ;  /* 0x0000001800197311 */ /* 0x000e24000030d000 */
[----:B0-----:R0:W-:Y:S02]  /*11060*/  STG.E desc[UR36][R2.64], R25 ;  /* 0x0000001902007986 */ /* 0x0011e4000c101924 */
.L_x_5372:
[----:B------:R-:W-:-:S07]  /*11070*/  VIADD R23, R23, 0x80 ;  /* 0x0000008017177836 */ /* 0x000fce0000000000 */
.L_x_5332:
[----:B------:R-:W-:Y:S05]  /*11080*/  BSYNC B6 ;  /* 0x0000000000067941 */ /* 0x000fea0003800000 */
.L_x_5331:
        /* <DEDUP_REMOVED lines=23> */
.L_x_5404:
[----:B------:R-:W0:Y:S02]  /*11200*/  F2I.S64.F64.TRUNC R16, R16 ;  /* 0x0000001000107311 */ /* 0x000e24000030d900 */
[----:B0-----:R-:W-:-:S05]  /*11210*/  IMAD.MOV.U32 R5, RZ, RZ, R16 ;  /* 0x000000ffff057224 */ /* 0x001fca00078e0010 */
[----:B------:R-:W-:Y:S01]  /*11220*/  STG.E.U8 desc[UR36][R2.64], R5 ;  /* 0x0000000502007986 */ /* 0x000fe2000c101124 */
[----:B------:R-:W-:Y:S05]  /*11230*/  EXIT ;  /* 0x000000000000794d */ /* 0x000fea0003800000 */
.L_x_5403:
        /* <DEDUP_REMOVED lines=9> */
.L_x_5407:
[----:B------:R-:W0:Y:S02]  /*112d0*/  F2I.F64.TRUNC R17, R16 ;  /* 0x0000001000117311 */ /* 0x000e24000030d100 */
[----:B0-----:R-:W-:Y:S01]  /*112e0*/  STG.E desc[UR36][R2.64], R17 ;  /* 0x0000001102007986 */ /* 0x001fe2000c101924 */
[----:B------:R-:W-:Y:S05]  /*112f0*/  EXIT ;  /* 0x000000000000794d */ /* 0x000fea0003800000 */
.L_x_5406:
[----:B------:R-:W0:Y:S02]  /*11300*/  F2I.F64.TRUNC R17, R16 ;  /* 0x0000001000117311 */ /* 0x000e24000030d100 */
[----:B0-----:R-:W-:Y:S01]  /*11310*/  STG.E.U16 desc[UR36][R2.64], R17 ;  /* 0x0000001102007986 */ /* 0x001fe2000c101524 */
[----:B------:R-:W-:Y:S05]  /*11320*/  EXIT ;  /* 0x000000000000794d */ /* 0x000fea0003800000 */
.L_x_5402:
        /* <DEDUP_REMOVED lines=13> */
.L_x_5409:
        /* <DEDUP_REMOVED lines=8> */
.L_x_5408:
        /* <DEDUP_REMOVED lines=14> */
[----:B------:R-:W-:Y:S01]  /*11560*/  STG.E.64 desc[UR36][R2.64], R4 ;  /* 0x0000000402007986 */ /* 0x000fe2000c101b24 */
[----:B------:R-:W-:Y:S05]  /*11570*/  EXIT ;  /* 0x000000000000794d */ /* 0x000fea0003800000 */
.L_x_5411:
        /* <DEDUP_REMOVED lines=9> */
[----:B------:R-:W-:Y:S01]  /*11610*/  STG.E desc[UR36][R2.64], R5 ;  /* 0x0000000502007986 */ /* 0x000fe2000c101924 */
[----:B------:R-:W-:Y:S05]  /*11620*/  EXIT ;  /* 0x000000000000794d */ /* 0x000fea0003800000 */
.L_x_5410:
[----:B------:R-:W-:Y:S01]  /*11630*/  STG.E.64 desc[UR36][R2.64], R16 ;  /* 0x0000001002007986 */ /* 0x000fe2000c101b24 */
[----:B------:R-:W-:Y:S05]  /*11640*/  EXIT ;  /* 0x000000000000794d */ /* 0x000fea0003800000 */
.L_x_5401:
        /* <DEDUP_REMOVED lines=13> */
.L_x_5414:
[----:B------:R-:W-:Y:S01]  /*11720*/  STG.E.128 desc[UR36][R2.64], R16 ;  /* 0x0000001002007986 */ /* 0x000fe2000c101d24 */
[----:B------:R-:W-:Y:S05]  /*11730*/  EXIT ;  /* 0x000000000000794d */ /* 0x000fea0003800000 */
.L_x_5413:
        /* <DEDUP_REMOVED lines=25> */
.L_x_5418:
[----:B------:R-:W-:Y:S05]  /*118d0*/  BSYNC B0 ;  /* 0x0000000000007941 */ /* 0x000fea0003800000 */
.L_x_5417:
[----:B------:R-:W-:-:S05]  /*118e0*/  LOP3.LUT R5, R0, R5, RZ, 0xfc, !PT ;  /* 0x0000000500057212 */ /* 0x000fca00078efcff */
[----:B------:R-:W-:Y:S01]  /*118f0*/  STG.E.U8 desc[UR36][R2.64], R5 ;  /* 0x0000000502007986 */ /* 0x000fe2000c101124 */
[----:B------:R-:W-:Y:S05]  /*11900*/  EXIT ;  /* 0x000000000000794d */ /* 0x000fea0003800000 */
.L_x_5416:
        /* <DEDUP_REMOVED lines=17> */
.L_x_5420:
[----:B------:R-:W-:Y:S01]  /*11a20*/  IMAD.MOV.U32 R0, RZ, RZ, 0x7f ;  /* 0x0000007fff007424 */ /* 0x000fe200078e00ff */
[----:B------:R-:W-:-:S04]  /*11a30*/  ISETP.GT.U32.AND P0, PT, R4, 0x7f800000, PT ;  /* 0x7f8000000400780c */ /* 0x000fc80003f04070 */
[----:B------:R-:W-:-:S09]  /*11a40*/  SEL R0, R0, 0x7c, P0 ;  /* 0x0000007c00007807 */ /* 0x000fd20000000000 */
.L_x_5421:
[----:B------:R-:W-:Y:S05]  /*11a50*/  BSYNC B0 ;  /* 0x0000000000007941 */ /* 0x000fea0003800000 */
.L_x_5419:
[----:B------:R-:W-:-:S04]  /*11a60*/  LOP3.LUT R4, R5, 0x80000000, RZ, 0xc0, !PT ;  /* 0x8000000005047812 */ /* 0x000fc800078ec0ff */
[----:B------:R-:W-:-:S04]  /*11a70*/  SHF.R.U32.HI R5, RZ, 0x18, R4 ;  /* 0x00000018ff057819 */ /* 0x000fc80000011604 */
[----:B------:R-:W-:-:S05]  /*11a80*/  LOP3.LUT R5, R0, R5, RZ, 0xfc, !PT ;  /* 0x0000000500057212 */ /* 0x000fca00078efcff */
[----:B------:R-:W-:Y:S01]  /*11a90*/  STG.E.U8 desc[UR36][R2.64], R5 ;  /* 0x0000000502007986 */ /* 0x000fe2000c101124 */
[----:B------:R-:W-:Y:S05]  /*11aa0*/  EXIT ;  /* 0x000000000000794d */ /* 0x000fea0003800000 */
.L_x_5415:
        /* <DEDUP_REMOVED lines=8> */
.L_x_5412:
        /* <DEDUP_REMOVED lines=11> */
.L_x_5424:
        /* <DEDUP_REMOVED lines=21> */
.L_x_5427:
[----:B------:R-:W-:-:S04]  /*11d30*/  LOP3.LUT R0, R7, 0x80000000, RZ, 0xc0, !PT ;  /* 0x8000000007007812 */ /* 0x000fc800078ec0ff */
[----:B------:R-:W-:-:S04]  /*11d40*/  SHF.R.U32.HI R5, RZ, 0x18, R0 ;  /* 0x00000018ff057819 */ /* 0x000fc80000011600 */
[----:B------:R-:W-:-:S04]  /*11d50*/  LOP3.LUT R4, R4, R5, RZ, 0xfc, !PT ;  /* 0x0000000504047212 */ /* 0x000fc800078efcff */
[----:B------:R-:W-:-:S07]  /*11d60*/  PRMT R0, R4, 0x7610, R0 ;  /* 0x0000761004007816 */ /* 0x000fce0000000000 */
.L_x_5426:
[----:B------:R-:W-:Y:S05]  /*11d70*/  BSYNC B0 ;  /* 0x0000000000007941 */ /* 0x000fea0003800000 */
.L_x_5425:
[----:B------:R-:W-:Y:S01]  /*11d80*/  STG.E.U8 desc[UR36][R2.64], R0 ;  /* 0x0000000002007986 */ /* 0x000fe2000c101124 */
[----:B------:R-:W-:Y:S05]  /*11d90*/  EXIT ;  /* 0x000000000000794d */ /* 0x000fea0003800000 */
.L_x_5423:
        /* <DEDUP_REMOVED lines=21> */
.L_x_5430:
[----:B------:R-:W-:-:S04]  /*11ef0*/  LOP3.LUT R0, R7, 0x80000000, RZ, 0xc0, !PT ;  /* 0x8000000007007812 */ /* 0x000fc800078ec0ff */
[----:B------:R-:W-:-:S04]  /*11f00*/  SHF.R.U32.HI R5, RZ, 0x18, R0 ;  /* 0x00000018ff057819 */ /* 0x000fc80000011600 */
[----:B------:R-:W-:-:S04]  /*11f10*/  LOP3.LUT R4, R4, R5, RZ, 0xfc, !PT ;  /* 0x0000000504047212 */ /* 0x000fc800078efcff */
[----:B------:R-:W-:-:S07]  /*11f20*/  PRMT R0, R4, 0x7610, R0 ;  /* 0x0000761004007816 */ /* 0x000fce0000000000 */
.L_x_5429:
[----:B------:R-:W-:Y:S05]  /*11f30*/  BSYNC B0 ;  /* 0x0000000000007941 */ /* 0x000fea0003800000 */
.L_x_5428:
[----:B------:R-:W-:Y:S01]  /*11f40*/  STG.E.U8 desc[UR36][R2.64], R0 ;  /* 0x0000000002007986 */ /* 0x000fe2000c101124 */
[----:B------:R-:W-:Y:S05]  /*11f50*/  EXIT ;  /* 0x000000000000794d */ /* 0x000fea0003800000 */
.L_x_5422:
        /* <DEDUP_REMOVED lines=26> */
.L_x_5405:
        /* <DEDUP_REMOVED lines=16> */
.L_x_5433:
[----:B------:R-:W-:Y:S05]  /*12200*/  EXIT ;  /* 0x000000000000794d */ /* 0x000fea0003800000 */
.L_x_5432:
[----:B------:R-:W0:Y:S02]  /*12210*/  F2I.U64.F64.TRUNC R16, R16 ;  /* 0x0000001000107311 */ /* 0x000e24000030d800 */
[----:B0-----:R-:W-:Y:S01]  /*12220*/  STG.E.64 desc[UR36][R2.64], R16 ;  /* 0x0000001002007986 */ /* 0x001fe2000c101b24 */
[----:B------:R-:W-:Y:S05]  /*12230*/  EXIT ;  /* 0x000000000000794d */ /* 0x000fea0003800000 */
.L_x_5431:
[----:B------:R-:W0:Y:S02]  /*12240*/  F2I.U32.F64.TRUNC R17, R16 ;  /* 0x0000001000117311 */ /* 0x000e24000030d000 */
[----:B0-----:R-:W-:Y:S01]  /*12250*/  STG.E desc[UR36][R2.64], R17 ;  /* 0x0000001102007986 */ /* 0x001fe2000c101924 */
[----:B------:R-:W-:Y:S05]  /*12260*/  EXIT ;  /* 0x000000000000794d */ /* 0x000fea0003800000 */
        .weak           $__internal_2_$__cuda_sm20_div_rn_f64_full
        .type           $__internal_2_$__cuda_sm20_div_rn_f64_full,@function
        .size           $__internal_2_$__cuda_sm20_div_rn_f64_full,($__internal_3_$__cuda_sm20_dsqrt_rn_f64_mediumpath_v1 - $__internal_2_$__cuda_sm20_div_rn_f64_full)
$__internal_2_$__cuda_sm20_div_rn_f64_full:
[C---:B------:R-:W-:Y:S01]  /*12270*/  FSETP.GEU.AND P0, PT, |R2|.reuse, 1.469367938527859385e-39, PT ;  /* 0x001000000200780b */ /* 0x040fe20003f0e200 */
[--C-:B------:R-:W-:Y:S01]  /*12280*/  IMAD.MOV.U32 R6, RZ, RZ, R5.reuse ;  /* 0x000000ffff067224 */ /* 0x100fe200078e0005 */
[C---:B------:R-:W-:Y:S01]  /*12290*/  LOP3.LUT R12, R2.reuse, 0x800fffff, RZ, 0xc0, !PT ;  /* 0x800fffff020c7812 */ /* 0x040fe200078ec0ff */
[----:B------:R-:W-:Y:S01]  /*122a0*/  IMAD.MOV.U32 R7, RZ, RZ, R2 ;  /* 0x000000ffff077224 */ /* 0x000fe200078e0002 */
[----:B------:R-:W-:Y:S01]  /*122b0*/  LOP3.LUT R38, R2, 0x7ff00000, RZ, 0xc0, !PT ;  /* 0x7ff0000002267812 */ /* 0x000fe200078ec0ff */
[----:B------:R-:W-:Y:S01]  /*122c0*/  IMAD.MOV.U32 R15, RZ, RZ, R4 ;  /* 0x000000ffff0f7224 */ /* 0x000fe200078e0004 */
[----:B------:R-:W-:Y:S01]  /*122d0*/  LOP3.LUT R13, R12, 0x3ff00000, RZ, 0xfc, !PT ;  /* 0x3ff000000c0d7812 */ /* 0x000fe200078efcff */
[----:B------:R-:W-:Y:S01]  /*122e0*/  IMAD.MOV.U32 R12, RZ, RZ, R5 ;  /* 0x000000ffff0c7224 */ /* 0x000fe200078e0005 */
[----:B------:R-:W-:Y:S01]  /*122f0*/  BSSY B0, `(.L_x_5434) ;  /* 0x0000059000007945 */ /* 0x000fe20003800000 */
[----:B------:R-:W-:Y:S01]  /*12300*/  IMAD.MOV.U32 R4, RZ, RZ, 0x1 ;  /* 0x00000001ff047424 */ /* 0x000fe200078e00ff */
[C---:B------:R-:W-:Y:S01]  /*12310*/  FSETP.GEU.AND P2, PT, |R15|.reuse, 1.469367938527859385e-39, PT ;  /* 0x001000000f00780b */ /* 0x040fe20003f4e200 */
[----:B------:R-:W-:Y:S01]  /*12320*/  IMAD.MOV.U32 R14, RZ, RZ, R3 ;  /* 0x000000ffff0e7224 */ /* 0x000fe200078e0003 */
[----:B------:R-:W-:Y:S01]  /*12330*/  LOP3.LUT R39, R15, 0x7ff00000, RZ, 0xc0, !PT ;  /* 0x7ff000000f277812 */ /* 0x000fe200078ec0ff */
[----:B------:R-:W-:Y:S01]  /*12340*/  @!P0 DMUL R12, R6, 8.98846567431157953865e+307 ;  /* 0x7fe00000060c8828 */ /* 0x000fe20000000000 */
[----:B------:R-:W-:-:S02]  /*12350*/  IMAD.MOV.U32 R40, RZ, RZ, 0x1ca00000 ;  /* 0x1ca00000ff287424 */ /* 0x000fc400078e00ff */
[----:B------:R-:W-:-:S03]  /*12360*/  ISETP.GE.U32.AND P1, PT, R39, R38, PT ;  /* 0x000000262700720c */ /* 0x000fc60003f26070 */
[----:B------:R-:W0:Y:S04]  /*12370*/  MUFU.RCP64H R5, R13 ;  /* 0x0000000d00057308 */ /* 0x000e280000001800 */
[----:B------:R-:W-:-:S04]  /*12380*/  @!P2 LOP3.LUT R3, R7, 0x7ff00000, RZ, 0xc0, !PT ;  /* 0x7ff000000703a812 */ /* 0x000fc800078ec0ff */
[----:B------:R-:W-:-:S04]  /*12390*/  @!P2 ISETP.GE.U32.AND P3, PT, R39, R3, PT ;  /* 0x000000032700a20c */ /* 0x000fc80003f66070 */
[----:B------:R-:W-:-:S04]  /*123a0*/  @!P2 SEL R2, R40, 0x63400000, !P3 ;  /* 0x634000002802a807 */ /* 0x000fc80005800000 */
[----:B------:R-:W-:Y:S01]  /*123b0*/  @!P2 LOP3.LUT R2, R2, 0x80000000, R15, 0xf8, !PT ;  /* 0x800000000202a812 */ /* 0x000fe200078ef80f */
[----:B0-----:R-:W-:-:S03]  /*123c0*/  DFMA R32, R4, -R12, 1 ;  /* 0x3ff000000420742b */ /* 0x001fc6000000080c */
[----:B------:R-:W-:Y:S01]  /*123d0*/  @!P2 LOP3.LUT R3, R2, 0x100000, RZ, 0xfc, !PT ;  /* 0x001000000203a812 */ /* 0x000fe200078efcff */
[----:B------:R-:W-:-:S04]  /*123e0*/  @!P2 IMAD.MOV.U32 R2, RZ, RZ, RZ ;  /* 0x000000ffff02a224 */ /* 0x000fc800078e00ff */
[----:B------:R-:W-:-:S08]  /*123f0*/  DFMA R32, R32, R32, R32 ;  /* 0x000000202020722b */ /* 0x000fd00000000020 */
[----:B------:R-:W-:Y:S01]  /*12400*/  DFMA R32, R4, R32, R4 ;  /* 0x000000200420722b */ /* 0x000fe20000000004 */
[----:B------:R-:W-:-:S04]  /*12410*/  SEL R4, R40, 0x63400000, !P1 ;  /* 0x6340000028047807 */ /* 0x000fc80004800000 */
[----:B------:R-:W-:Y:S01]  /*12420*/  LOP3.LUT R5, R4, 0x800fffff, R15, 0xf8, !PT ;  /* 0x800fffff04057812 */ /* 0x000fe200078ef80f */
[----:B------:R-:W-:Y:S02]  /*12430*/  IMAD.MOV.U32 R4, RZ, RZ, R14 ;  /* 0x000000ffff047224 */ /* 0x000fe400078e000e */
[----:B------:R-:W-:-:S04]  /*12440*/  DFMA R34, R32, -R12, 1 ;  /* 0x3ff000002022742b */ /* 0x000fc8000000080c */
[----:B------:R-:W-:-:S04]  /*12450*/  @!P2 DFMA R4, R4, 2, -R2 ;  /* 0x400000000404a82b */ /* 0x000fc80000000802 */
[----:B------:R-:W-:-:S08]  /*12460*/  DFMA R2, R32, R34, R32 ;  /* 0x000000222002722b */ /* 0x000fd00000000020 */
[----:B------:R-:W-:-:S08]  /*12470*/  DMUL R32, R2, R4 ;  /* 0x0000000402207228 */ /* 0x000fd00000000000 */
[----:B------:R-:W-:-:S08]  /*12480*/  DFMA R34, R32, -R12, R4 ;  /* 0x8000000c2022722b */ /* 0x000fd00000000004 */
[----:B------:R-:W-:Y:S01]  /*12490*/  DFMA R32, R2, R34, R32 ;  /* 0x000000220220722b */ /* 0x000fe20000000020 */
[----:B------:R-:W-:Y:S01]  /*124a0*/  IMAD.MOV.U32 R34, RZ, RZ, R39 ;  /* 0x000000ffff227224 */ /* 0x000fe200078e0027 */
[----:B------:R-:W-:Y:S01]  /*124b0*/  @!P2 LOP3.LUT R34, R5, 0x7ff00000, RZ, 0xc0, !PT ;  /* 0x7ff000000522a812 */ /* 0x000fe200078ec0ff */
[----:B------:R-:W-:Y:S01]  /*124c0*/  IMAD.MOV.U32 R35, RZ, RZ, R38 ;  /* 0x000000ffff237224 */ /* 0x000fe200078e0026 */
[----:B------:R-:W-:-:S03]  /*124d0*/  @!P0 LOP3.LUT R35, R13, 0x7ff00000, RZ, 0xc0, !PT ;  /* 0x7ff000000d238812 */ /* 0x000fc600078ec0ff */
[----:B------:R-:W-:Y:S02]  /*124e0*/  VIADD R3, R34, 0xffffffff ;  /* 0xffffffff22037836 */ /* 0x000fe40000000000 */
[----:B------:R-:W-:-:S03]  /*124f0*/  VIADD R2, R35, 0xffffffff ;  /* 0xffffffff23027836 */ /* 0x000fc60000000000 */
[----:B------:R-:W-:-:S04]  /*12500*/  ISETP.GT.U32.AND P0, PT, R3, 0x7feffffe, PT ;  /* 0x7feffffe0300780c */ /* 0x000fc80003f04070 */
[----:B------:R-:W-:-:S13]  /*12510*/  ISETP.GT.U32.OR P0, PT, R2, 0x7feffffe, P0 ;  /* 0x7feffffe0200780c */ /* 0x000fda0000704470 */
[----:B------:R-:W-:Y:S05]  /*12520*/  @P0 BRA `(.L_x_5435) ;  /* 0x0000000000740947 */ /* 0x000fea0003800000 */
[----:B------:R-:W-:Y:S01]  /*12530*/  LOP3.LUT R2, R7, 0x7ff00000, RZ, 0xc0, !PT ;  /* 0x7ff0000007027812 */ /* 0x000fe200078ec0ff */
[----:B------:R-:W-:-:S03]  /*12540*/  IMAD.MOV.U32 R14, RZ, RZ, RZ ;  /* 0x000000ffff0e7224 */ /* 0x000fc600078e00ff */
[CC--:B------:R-:W-:Y:S02]  /*12550*/  VIADDMNMX R3, R39.reuse, -R2.reuse, 0xb9600000, !PT ;  /* 0xb960000027037446 */ /* 0x0c0fe40007800902 */
[----:B------:R-:W-:Y:S02]  /*12560*/  ISETP.GE.U32.AND P0, PT, R39, R2, PT ;  /* 0x000000022700720c */ /* 0x000fe40003f06070 */
[----:B------:R-:W-:Y:S02]  /*12570*/  VIMNMX R2, R3, 0x46a00000, PT ;  /* 0x46a0000003027848 */ /* 0x000fe40003fe0100 */
[----:B------:R-:W-:-:S05]  /*12580*/  SEL R34, R40, 0x63400000, !P0 ;  /* 0x6340000028227807 */ /* 0x000fca0004000000 */
[----:B------:R-:W-:-:S04]  /*12590*/  IMAD.IADD R34, R2, 0x1, -R34 ;  /* 0x0000000102227824 */ /* 0x000fc800078e0a22 */
        /* <DEDUP_REMOVED lines=10> */
[----:B------:R-:W-:Y:S01]  /*12640*/  IMAD.MOV R5, RZ, RZ, -R34 ;  /* 0x000000ffff057224 */ /* 0x000fe200078e0a22 */
[----:B------:R-:W-:Y:S01]  /*12650*/  DMUL.RP R14, R32, R14 ;  /* 0x0000000e200e7228 */ /* 0x000fe20000008000 */
[----:B------:R-:W-:Y:S01]  /*12660*/  IMAD.MOV.U32 R4, RZ, RZ, RZ ;  /* 0x000000ffff047224 */ /* 0x000fe200078e00ff */
[----:B------:R-:W-:-:S05]  /*12670*/  IADD3 R34, -R34, -0x43300000, RZ ;  /* 0xbcd0000022227810 */ /* 0x000fca0007ffe1ff */
[----:B------:R-:W-:-:S03]  /*12680*/  DFMA R4, R2, -R4, R32 ;  /* 0x800000040204722b */ /* 0x000fc60000000020 */
[----:B------:R-:W-:-:S07]  /*12690*/  LOP3.LUT R6, R15, R6, RZ, 0x3c, !PT ;  /* 0x000000060f067212 */ /* 0x000fce00078e3cff */
[----:B------:R-:W-:-:S04]  /*126a0*/  FSETP.NEU.AND P0, PT, |R5|, R34, PT ;  /* 0x000000220500720b */ /* 0x000fc80003f0d200 */
[----:B------:R-:W-:Y:S02]  /*126b0*/  FSEL R14, R14, R2, !P0 ;  /* 0x000000020e0e7208 */ /* 0x000fe40004000000 */
[----:B------:R-:W-:-:S05]  /*126c0*/  FSEL R2, R6, R3, !P0 ;  /* 0x0000000306027208 */ /* 0x000fca0004000000 */
[----:B------:R-:W-:Y:S02]  /*126d0*/  IMAD.MOV.U32 R3, RZ, RZ, R2 ;  /* 0x000000ffff037224 */ /* 0x000fe400078e0002 */
[----:B------:R-:W-:Y:S01]  /*126e0*/  IMAD.MOV.U32 R2, RZ, RZ, R14 ;  /* 0x000000ffff027224 */ /* 0x000fe200078e000e */
[----:B------:R-:W-:Y:S06]  /*126f0*/  BRA `(.L_x_5436) ;  /* 0x0000000000607947 */ /* 0x000fec0003800000 */
.L_x_5435:
        /* <DEDUP_REMOVED lines=12> */
[----:B------:R-:W-:Y:S02]  /*127c0*/  @!P0 IMAD.MOV.U32 R3, RZ, RZ, R2 ;  /* 0x000000ffff038224 */ /* 0x000fe400078e0002 */
[----:B------:R-:W-:Y:S02]  /*127d0*/  @!P0 IMAD.MOV.U32 R2, RZ, RZ, RZ ;  /* 0x000000ffff028224 */ /* 0x000fe400078e00ff */
[----:B------:R-:W-:Y:S02]  /*127e0*/  @P0 IMAD.MOV.U32 R2, RZ, RZ, RZ ;  /* 0x000000ffff020224 */ /* 0x000fe400078e00ff */
[----:B------:R-:W-:Y:S01]  /*127f0*/  @P0 IMAD.MOV.U32 R3, RZ, RZ, R4 ;  /* 0x000000ffff030224 */ /* 0x000fe200078e0004 */
[----:B------:R-:W-:Y:S06]  /*12800*/  BRA `(.L_x_5436) ;  /* 0x00000000001c7947 */ /* 0x000fec0003800000 */
.L_x_5438:
[----:B------:R-:W-:-:S05]  /*12810*/  LOP3.LUT R2, R7, 0x80000, RZ, 0xfc, !PT ;  /* 0x0008000007027812 */ /* 0x000fca00078efcff */
[----:B------:R-:W-:Y:S02]  /*12820*/  IMAD.MOV.U32 R3, RZ, RZ, R2 ;  /* 0x000000ffff037224 */ /* 0x000fe400078e0002 */
[----:B------:R-:W-:Y:S01]  /*12830*/  IMAD.MOV.U32 R2, RZ, RZ, R6 ;  /* 0x000000ffff027224 */ /* 0x000fe200078e0006 */
[----:B------:R-:W-:Y:S06]  /*12840*/  BRA `(.L_x_5436) ;  /* 0x00000000000c7947 */ /* 0x000fec0003800000 */
.L_x_5437:
[----:B------:R-:W-:-:S05]  /*12850*/  LOP3.LUT R2, R15, 0x80000, RZ, 0xfc, !PT ;  /* 0x000800000f027812 */ /* 0x000fca00078efcff */
[----:B------:R-:W-:Y:S02]  /*12860*/  IMAD.MOV.U32 R3, RZ, RZ, R2 ;  /* 0x000000ffff037224 */ /* 0x000fe400078e0002 */
[----:B------:R-:W-:-:S07]  /*12870*/  IMAD.MOV.U32 R2, RZ, RZ, R14 ;  /* 0x000000ffff027224 */ /* 0x000fce00078e000e */
.L_x_5436:
[----:B------:R-:W-:Y:S05]  /*12880*/  BSYNC B0 ;  /* 0x0000000000007941 */ /* 0x000fea0003800000 */
.L_x_5434:
[----:B------:R-:W-:Y:S02]  /*12890*/  IMAD.MOV.U32 R4, RZ, RZ, R0 ;  /* 0x000000ffff047224 */ /* 0x000fe400078e0000 */
[----:B------:R-:W-:-:S04]  /*128a0*/  IMAD.MOV.U32 R5, RZ, RZ, 0x0 ;  /* 0x00000000ff057424 */ /* 0x000fc800078e00ff */
[----:B------:R-:W-:Y:S05]  /*128b0*/  RET.REL.NODEC R4 `(_ZN2at6native27unrolled_elementwise_kernelIZZZNS0_15tan_kernel_cudaERNS_18TensorIteratorBaseEENKUlvE_clEvENKUlvE_clEvEUlN3c107complexIdEEE_St5arrayIPcLm2EELi4E23TrivialOffsetCalculatorILi1EjESE_NS0_6memory12LoadWithCastILi1EEENSF_13StoreWithCastILi1EEEEEviT_T0_T2_T3_T4_T5_) ;  /* 0xfffffed404d07950 */ /* 0x000fea0003c3ffff */
        .weak           $__internal_3_$__cuda_sm20_dsqrt_rn_f64_mediumpath_v1
        .type           $__internal_3_$__cuda_sm20_dsqrt_rn_f64_mediumpath_v1,@function
        .size           $__internal_3_$__cuda_sm20_dsqrt_rn_f64_mediumpath_v1,($_ZN2at6native27unrolled_elementwise_kernelIZZZNS0_15tan_kernel_cudaERNS_18TensorIteratorBaseEENKUlvE_clEvENKUlvE_clEvEUlN3c107complexIdEEE_St5arrayIPcLm2EELi4E23TrivialOffsetCalculatorILi1EjESE_NS0_6memory12LoadWithCastILi1EEENSF_13StoreWithCastILi1EEEEEviT_T0_T2_T3_T4_T5_$__internal_trig_reduction_slowpathd - $__internal_3_$__cuda_sm20_dsqrt_rn_f64_mediumpath_v1)
$__internal_3_$__cuda_sm20_dsqrt_rn_f64_mediumpath_v1:
[----:B------:R-:W-:Y:S01]  /*128c0*/  ISETP.GE.U32.AND P0, PT, R7, -0x3400000, PT ;  /* 0xfcc000000700780c */ /* 0x000fe20003f06070 */
[----:B------:R-:W-:Y:S01]  /*128d0*/  IMAD.MOV.U32 R7, RZ, RZ, R6 ;  /* 0x000000ffff077224 */ /* 0x000fe200078e0006 */
[-C--:B------:R-:W-:Y:S01]  /*128e0*/  LOP3.LUT R13, R13, R12.reuse, RZ, 0x3c, !PT ;  /* 0x0000000c0d0d7212 */ /* 0x080fe200078e3cff */
[----:B------:R-:W-:Y:S01]  /*128f0*/  BSSY B0, `(.L_x_5439) ;  /* 0x0000028000007945 */ /* 0x000fe20003800000 */
[----:B------:R-:W-:Y:S02]  /*12900*/  IMAD.MOV.U32 R6, RZ, RZ, R3 ;  /* 0x000000ffff067224 */ /* 0x000fe400078e0003 */
[C---:B------:R-:W-:Y:S01]  /*12910*/  LOP3.LUT R12, R13.reuse, R12, RZ, 0x3c, !PT ;  /* 0x0000000c0d0c7212 */ /* 0x040fe200078e3cff */
[----:B------:R-:W-:Y:S02]  /*12920*/  IMAD.MOV.U32 R3, RZ, RZ, R2 ;  /* 0x000000ffff037224 */ /* 0x000fe400078e0002 */
[----:B------:R-:W-:Y:S01]  /*12930*/  IMAD.MOV.U32 R2, RZ, RZ, R0 ;  /* 0x000000ffff027224 */ /* 0x000fe200078e0000 */
[----:B------:R-:W-:-:S03]  /*12940*/  LOP3.LUT R13, R13, R12, RZ, 0x3c, !PT ;  /* 0x0000000c0d0d7212 */ /* 0x000fc600078e3cff */
        /* <DEDUP_REMOVED lines=9> */
.L_x_5440:
        /* <DEDUP_REMOVED lines=9> */
[----:B------:R-:W-:Y:S02]  /*12a70*/  IMAD.MOV.U32 R2, RZ, RZ, RZ ;  /* 0x000000ffff027224 */ /* 0x000fe400078e00ff */
[----:B------:R-:W-:Y:S02]  /*12a80*/  IMAD.MOV.U32 R4, RZ, RZ, 0x0 ;  /* 0x00000000ff047424 */ /* 0x000fe400078e00ff */
[----:B------:R-:W-:Y:S01]  /*12a90*/  IMAD.MOV.U32 R5, RZ, RZ, 0x3fd80000 ;  /* 0x3fd80000ff057424 */ /* 0x000fe200078e00ff */
[----:B------:R-:W0:Y:S02]  /*12aa0*/  MUFU.RSQ64H R3, R13 ;  /* 0x0000000d00037308 */ /* 0x000e240000001c00 */
[----:B0-----:R-:W-:-:S08]  /*12ab0*/  DMUL R6, R2, R2 ;  /* 0x0000000202067228 */ /* 0x001fd00000000000 */
[----:B------:R-:W-:-:S08]  /*12ac0*/  DFMA R6, R12, -R6, 1 ;  /* 0x3ff000000c06742b */ /* 0x000fd00000000806 */
[----:B------:R-:W-:Y:S02]  /*12ad0*/  DFMA R4, R6, R4, 0.5 ;  /* 0x3fe000000604742b */ /* 0x000fe40000000004 */
[----:B------:R-:W-:-:S08]  /*12ae0*/  DMUL R6, R2, R6 ;  /* 0x0000000602067228 */ /* 0x000fd00000000000 */
[----:B------:R-:W-:-:S08]  /*12af0*/  DFMA R4, R4, R6, R2 ;  /* 0x000000060404722b */ /* 0x000fd00000000002 */
[----:B------:R-:W-:Y:S02]  /*12b00*/  DMUL R2, R12, R4 ;  /* 0x000000040c027228 */ /* 0x000fe40000000000 */
[----:B------:R-:W-:-:S06]  /*12b10*/  VIADD R5, R5, 0xfff00000 ;  /* 0xfff0000005057836 */ /* 0x000fcc0000000000 */
[----:B------:R-:W-:-:S08]  /*12b20*/  DFMA R12, R2, -R2, R12 ;  /* 0x80000002020c722b */ /* 0x000fd0000000000c */
[----:B------:R-:W-:-:S10]  /*12b30*/  DFMA R2, R4, R12, R2 ;  /* 0x0000000c0402722b */ /* 0x000fd40000000002 */
[----:B------:R-:W-:Y:S01]  /*12b40*/  VIADD R3, R3, 0xfcb00000 ;  /* 0xfcb0000003037836 */ /* 0x000fe20000000000 */
[----:B------:R-:W-:Y:S06]  /*12b50*/  BRA `(.L_x_5441) ;  /* 0x0000000000047947 */ /* 0x000fec0003800000 */
.L_x_5442:
[----:B------:R-:W-:-:S11]  /*12b60*/  DADD R2, R12, R12 ;  /* 0x000000000c027229 */ /* 0x000fd6000000000c */
.L_x_5441:
[----:B------:R-:W-:Y:S05]  /*12b70*/  BSYNC B0 ;  /* 0x0000000000007941 */ /* 0x000fea0003800000 */
.L_x_5439:
[----:B------:R-:W-:Y:S02]  /*12b80*/  IMAD.MOV.U32 R33, RZ, RZ, 0x0 ;  /* 0x00000000ff217424 */ /* 0x000fe400078e00ff */
[----:B------:R-:W-:Y:S02]  /*12b90*/  IMAD.MOV.U32 R0, RZ, RZ, R2 ;  /* 0x000000ffff007224 */ /* 0x000fe400078e0002 */
[----:B------:R-:W-:Y:S01]  /*12ba0*/  IMAD.MOV.U32 R2, RZ, RZ, R3 ;  /* 0x000000ffff027224 */ /* 0x000fe200078e0003 */
[----:B------:R-:W-:Y:S06]  /*12bb0*/  RET.REL.NODEC R32 `(_ZN2at6native27unrolled_elementwise_kernelIZZZNS0_15tan_kernel_cudaERNS_18TensorIteratorBaseEENKUlvE_clEvENKUlvE_clEvEUlN3c107complexIdEEE_St5arrayIPcLm2EELi4E23TrivialOffsetCalculatorILi1EjESE_NS0_6memory12LoadWithCastILi1EEENSF_13StoreWithCastILi1EEEEEviT_T0_T2_T3_T4_T5_) ;  /* 0xfffffed420107950 */ /* 0x000fec0003c3ffff */
        .type           $_ZN2at6native27unrolled_elementwise_kernelIZZZNS0_15tan_kernel_cudaERNS_18TensorIteratorBaseEENKUlvE_clEvENKUlvE_clEvEUlN3c107complexIdEEE_St5arrayIPcLm2EELi4E23TrivialOffsetCalculatorILi1EjESE_NS0_6memory12LoadWithCastILi1EEENSF_13StoreWithCastILi1EEEEEviT_T0_T2_T3_T4_T5_$__internal_trig_reduction_slowpathd,@function
        .size           $_ZN2at6native27unrolled_elementwise_kernelIZZZNS0_15tan_kernel_cudaERNS_18TensorIteratorBaseEENKUlvE_clEvENKUlvE_clEvEUlN3c107complexIdEEE_St5arrayIPcLm2EELi4E23TrivialOffsetCalculatorILi1EjESE_NS0_6memory12LoadWithCastILi1EEENSF_13StoreWithCastILi1EEEEEviT_T0_T2_T3_T4_T5_$__internal_trig_reduction_slowpathd,(.L_x_7506 - $_ZN2at6native27unrolled_elementwise_kernelIZZZNS0_15tan_kernel_cudaERNS_18TensorIteratorBaseEENKUlvE_clEvENKUlvE_clEvEUlN3c107complexIdEEE_St5arrayIPcLm2EELi4E23TrivialOffsetCalculatorILi1EjESE_NS0_6memory12LoadWithCastILi1EEENSF_13StoreWithCastILi1EEEEEviT_T0_T2_T3_T4_T5_$__internal_trig_reduction_slowpathd)
$_ZN2at6native27unrolled_elementwise_kernelIZZZNS0_15tan_kernel_cudaERNS_18TensorIteratorBaseEENKUlvE_clEvENKUlvE_clEvEUlN3c107complexIdEEE_St5arrayIPcLm2EELi4E23TrivialOffsetCalculatorILi1EjESE_NS0_6memory12LoadWithCastILi1EEENSF_13StoreWithCastILi1EEEEEviT_T0_T2_T3_T4_T5_$__internal_trig_reduction_slowpathd:
[----:B------:R-:W-:Y:S01]  /*12bc0*/  SHF.R.U32.HI R5, RZ, 0x14, R3 ;  /* 0x00000014ff057819 */ /* 0x000fe20000011603 */
[----:B------:R-:W-:Y:S02]  /*12bd0*/  IMAD.MOV.U32 R13, RZ, RZ, R0 ;  /* 0x000000ffff0d7224 */ /* 0x000fe400078e0000 */
[----:B------:R-:W-:Y:S01]  /*12be0*/  IMAD.MOV.U32 R0, RZ, RZ, RZ ;  /* 0x000000ffff007224 */ /* 0x000fe200078e00ff */
        /* <DEDUP_REMOVED lines=9> */
[----:B------:R-:W-:Y:S02]  /*12c80*/  IADD3 R36, -R0, 0x13, RZ ;  /* 0x0000001300247810 */ /* 0x000fe40007ffe1ff */
        /* <DEDUP_REMOVED lines=8> */
[----:B------:R-:W-:Y:S01]  /*12d10*/  IMAD.SHL.U32 R7, R13, 0x800, RZ ;  /* 0x000008000d077824 */ /* 0x000fe200078e00ff */
[----:B------:R-:W-:Y:S01]  /*12d20*/  CS2R R14, SRZ ;  /* 0x00000000000e7805 */ /* 0x000fe2000001ff00 */
[----:B------:R-:W-:-:S05]  /*12d30*/  IMAD.MOV.U32 R0, RZ, RZ, R1 ;  /* 0x000000ffff007224 */ /* 0x000fca00078e0001 */
[----:B------:R-:W1:Y:S01]  /*12d40*/  LDC.64 R44, c[0x0][0x208] ;  /* 0x00008200ff2c7b82 */ /* 0x000e620000000a00 */
[----:B0-----:R-:W-:-:S04]  /*12d50*/  IMAD.WIDE R4, R38, 0x8, R4 ;  /* 0x0000000826047825 */ /* 0x001fc800078e0204 */
[----:B------:R-:W-:Y:S01]  /*12d60*/  IMAD.MOV.U32 R6, RZ, RZ, R4 ;  /* 0x000000ffff067224 */ /* 0x000fe200078e0004 */
[----:B------:R-:W-:Y:S01]  /*12d70*/  SHF.L.U64.HI R4, R13, 0xb, R3 ;  /* 0x0000000b0d047819 */ /* 0x000fe20000010203 */
[----:B------:R-:W-:Y:S02]  /*12d80*/  IMAD.MOV.U32 R12, RZ, RZ, R5 ;  /* 0x000000ffff0c7224 */ /* 0x000fe400078e0005 */
[----:B------:R-:W-:Y:S01]  /*12d90*/  IMAD.MOV.U32 R5, RZ, RZ, R38 ;  /* 0x000000ffff057224 */ /* 0x000fe200078e0026 */
[----:B-1----:R-:W-:-:S07]  /*12da0*/  LOP3.LUT R4, R4, 0x80000000, RZ, 0xfc, !PT ;  /* 0x8000000004047812 */ /* 0x002fce00078efcff */
.L_x_5446:
        /* <DEDUP_REMOVED lines=9> */
[----:B------:R-:W-:Y:S02]  /*12e40*/  IMAD R13, R32, R4, RZ ;  /* 0x00000004200d7224 */ /* 0x000fe400078e02ff */
[----:B------:R-:W-:-:S03]  /*12e50*/  IMAD R14, R33, R7, RZ ;  /* 0x00000007210e7224 */ /* 0x000fc600078e02ff */
[----:B------:R-:W-:-:S04]  /*12e60*/  IADD3 R13, P3, R13, R35, RZ ;  /* 0x000000230d0d7210 */ /* 0x000fc80007f7e0ff */
[----:B------:R-:W-:Y:S01]  /*12e70*/  IADD3 R15, P4, R14, R13, RZ ;  /* 0x0000000d0e0f7210 */ /* 0x000fe20007f9e0ff */
[----:B------:R-:W-:Y:S02]  /*12e80*/  IMAD.MOV.U32 R14, RZ, RZ, R34 ;  /* 0x000000ffff0e7224 */ /* 0x000fe400078e0022 */
[----:B------:R-:W-:-:S03]  /*12e90*/  IMAD.HI.U32 R13, R32, R4, RZ ;  /* 0x00000004200d7227 */ /* 0x000fc600078e00ff */
[----:B------:R0:W-:Y:S01]  /*12ea0*/  STL.64 [R0], R14 ;  /* 0x0000000e00007387 */ /* 0x0001e20000100a00 */
[----:B------:R-:W-:Y:S02]  /*12eb0*/  IMAD.X R13, RZ, RZ, R13, P1 ;  /* 0x000000ffff0d7224 */ /* 0x000fe400008e060d */
[C---:B------:R-:W-:Y:S02]  /*12ec0*/  IMAD R32, R33.reuse, R4, RZ ;  /* 0x0000000421207224 */ /* 0x040fe400078e02ff */
[----:B0-----:R-:W-:-:S04]  /*12ed0*/  IMAD.HI.U32 R14, R33, R7, RZ ;  /* 0x00000007210e7227 */ /* 0x001fc800078e00ff */
[----:B------:R-:W-:Y:S01]  /*12ee0*/  VIADD R0, R0, 0x8 ;  /* 0x0000000800007836 */ /* 0x000fe20000000000 */
[----:B------:R-:W-:Y:S01]  /*12ef0*/  IADD3.X R13, P1, R14, R13, RZ, P3, !PT ;  /* 0x0000000d0e0d7210 */ /* 0x000fe20001f3e4ff */
[----:B------:R-:W-:Y:S01]  /*12f00*/  IMAD.HI.U32 R14, R33, R4, RZ ;  /* 0x00000004210e7227 */ /* 0x000fe200078e00ff */
[----:B------:R-:W-:Y:S02]  /*12f10*/  ISETP.GE.AND P3, PT, R5, R36, PT ;  /* 0x000000240500720c */ /* 0x000fe40003f66270 */
[----:B------:R-:W-:Y:S01]  /*12f20*/  IADD3.X R13, P4, R32, R13, RZ, P4, !PT ;  /* 0x0000000d200d7210 */ /* 0x000fe2000279e4ff */
[----:B------:R-:W-:Y:S01]  /*12f30*/  IMAD.X R14, RZ, RZ, R14, P1 ;  /* 0x000000ffff0e7224 */ /* 0x000fe200008e060e */
[----:B------:R-:W-:-:S03]  /*12f40*/  IADD3 R6, P1, R6, 0x8, RZ ;  /* 0x0000000806067810 */ /* 0x000fc60007f3e0ff */
[----:B------:R-:W-:Y:S02]  /*12f50*/  IMAD.X R14, RZ, RZ, R14, P4 ;  /* 0x000000ffff0e7224 */ /* 0x000fe400020e060e */
[----:B------:R-:W-:Y:S02]  /*12f60*/  IMAD.X R12, RZ, RZ, R12, P1 ;  /* 0x000000ffff0c7224 */ /* 0x000fe400008e060c */
[----:B------:R-:W-:Y:S02]  /*12f70*/  IMAD.MOV.U32 R15, RZ, RZ, R14 ;  /* 0x000000ffff0f7224 */ /* 0x000fe400078e000e */
[----:B------:R-:W-:Y:S01]  /*12f80*/  IMAD.MOV.U32 R14, RZ, RZ, R13 ;  /* 0x000000ffff0e7224 */ /* 0x000fe200078e000d */
[----:B------:R-:W-:Y:S06]  /*12f90*/  @!P3 BRA `(.L_x_5446) ;  /* 0xfffffffc0084b947 */ /* 0x000fec000383ffff */
.L_x_5445:
[----:B------:R-:W-:Y:S05]  /*12fa0*/  BSYNC B0 ;  /* 0x0000000000007941 */ /* 0x000fea0003800000 */
.L_x_5444:
[----:B------:R-:W-:-:S04]  /*12fb0*/  IMAD.IADD R38, R5, 0x1, -R38 ;  /* 0x0000000105267824 */ /* 0x000fc800078e0a26 */
[----:B------:R-:W-:-:S05]  /*12fc0*/  IMAD R38, R38, 0x8, R1 ;  /* 0x0000000826267824 */ /* 0x000fca00078e0201 */
[----:B------:R0:W-:Y:S04]  /*12fd0*/  STL.64 [R38], R14 ;  /* 0x0000000e26007387 */ /* 0x0001e80000100a00 */
[----:B------:R-:W0:Y:S04]  /*12fe0*/  LDL.64 R4, [R1+0x10] ;  /* 0x0000100001047983 */ /* 0x000e280000100a00 */
[----:B------:R-:W2:Y:S04]  /*12ff0*/  @P0 LDL.64 R12, [R1+0x8] ;  /* 0x00000800010c0983 */ /* 0x000ea80000100a00 */
[----:B------:R-:W3:Y:S01]  /*13000*/  LDL.64 R6, [R1+0x18] ;  /* 0x0000180001067983 */ /* 0x000ee20000100a00 */
[----:B------:R-:W-:Y:S01]  /*13010*/  @P0 IADD3 R0, -R37, 0x40, RZ ;  /* 0x0000004025000810 */ /* 0x000fe20007ffe1ff */
[----:B------:R-:W-:Y:S01]  /*13020*/  UMOV UR4, URZ ;  /* 0x0000003f00047c82 */ /* 0x000fe20008000000 */
[----:B0-----:R-:W-:-:S02]  /*13030*/  @P0 SHF.L.U32 R15, R4, R37, RZ ;  /* 0x00000025040f0219 */ /* 0x001fc400000006ff */
[-C--:B------:R-:W-:Y:S02]  /*13040*/  @P0 SHF.R.U64 R14, R4, R0.reuse, R5 ;  /* 0x00000000040e0219 */ /* 0x080fe40000001205 */
[-C--:B--2---:R-:W-:Y:S02]  /*13050*/  @P0 SHF.R.U64 R32, R12, R0.reuse, R13 ;  /* 0x000000000c200219 */ /* 0x084fe4000000120d */
[----:B------:R-:W-:Y:S02]  /*13060*/  @P0 SHF.L.U64.HI R12, R4, R37, R5 ;  /* 0x00000025040c0219 */ /* 0x000fe40000010205 */
[----:B------:R-:W-:Y:S02]  /*13070*/  @P0 LOP3.LUT R4, R32, R15, RZ, 0xfc, !PT ;  /* 0x0000000f20040212 */ /* 0x000fe400078efcff */
[-C--:B------:R-:W-:Y:S02]  /*13080*/  @P0 SHF.R.U32.HI R13, RZ, R0.reuse, R13 ;  /* 0x00000000ff0d0219 */ /* 0x080fe4000001160d */
[----:B------:R-:W-:-:S02]  /*13090*/  @P0 SHF.R.U32.HI R15, RZ, R0, R5 ;  /* 0x00000000ff0f0219 */ /* 0x000fc40000011605 */
[CC--:B---3--:R-:W-:Y:S02]  /*130a0*/  @P0 SHF.L.U32 R0, R6.reuse, R37.reuse, RZ ;  /* 0x0000002506000219 */ /* 0x0c8fe400000006ff */
[----:B------:R-:W-:Y:S02]  /*130b0*/  @P0 SHF.L.U64.HI R37, R6, R37, R7 ;  /* 0x0000002506250219 */ /* 0x000fe40000010207 */
[----:B------:R-:W-:Y:S02]  /*130c0*/  @P0 LOP3.LUT R6, R0, R14, RZ, 0xfc, !PT ;  /* 0x0000000e00060212 */ /* 0x000fe400078efcff */
[----:B------:R-:W-:Y:S01]  /*130d0*/  @P0 LOP3.LUT R5, R13, R12, RZ, 0xfc, !PT ;  /* 0x0000000c0d050212 */ /* 0x000fe200078efcff */
[----:B------:R-:W-:Y:S01]  /*130e0*/  IMAD.SHL.U32 R12, R4, 0x4, RZ ;  /* 0x00000004040c7824 */ /* 0x000fe200078e00ff */
[----:B------:R-:W-:Y:S01]  /*130f0*/  @P0 LOP3.LUT R7, R37, R15, RZ, 0xfc, !PT ;  /* 0x0000000f25070212 */ /* 0x000fe200078efcff */
[----:B------:R-:W-:Y:S01]  /*13100*/  IMAD.SHL.U32 R0, R6, 0x4, RZ ;  /* 0x0000000406007824 */ /* 0x000fe200078e00ff */
[----:B------:R-:W-:-:S02]  /*13110*/  SHF.L.U64.HI R13, R4, 0x2, R5 ;  /* 0x00000002040d7819 */ /* 0x000fc40000010205 */
[----:B------:R-:W-:Y:S02]  /*13120*/  SHF.R.U32.HI R5, RZ, 0x1e, R5 ;  /* 0x0000001eff057819 */ /* 0x000fe40000011605 */
[----:B------:R-:W-:Y:S02]  /*13130*/  IADD3 RZ, P0, RZ, -R12, RZ ;  /* 0x8000000cffff7210 */ /* 0x000fe40007f1e0ff */
[----:B------:R-:W-:Y:S02]  /*13140*/  LOP3.LUT R4, RZ, R13, RZ, 0x33, !PT ;  /* 0x0000000dff047212 */ /* 0x000fe400078e33ff */
[----:B------:R-:W-:Y:S02]  /*13150*/  LOP3.LUT R5, R5, R0, RZ, 0xfc, !PT ;  /* 0x0000000005057212 */ /* 0x000fe400078efcff */
[----:B------:R-:W-:Y:S02]  /*13160*/  SHF.L.U64.HI R0, R6, 0x2, R7 ;  /* 0x0000000206007819 */ /* 0x000fe40000010207 */
[----:B------:R-:W-:-:S02]  /*13170*/  IADD3.X R14, P0, RZ, R4, RZ, P0, !PT ;  /* 0x00000004ff0e7210 */ /* 0x000fc4000071e4ff */
[----:B------:R-:W-:Y:S02]  /*13180*/  LOP3.LUT R6, RZ, R5, RZ, 0x33, !PT ;  /* 0x00000005ff067212 */ /* 0x000fe400078e33ff */
[----:B------:R-:W-:Y:S02]  /*13190*/  LOP3.LUT R4, RZ, R0, RZ, 0x33, !PT ;  /* 0x00000000ff047212 */ /* 0x000fe400078e33ff */
[----:B------:R-:W-:Y:S02]  /*131a0*/  IADD3.X R6, P1, RZ, R6, RZ, P0, !PT ;  /* 0x00000006ff067210 */ /* 0x000fe4000073e4ff */
[----:B------:R-:W-:-:S03]  /*131b0*/  SHF.R.U32.HI R32, RZ, 0x1d, R7 ;  /* 0x0000001dff207819 */ /* 0x000fc60000011607 */
[----:B------:R-:W-:Y:S01]  /*131c0*/  IMAD.X R4, RZ, RZ, R4, P1 ;  /* 0x000000ffff047224 */ /* 0x000fe200008e0604 */
[C---:B------:R-:W-:Y:S02]  /*131d0*/  LOP3.LUT P0, RZ, R32.reuse, 0x1, RZ, 0xc0, !PT ;  /* 0x0000000120ff7812 */ /* 0x040fe4000780c0ff */
[----:B------:R-:W-:Y:S02]  /*131e0*/  LOP3.LUT R32, R32, 0x1, RZ, 0xc0, !PT ;  /* 0x0000000120207812 */ /* 0x000fe400078ec0ff */
[----:B------:R-:W-:Y:S02]  /*131f0*/  SEL R0, R0, R4, !P0 ;  /* 0x0000000400007207 */ /* 0x000fe40004000000 */
[----:B------:R-:W-:Y:S02]  /*13200*/  SEL R5, R5, R6, !P0 ;  /* 0x0000000605057207 */ /* 0x000fe40004000000 */
[----:B------:R-:W-:-:S04]  /*13210*/  ISETP.NE.U32.AND P1, PT, R0, RZ, PT ;  /* 0x000000ff0000720c */ /* 0x000fc80003f25070 */
[----:B------:R-:W-:Y:S01]  /*13220*/  SEL R4, R5, R0, !P1 ;  /* 0x0000000005047207 */ /* 0x000fe20004800000 */
[----:B------:R-:W-:-:S05]  /*13230*/  @P0 IMAD.MOV R12, RZ, RZ, -R12 ;  /* 0x000000ffff0c0224 */ /* 0x000fca00078e0a0c */
[----:B------:R-:W0:Y:S02]  /*13240*/  FLO.U32 R4, R4 ;  /* 0x0000000400047300 */ /* 0x000e2400000e0000 */
[C---:B0-----:R-:W-:Y:S02]  /*13250*/  IADD3 R6, -R4.reuse, 0x1f, RZ ;  /* 0x0000001f04067810 */ /* 0x041fe40007ffe1ff */
[----:B------:R-:W-:-:S03]  /*13260*/  IADD3 R4, -R4, 0x3f, RZ ;  /* 0x0000003f04047810 */ /* 0x000fc60007ffe1ff */
[----:B------:R-:W-:Y:S01]  /*13270*/  @P1 IMAD.MOV R4, RZ, RZ, R6 ;  /* 0x000000ffff041224 */ /* 0x000fe200078e0206 */
[----:B------:R-:W-:-:S04]  /*13280*/  SEL R6, R13, R14, !P0 ;  /* 0x0000000e0d067207 */ /* 0x000fc80004000000 */
        /* <DEDUP_REMOVED lines=12> */
[----:B------:R-:W-:-:S03]  /*13350*/  IADD3 RZ, P1, R14, R14, RZ ;  /* 0x0000000e0eff7210 */ /* 0x000fc60007f3e0ff */
[----:B------:R-:W-:-:S04]  /*13360*/  IMAD.WIDE.U32 R12, R5, -0x36f0255e, R12 ;  /* 0xc90fdaa2050c7825 */ /* 0x000fc800078e000c */
[----:B------:R-:W-:-:S04]  /*13370*/  IMAD.HI.U32 R5, R0, -0x36f0255e, RZ ;  /* 0xc90fdaa200057827 */ /* 0x000fc800078e00ff */
[----:B------:R-:W-:-:S04]  /*13380*/  IMAD.WIDE.U32 R12, P3, R0, 0x2168c235, R12 ;  /* 0x2168c235000c7825 */ /* 0x000fc8000786000c */
[----:B------:R-:W-:Y:S01]  /*13390*/  IMAD R0, R0, -0x36f0255e, RZ ;  /* 0xc90fdaa200007824 */ /* 0x000fe200078e02ff */
[----:B------:R-:W-:Y:S01]  /*133a0*/  IADD3.X RZ, P1, R12, R12, RZ, P1, !PT ;  /* 0x0000000c0cff7210 */ /* 0x000fe20000f3e4ff */
[----:B------:R-:W-:-:S03]  /*133b0*/  IMAD.X R5, RZ, RZ, R5, P3 ;  /* 0x000000ffff057224 */ /* 0x000fc600018e0605 */
[----:B------:R-:W-:-:S05]  /*133c0*/  IADD3 R0, P3, R0, R13, RZ ;  /* 0x0000000d00007210 */ /* 0x000fca0007f7e0ff */
[----:B------:R-:W-:Y:S01]  /*133d0*/  IMAD.X R6, RZ, RZ, R5, P3 ;  /* 0x000000ffff067224 */ /* 0x000fe200018e0605 */
[C---:B------:R-:W-:Y:S02]  /*133e0*/  ISETP.GT.U32.AND P3, PT, R0.reuse, RZ, PT ;  /* 0x000000ff0000720c */ /* 0x040fe40003f64070 */
[----:B------:R-:W-:Y:S02]  /*133f0*/  IADD3.X R5, P1, R0, R0, RZ, P1, !PT ;  /* 0x0000000000057210 */ /* 0x000fe40000f3e4ff */
[----:B------:R-:W-:-:S03]  /*13400*/  ISETP.GT.AND.EX P3, PT, R6, RZ, PT, P3 ;  /* 0x000000ff0600720c */ /* 0x000fc60003f64330 */
[----:B------:R-:W-:Y:S01]  /*13410*/  IMAD.X R12, R6, 0x1, R6, P1 ;  /* 0x00000001060c7824 */ /* 0x000fe200008e0606 */
[----:B------:R-:W-:-:S04]  /*13420*/  SEL R5, R5, R0, P3 ;  /* 0x0000000005057207 */ /* 0x000fc80001800000 */
[----:B------:R-:W-:Y:S02]  /*13430*/  SEL R0, R12, R6, P3 ;  /* 0x000000060c007207 */ /* 0x000fe40001800000 */
[----:B------:R-:W-:Y:S02]  /*13440*/  IADD3 R5, P1, R5, 0x1, RZ ;  /* 0x0000000105057810 */ /* 0x000fe40007f3e0ff */
[----:B------:R-:W-:-:S03]  /*13450*/  SEL R6, RZ, 0x1, !P3 ;  /* 0x00000001ff067807 */ /* 0x000fc60005800000 */
[----:B------:R-:W-:Y:S02]  /*13460*/  IMAD.X R0, RZ, RZ, R0, P1 ;  /* 0x000000ffff007224 */ /* 0x000fe400008e0600 */
[----:B------:R-:W-:-:S03]  /*13470*/  IMAD.IADD R4, R6, 0x1, R4 ;  /* 0x0000000106047824 */ /* 0x000fc600078e0204 */
[----:B------:R-:W-:-:S04]  /*13480*/  SHF.R.U64 R5, R5, 0xa, R0 ;  /* 0x0000000a05057819 */ /* 0x000fc80000001200 */
[----:B------:R-:W-:-:S04]  /*13490*/  IADD3 R5, P1, R5, 0x1, RZ ;  /* 0x0000000105057810 */ /* 0x000fc80007f3e0ff */
[----:B------:R-:W-:Y:S02]  /*134a0*/  LEA.HI.X R0, R0, RZ, RZ, 0x16, P1 ;  /* 0x000000ff00007211 */ /* 0x000fe400008fb4ff */
[----:B------:R-:W-:Y:S02]  /*134b0*/  LOP3.LUT P1, R3, R3, 0x80000000, RZ, 0xc0, !PT ;  /* 0x8000000003037812 */ /* 0x000fe4000782c0ff */
[--C-:B------:R-:W-:Y:S01]  /*134c0*/  SHF.R.U64 R13, R5, 0x1, R0.reuse ;  /* 0x00000001050d7819 */ /* 0x100fe20000001200 */
[----:B------:R-:W-:Y:S01]  /*134d0*/  IMAD.SHL.U32 R5, R4, 0x100000, RZ ;  /* 0x0010000004057824 */ /* 0x000fe200078e00ff */
[----:B------:R-:W-:Y:S02]  /*134e0*/  SHF.R.U32.HI R4, RZ, 0x1, R0 ;  /* 0x00000001ff047819 */ /* 0x000fe40000011600 */
[----:B------:R-:W-:Y:S02]  /*134f0*/  IADD3 R13, P3, P4, R13, -UR4, RZ ;  /* 0x800000040d0d7c10 */ /* 0x000fe4000fc7e0ff */
[----:B------:R-:W-:-:S02]  /*13500*/  LEA.HI R0, R7, R32, RZ, 0x2 ;  /* 0x0000002007007211 */ /* 0x000fc400078f10ff */
[----:B------:R-:W-:Y:S02]  /*13510*/  @P0 LOP3.LUT R3, R3, 0x80000000, RZ, 0x3c, !PT ;  /* 0x8000000003030812 */ /* 0x000fe400078e3cff */
[----:B------:R-:W-:Y:S01]  /*13520*/  IADD3.X R4, R4, 0x3fe00000, ~R5, P3, P4 ;  /* 0x3fe0000004047810 */ /* 0x000fe20001fe8c05 */
[----:B------:R-:W-:-:S03]  /*13530*/  @P1 IMAD.MOV R0, RZ, RZ, -R0 ;  /* 0x000000ffff001224 */ /* 0x000fc600078e0a00 */
[----:B------:R-:W-:-:S07]  /*13540*/  LOP3.LUT R3, R4, R3, RZ, 0xfc, !PT ;  /* 0x0000000304037212 */ /* 0x000fce00078efcff */
.L_x_5443:
[----:B------:R-:W-:Y:S02]  /*13550*/  IMAD.MOV.U32 R5, RZ, RZ, R3 ;  /* 0x000000ffff057224 */ /* 0x000fe400078e0003 */
[----:B------:R-:W-:Y:S02]  /*13560*/  IMAD.MOV.U32 R3, RZ, RZ, 0x0 ;  /* 0x00000000ff037424 */ /* 0x000fe400078e00ff */
[----:B------:R-:W-:Y:S02]  /*13570*/  IMAD.MOV.U32 R4, RZ, RZ, R13 ;  /* 0x000000ffff047224 */ /* 0x000fe400078e000d */
[----:B------:R-:W-:Y:S05]  /*13580*/  RET.REL.NODEC R2 `(_ZN2at6native27unrolled_elementwise_kernelIZZZNS0_15tan_kernel_cudaERNS_18TensorIteratorBaseEENKUlvE_clEvENKUlvE_clEvEUlN3c107complexIdEEE_St5arrayIPcLm2EELi4E23TrivialOffsetCalculatorILi1EjESE_NS0_6memory12LoadWithCastILi1EEENSF_13StoreWithCastILi1EEEEEviT_T0_T2_T3_T4_T5_) ;  /* 0xfffffec8029c7950 */ /* 0x000fea0003c3ffff */
.L_x_5447:
        /* <DEDUP_REMOVED lines=15> */
.L_x_7506:


//--------------------- .text._ZN2at6native18elementwise_kernelILi128ELi2EZNS0_22gpu_kernel_impl_nocastIZZZNS0_15tan_kernel_cudaERNS_18TensorIteratorBaseEENKUlvE_clEvENKUlvE_clEvEUlN3c107complexIdEEE_EEvS4_RKT_EUliE_EEviT1_ --------------------------
	.section	.text._ZN2at6native18elementwise_kernelILi128ELi2EZNS0_22gpu_kernel_impl_nocastIZZZNS0_15tan_kernel_cudaERNS_18TensorIteratorBaseEENKUlvE_clEvENKUlvE_clEvEUlN3c107complexIdEEE_EEvS4_RKT_EUliE_EEviT1_,"ax",@progbits
	.align	128
        .global         _ZN2at6native18elementwise_kernelILi128ELi2EZNS0_22gpu_kernel_impl_nocastIZZZNS0_15tan_kernel_cudaERNS_18TensorIteratorBaseEENKUlvE_clEvENKUlvE_clEvEUlN3c107complexIdEEE_EEvS4_RKT_EUliE_EEviT1_
        .type           _ZN2at6native18elementwise_kernelILi128ELi2EZNS0_22gpu_kernel_impl_nocastIZZZNS0_15tan_kernel_cudaERNS_18TensorIteratorBaseEENKUlvE_clEvENKUlvE_clEvEUlN3c107complexIdEEE_EEvS4_RKT_EUliE_EEviT1_,@function
        .size           _ZN2at6native18elementwise_kernelILi128ELi2EZNS0_22gpu_kernel_impl_nocastIZZZNS0_15tan_kernel_cudaERNS_18TensorIteratorBaseEENKUlvE_clEvENKUlvE_clEvEUlN3c107complexIdEEE_EEvS4_RKT_EUliE_EEviT1_,(.L_x_7509 - _ZN2at6native18elementwise_kernelILi128ELi2EZNS0_22gpu_kernel_impl_nocastIZZZNS0_15tan_kernel_cudaERNS_18TensorIteratorBaseEENKUlvE_clEvENKUlvE_clEvEUlN3c107complexIdEEE_EEvS4_RKT_EUliE_EEviT1_)
        .other          _ZN2at6native18elementwise_kernelILi128ELi2EZNS0_22gpu_kernel_impl_nocastIZZZNS0_15tan_kernel_cudaERNS_18TensorIteratorBaseEENKUlvE_clEvENKUlvE_clEvEUlN3c107complexIdEEE_EEvS4_RKT_EUliE_EEviT1_,@"STO_CUDA_ENTRY STV_DEFAULT"
_ZN2at6native18elementwise_kernelILi128ELi2EZNS0_22gpu_kernel_impl_nocastIZZZNS0_15tan_kernel_cudaERNS_18TensorIteratorBaseEENKUlvE_clEvENKUlvE_clEvEUlN3c107complexIdEEE_EEvS4_RKT_EUliE_EEviT1_:
.text._ZN2at6native18elementwise_kernelILi128ELi2EZNS0_22gpu_kernel_impl_nocastIZZZNS0_15tan_kernel_cudaERNS_18TensorIteratorBaseEENKUlvE_clEvENKUlvE_clEvEUlN3c107complexIdEEE_EEvS4_RKT_EUliE_EEviT1_:
        /* <DEDUP_REMOVED lines=299> */
[----:B------:R-:W-:Y:S01]  /*12b0*/  @P0 IMAD.MOV.U32 R4, RZ, RZ, RZ ;  /* 0x000000ffff040224 */ /* 0x000fe200078e00ff */
[----:B------:R-:W-:-:S03]  /*12c0*/  ULDC.64 UR4, c[0x0][0x400] ;  /* 0x0001000000047ab9 */ /* 0x000fc60000000a00 */
[----:B------:R-:W1:Y:S01]  /*12d0*/  @P0 LDC R11, c[0x0][0x33c] ;  /* 0x0000cf00ff0b0b82 */ /* 0x000e620000000800 */
[----:B------:R-:W-:-:S07]  /*12e0*/  IMAD.MOV R7, RZ, RZ, -R5 ;  /* 0x000000ffff077224 */ /* 0x000fce00078e0a05 */
        /* <DEDUP_REMOVED lines=10> */
.L_x_5450:
[----:B------:R-:W-:Y:S02]  /*1390*/  ULDC.64 UR4, c[0x0][0x418] ;  /* 0x0001060000047ab9 */ /* 0x000fe40000000a00 */
[----:B------:R-:W-:-:S05]  /*13a0*/  IADD3 R6, P0, R0, UR4, RZ ;  /* 0x0000000400067c10 */ /* 0x000fca000ff1e0ff */
[----:B------:R-:W-:Y:S01]  /*13b0*/  IMAD.X R7, RZ, RZ, UR5, P0 ;  /* 0x00000005ff077e24 */ /* 0x000fe200080e06ff */
[----:B------:R-:W-:-:S05]  /*13c0*/  ULDC.64 UR4, c[0x0][0x410] ;  /* 0x0001040000047ab9 */ /* 0x000fca0000000a00 */
[----:B------:R-:W2:Y:S01]  /*13d0*/  LDG.E.128 R4, desc[UR6][R6.64] ;  /* 0x0000000606047981 */ /* 0x000ea2000c1e1d00 */
[----:B------:R-:W-:Y:S01]  /*13e0*/  IADD3 R20, P1, R21, UR4, RZ ;  /* 0x0000000415147c10 */ /* 0x000fe2000ff3e0ff */
[----:B------:R-:W-:Y:S04]  /*13f0*/  BSSY B0, `(.L_x_5451) ;  /* 0x0000241000007945 */ /* 0x000fe80003800000 */
[----:B------:R-:W-:Y:S01]  /*1400*/  IMAD.X R21, RZ, RZ, UR5, P1 ;  /* 0x00000005ff157e24 */ /* 0x000fe200088e06ff */
[----:B--2---:R-:W-:-:S10]  /*1410*/  DADD R2, -RZ, -R6 ;  /* 0x00000000ff027229 */ /* 0x004fd40000000906 */
        /* <DEDUP_REMOVED lines=29> */
[----:B------:R-:W-:Y:S05]  /*15f0*/  CALL.REL.NOINC `($_ZN2at6native18elementwise_kernelILi128ELi2EZNS0_22gpu_kernel_impl_nocastIZZZNS0_15tan_kernel_cudaERNS_18TensorIteratorBaseEENKUlvE_clEvENKUlvE_clEvEUlN3c107complexIdEEE_EEvS4_RKT_EUliE_EEviT1_$__internal_trig_reduction_slowpathd) ;  /* 0x0000006000a87944 */ /* 0x000fea0003c00000 */
[----:B------:R-:W-:Y:S05]  /*1600*/  BRA `(.L_x_5457) ;  /* 0x0000000000087947 */ /* 0x000fea0003800000 */
.L_x_5456:
[----:B------:R-:W-:Y:S01]  /*1610*/  DMUL R16, RZ, R4 ;  /* 0x00000004ff107228 */ /* 0x000fe20000000000 */
[----:B------:R-:W-:-:S10]  /*1620*/  IMAD.MOV.U32 R0, RZ, RZ, RZ ;  /* 0x000000ffff007224 */ /* 0x000fd400078e00ff */
.L_x_5457:
[----:B------:R-:W-:Y:S05]  /*1630*/  BSYNC B3 ;  /* 0x0000000000037941 */ /* 0x000fea0003800000 */
.L_x_5455:
[----:B------:R-:W-:Y:S01]  /*1640*/  DMUL R4, R16, R16 ;  /* 0x0000001010047228 */ /* 0x000fe20000000000 */
[----:B------:R-:W-:Y:S01]  /*1650*/  MOV R6, 0x5b27ebb1 ;  /* 0x5b27ebb100067802 */ /* 0x000fe20000000f00 */
[----:B------:R-:W-:Y:S01]  /*1660*/  IMAD.MOV.U32 R7, RZ, RZ, 0x3ef9757c ;  /* 0x3ef9757cff077424 */ /* 0x000fe200078e00ff */
[----:B------:R-:W-:Y:S01]  /*1670*/  UMOV UR4, 0x2799bcb9 ;  /* 0x2799bcb900047882 */ /* 0x000fe20000000000 */
[----:B------:R-:W-:Y:S01]  /*1680*/  UMOV UR5, 0x3ee48dac ;  /* 0x3ee48dac00057882 */ /* 0x000fe20000000000 */
[----:B------:R-:W-:Y:S01]  /*1690*/  LOP3.LUT R0, R0, 0x1, RZ, 0xc0, !PT ;  /* 0x0000000100007812 */ /* 0x000fe200078ec0ff */
[----:B------:R-:W-:Y:S01]  /*16a0*/  BSSY B2, `(.L_x_5458) ;  /* 0x0000039000027945 */ /* 0x000fe20003800000 */
[----:B------:R-:W-:Y:S01]  /*16b0*/  LOP3.LUT R23, R3, 0x7fffffff, RZ, 0xc0, !PT ;  /* 0x7fffffff03177812 */ /* 0x000fe200078ec0ff */
        /* <DEDUP_REMOVED lines=55> */
.L_x_5459:
[----:B------:R-:W-:Y:S05]  /*1a30*/  BSYNC B2 ;  /* 0x0000000000027941 */ /* 0x000fea0003800000 */
.L_x_5458:
[----:B------:R-:W-:Y:S01]  /*1a40*/  BSSY B2, `(.L_x_5460) ;  /* 0x0000075000027945 */ /* 0x000fe20003800000 */
[----:B------:R-:W-:-:S03]  /*1a50*/  MOV R22, R2 ;  /* 0x0000000200167202 */ /* 0x000fc60000000f00 */
[----:B------:R-:W-:Y:S05]  /*1a60*/  @!P1 BRA `(.L_x_5461) ;  /* 0x00000004006c9947 */ /* 0x000fea0003800000 */
[----:B------:R-:W-:Y:S01]  /*1a70*/  IMAD.MOV.U32 R4, RZ, RZ, 0x652b82fe ;  /* 0x652b82feff047424 */ /* 0x000fe200078e00ff */
[----:B------:R-:W-:Y:S01]  /*1a80*/  UMOV UR4, 0xfefa39ef ;  /* 0xfefa39ef00047882 */ /* 0x000fe20000000000 */
[----:B------:R-:W-:Y:S01]  /*1a90*/  IMAD.MOV.U32 R5, RZ, RZ, 0x3ff71547 ;  /* 0x3ff71547ff057424 */ /* 0x000fe200078e00ff */
[----:B------:R-:W-:Y:S01]  /*1aa0*/  UMOV UR5, 0x3fe62e42 ;  /* 0x3fe62e4200057882 */ /* 0x000fe20000000000 */
[----:B------:R-:W-:Y:S01]  /*1ab0*/  SHF.L.U32 R0, R23, 0x1, RZ ;  /* 0x0000000117007819 */ /* 0x000fe200000006ff */
[----:B------:R-:W-:Y:S01]  /*1ac0*/  IMAD.MOV.U32 R12, RZ, RZ, 0x0 ;  /* 0x00000000ff0c7424 */ /* 0x000fe200078e00ff */
[----:B------:R-:W-:Y:S01]  /*1ad0*/  BSSY B3, `(.L_x_5462) ;  /* 0x000004d000037945 */ /* 0x000fe20003800000 */
[----:B------:R-:W-:Y:S01]  /*1ae0*/  IMAD.MOV.U32 R13, RZ, RZ, 0x3ff00000 ;  /* 0x3ff00000ff0d7424 */ /* 0x000fe200078e00ff */
[----:B------:R-:W-:Y:S01]  /*1af0*/  DFMA R4, R22, R4, 6.75539944105574400000e+15 ;  /* 0x433800001604742b */ /* 0x000fe20000000004 */
[C---:B------:R-:W-:Y:S02]  /*1b00*/  ISETP.GE.U32.AND P0, PT, R0.reuse, 0x7fb3e647, PT ;  /* 0x7fb3e6470000780c */ /* 0x040fe40003f06070 */
[----:B------:R-:W-:-:S05]  /*1b10*/  ISETP.NE.AND P1, PT, R0, RZ, PT ;  /* 0x000000ff0000720c */ /* 0x000fca0003f25270 */
        /* <DEDUP_REMOVED lines=21> */
[----:B------:R-:W-:Y:S01]  /*1c70*/  @P0 IMAD.MOV R5, RZ, RZ, R4 ;  /* 0x000000ffff050224 */ /* 0x000fe200078e0204 */
[----:B------:R-:W-:-:S04]  /*1c80*/  MOV R4, RZ ;  /* 0x000000ff00047202 */ /* 0x000fc80000000f00 */
        /* <DEDUP_REMOVED lines=26> */
[----:B------:R-:W-:Y:S02]  /*1e30*/  @P1 FSEL R6, R4, R8, !P0 ;  /* 0x0000000804061208 */ /* 0x000fe40004000000 */
[----:B------:R-:W-:Y:S02]  /*1e40*/  @P1 FSEL R7, R5, R9, !P0 ;  /* 0x0000000905071208 */ /* 0x000fe40004000000 */
[----:B------:R-:W-:Y:S02]  /*1e50*/  MOV R4, 0x1 ;  /* 0x0000000100047802 */ /* 0x000fe40000000f00 */
        /* <DEDUP_REMOVED lines=16> */
[----:B------:R-:W-:-:S07]  /*1f60*/  IMAD.MOV.U32 R15, RZ, RZ, R7 ;  /* 0x000000ffff0f7224 */ /* 0x000fce00078e0007 */
[----:B------:R-:W-:Y:S05]  /*1f70*/  CALL.REL.NOINC `($__internal_4_$__cuda_sm20_div_rn_f64_full) ;  /* 0x0000005000347944 */ /* 0x000fea0003c00000 */
[----:B------:R-:W-:Y:S01]  /*1f80*/  MOV R4, R18 ;  /* 0x0000001200047202 */ /* 0x000fe20000000f00 */
[----:B------:R-:W-:-:S07]  /*1f90*/  IMAD.MOV.U32 R5, RZ, RZ, R19 ;  /* 0x000000ffff057224 */ /* 0x000fce00078e0013 */
.L_x_5463:
[----:B------:R-:W-:Y:S05]  /*1fa0*/  BSYNC B3 ;  /* 0x0000000000037941 */ /* 0x000fea0003800000 */
.L_x_5462:
[----:B------:R-:W-:Y:S01]  /*1fb0*/  DADD R4, R6, R4 ;  /* 0x0000000006047229 */ /* 0x000fe20000000004 */
[----:B------:R-:W-:Y:S01]  /*1fc0*/  UMOV UR4, 0x8fb9f87e ;  /* 0x8fb9f87e00047882 */ /* 0x000fe20000000000 */
[----:B------:R-:W-:Y:S02]  /*1fd0*/  UMOV UR5, 0x408633ce ;  /* 0x408633ce00057882 */ /* 0x000fe40000000000 */
[----:B------:R-:W-:-:S06]  /*1fe0*/  DSETP.GE.AND P0, PT, R22, UR4, PT ;  /* 0x0000000416007e2a */ /* 0x000fcc000bf06000 */
[----:B------:R-:W-:Y:S02]  /*1ff0*/  FSEL R6, R4, RZ, !P0 ;  /* 0x000000ff04067208 */ /* 0x000fe40004000000 */
[----:B------:R-:W-:Y:S01]  /*2000*/  FSEL R7, R5, +QNAN , !P0 ;  /* 0x7ff0000005077808 */ /* 0x000fe20004000000 */
[----:B------:R-:W-:Y:S06]  /*2010*/  BRA `(.L_x_5464) ;  /* 0x00000000005c7947 */ /* 0x000fec0003800000 */
.L_x_5461:
[----:B------:R-:W-:Y:S01]  /*2020*/  DMUL R4, R22, R22 ;  /* 0x0000001616047228 */ /* 0x000fe20000000000 */
[----:B------:R-:W-:Y:S01]  /*2030*/  IMAD.MOV.U32 R6, RZ, RZ, 0x61d87def ;  /* 0x61d87defff067424 */ /* 0x000fe200078e00ff */
[----:B------:R-:W-:Y:S01]  /*2040*/  MOV R7, 0x3de611a5 ;  /* 0x3de611a500077802 */ /* 0x000fe20000000f00 */
[----:B------:R-:W-:Y:S01]  /*2050*/  UMOV UR4, 0xab274c53 ;  /* 0xab274c5300047882 */ /* 0x000fe20000000000 */
[----:B------:R-:W-:-:S04]  /*2060*/  UMOV UR5, 0x3d6b4c75 ;  /* 0x3d6b4c7500057882 */ /* 0x000fc80000000000 */
        /* <DEDUP_REMOVED lines=18> */
.L_x_5464:
[----:B------:R-:W-:Y:S05]  /*2190*/  BSYNC B2 ;  /* 0x0000000000027941 */ /* 0x000fea0003800000 */
.L_x_5460:
        /* <DEDUP_REMOVED lines=16> */
[----:B------:R-:W-:Y:S01]  /*22a0*/  VIADD R9, R15, 0xfff00000 ;  /* 0xfff000000f097836 */ /* 0x000fe20000000000 */
[----:B------:R-:W-:-:S05]  /*22b0*/  MOV R8, R14 ;  /* 0x0000000e00087202 */ /* 0x000fca0000000f00 */
[----:B------:R-:W-:-:S08]  /*22c0*/  DFMA R18, R16, -R16, R12 ;  /* 0x800000101012722b */ /* 0x000fd0000000000c */
[----:B------:R-:W-:Y:S01]  /*22d0*/  DFMA R10, R18, R8, R16 ;  /* 0x00000008120a722b */ /* 0x000fe20000000010 */
[----:B------:R-:W-:Y:S10]  /*22e0*/  @!P0 BRA `(.L_x_5466) ;  /* 0x0000000000288947 */ /* 0x000ff40003800000 */
[----:B------:R-:W-:Y:S01]  /*22f0*/  IMAD.MOV.U32 R8, RZ, RZ, R14 ;  /* 0x000000ffff087224 */ /* 0x000fe200078e000e */
[----:B------:R-:W-:Y:S01]  /*2300*/  MOV R11, R13 ;  /* 0x0000000d000b7202 */ /* 0x000fe20000000f00 */
[----:B------:R-:W-:Y:S01]  /*2310*/  IMAD.MOV.U32 R10, RZ, RZ, R12 ;  /* 0x000000ffff0a7224 */ /* 0x000fe200078e000c */
[----:B------:R-:W-:Y:S01]  /*2320*/  MOV R14, R16 ;  /* 0x00000010000e7202 */ /* 0x000fe20000000f00 */
[----:B------:R-:W-:Y:S01]  /*2330*/  IMAD.MOV.U32 R12, RZ, RZ, R18 ;  /* 0x000000ffff0c7224 */ /* 0x000fe200078e0012 */
[----:B------:R-:W-:Y:S01]  /*2340*/  MOV R0, 0x2390 ;  /* 0x0000239000007802 */ /* 0x000fe20000000f00 */
[----:B------:R-:W-:Y:S02]  /*2350*/  IMAD.MOV.U32 R13, RZ, RZ, R19 ;  /* 0x000000ffff0d7224 */ /* 0x000fe400078e0013 */
[----:B------:R-:W-:Y:S02]  /*2360*/  IMAD.MOV.U32 R15, RZ, RZ, R17 ;  /* 0x000000ffff0f7224 */ /* 0x000fe400078e0011 */
[----:B------:R-:W-:-:S07]  /*2370*/  IMAD.MOV.U32 R16, RZ, RZ, R6 ;  /* 0x000000ffff107224 */ /* 0x000fce00078e0006 */
[----:B------:R-:W-:Y:S05]  /*2380*/  CALL.REL.NOINC `($__internal_5_$__cuda_sm20_dsqrt_rn_f64_mediumpath_v1) ;  /* 0x00000050009c7944 */ /* 0x000fea0003c00000 */
.L_x_5466:
[----:B------:R-:W-:Y:S05]  /*2390*/  BSYNC B2 ;  /* 0x0000000000027941 */ /* 0x000fea0003800000 */
.L_x_5465:
[C---:B------:R-:W-:Y:S01]  /*23a0*/  DMUL R6, R4.reuse, R2 ;  /* 0x0000000204067228 */ /* 0x040fe20000000000 */
[----:B------:R-:W-:Y:S01]  /*23b0*/  MOV R8, 0x1 ;  /* 0x0000000100087802 */ /* 0x000fe20000000f00 */
        /* <DEDUP_REMOVED lines=23> */
.L_x_5468:
[----:B------:R-:W-:Y:S05]  /*2530*/  BSYNC B2 ;  /* 0x0000000000027941 */ /* 0x000fea0003800000 */
.L_x_5467:
        /* <DEDUP_REMOVED lines=17> */
[----:B------:R-:W-:Y:S01]  /*2650*/  MOV R13, R7 ;  /* 0x00000007000d7202 */ /* 0x000fe20000000f00 */
[----:B------:R-:W-:Y:S01]  /*2660*/  IMAD.MOV.U32 R12, RZ, RZ, R6 ;  /* 0x000000ffff0c7224 */ /* 0x000fe200078e0006 */
[----:B------:R-:W-:-:S07]  /*2670*/  MOV R0, 0x2690 ;  /* 0x0000269000007802 */ /* 0x000fce0000000f00 */
[----:B------:R-:W-:Y:S05]  /*2680*/  CALL.REL.NOINC `($__internal_4_$__cuda_sm20_div_rn_f64_full) ;  /* 0x0000004800707944 */ /* 0x000fea0003c00000 */
[----:B------:R-:W-:Y:S02]  /*2690*/  IMAD.MOV.U32 R4, RZ, RZ, R18 ;  /* 0x000000ffff047224 */ /* 0x000fe400078e0012 */
[----:B------:R-:W-:-:S07]  /*26a0*/  IMAD.MOV.U32 R5, RZ, RZ, R19 ;  /* 0x000000ffff057224 */ /* 0x000fce00078e0013 */
.L_x_5470:
[----:B------:R-:W-:Y:S05]  /*26b0*/  BSYNC B2 ;  /* 0x0000000000027941 */ /* 0x000fea0003800000 */
.L_x_5469:
[----:B------:R-:W-:Y:S01]  /*26c0*/  MOV R8, R4 ;  /* 0x0000000400087202 */ /* 0x000fe20000000f00 */
[----:B------:R-:W-:Y:S01]  /*26d0*/  IMAD.MOV.U32 R9, RZ, RZ, R5 ;  /* 0x000000ffff097224 */ /* 0x000fe200078e0005 */
[----:B------:R-:W-:Y:S06]  /*26e0*/  BRA `(.L_x_5471) ;  /* 0x0000001000447947 */ /* 0x000fec0003800000 */
.L_x_5454:
[----:B------:R-:W-:Y:S01]  /*26f0*/  HFMA2.MMA R9, -RZ, RZ, 1.9912109375, 0.00128841400146484375 ;  /* 0x3ff71547ff097435 */ /* 0x000fe200000001ff */
[----:B------:R-:W-:Y:S01]  /*2700*/  IMAD.MOV.U32 R8, RZ, RZ, 0x652b82fe ;  /* 0x652b82feff087424 */ /* 0x000fe200078e00ff */
[----:B------:R-:W-:Y:S01]  /*2710*/  UMOV UR4, 0xfefa39ef ;  /* 0xfefa39ef00047882 */ /* 0x000fe20000000000 */
        /* <DEDUP_REMOVED lines=49> */
[----:B------:R-:W-:Y:S01]  /*2a30*/  @!P1 LEA.HI R0, R8, R8, RZ, 0x1 ;  /* 0x0000000808009211 */ /* 0x000fe200078f08ff */
[----:B------:R-:W-:Y:S01]  /*2a40*/  @!P1 IMAD.MOV.U32 R2, RZ, RZ, R10 ;  /* 0x000000ffff029224 */ /* 0x000fe200078e000a */
[----:B------:R-:W-:Y:S02]  /*2a50*/  FSEL R23, R13, RZ, !P0 ;  /* 0x000000ff0d177208 */ /* 0x000fe40004000000 */
[----:B------:R-:W-:-:S05]  /*2a60*/  @!P1 SHF.R.S32.HI R3, RZ, 0x1, R0 ;  /* 0x00000001ff039819 */ /* 0x000fca0000011400 */
[----:B------:R-:W-:Y:S01]  /*2a70*/  @!P1 IMAD.IADD R8, R8, 0x1, -R3 ;  /* 0x0000000108089824 */ /* 0x000fe200078e0a03 */
[----:B------:R-:W-:-:S04]  /*2a80*/  @!P1 LEA R3, R3, R11, 0x14 ;  /* 0x0000000b03039211 */ /* 0x000fc800078ea0ff */
[----:B------:R-:W-:Y:S01]  /*2a90*/  @!P1 LEA R9, R8, 0x3ff00000, 0x14 ;  /* 0x3ff0000008099811 */ /* 0x000fe200078ea0ff */
[----:B------:R-:W-:-:S06]  /*2aa0*/  @!P1 IMAD.MOV.U32 R8, RZ, RZ, RZ ;  /* 0x000000ffff089224 */ /* 0x000fcc00078e00ff */
[----:B------:R-:W-:-:S11]  /*2ab0*/  @!P1 DMUL R22, R2, R8 ;  /* 0x0000000802169228 */ /* 0x000fd60000000000 */
.L_x_5473:
[----:B------:R-:W-:Y:S05]  /*2ac0*/  BSYNC B2 ;  /* 0x0000000000027941 */ /* 0x000fea0003800000 */
.L_x_5472:
        /* <DEDUP_REMOVED lines=22> */
[----:B------:R-:W-:Y:S01]  /*2c30*/  IMAD.MOV.U32 R2, RZ, RZ, R16 ;  /* 0x000000ffff027224 */ /* 0x000fe200078e0010 */
[----:B------:R-:W-:Y:S01]  /*2c40*/  MOV R3, R17 ;  /* 0x0000001100037202 */ /* 0x000fe20000000f00 */
[----:B------:R-:W-:Y:S06]  /*2c50*/  BRA `(.L_x_5476) ;  /* 0x0000000000087947 */ /* 0x000fec0003800000 */
.L_x_5475:
[----:B------:R-:W-:Y:S01]  /*2c60*/  DMUL R2, RZ, R4 ;  /* 0x00000004ff027228 */ /* 0x000fe20000000000 */
[----:B------:R-:W-:-:S10]  /*2c70*/  IMAD.MOV.U32 R0, RZ, RZ, RZ ;  /* 0x000000ffff007224 */ /* 0x000fd400078e00ff */
.L_x_5476:
[----:B------:R-:W-:Y:S05]  /*2c80*/  BSYNC B3 ;  /* 0x0000000000037941 */ /* 0x000fea0003800000 */
.L_x_5474:
        /* <DEDUP_REMOVED lines=43> */
[----:B------:R-:W-:Y:S05]  /*2f40*/  CALL.REL.NOINC `($_ZN2at6native18elementwise_kernelILi128ELi2EZNS0_22gpu_kernel_impl_nocastIZZZNS0_15tan_kernel_cudaERNS_18TensorIteratorBaseEENKUlvE_clEvENKUlvE_clEvEUlN3c107complexIdEEE_EEvS4_RKT_EUliE_EEviT1_$__internal_trig_reduction_slowpathd) ;  /* 0x0000004800547944 */ /* 0x000fea0003c00000 */
[----:B------:R-:W-:Y:S02]  /*2f50*/  IMAD.MOV.U32 R24, RZ, RZ, R16 ;  /* 0x000000ffff187224 */ /* 0x000fe400078e0010 */
[----:B------:R-:W-:Y:S01]  /*2f60*/  IMAD.MOV.U32 R25, RZ, RZ, R17 ;  /* 0x000000ffff197224 */ /* 0x000fe200078e0011 */
[----:B------:R-:W-:Y:S06]  /*2f70*/  BRA `(.L_x_5479) ;  /* 0x0000000000087947 */ /* 0x000fec0003800000 */
.L_x_5478:
[----:B------:R-:W-:Y:S01]  /*2f80*/  DMUL R24, RZ, R4 ;  /* 0x00000004ff187228 */ /* 0x000fe20000000000 */
[----:B------:R-:W-:-:S10]  /*2f90*/  MOV R0, RZ ;  /* 0x000000ff00007202 */ /* 0x000fd40000000f00 */
.L_x_5479:
[----:B------:R-:W-:Y:S05]  /*2fa0*/  BSYNC B3 ;  /* 0x0000000000037941 */ /* 0x000fea0003800000 */
.L_x_5477:
        /* <DEDUP_REMOVED lines=11> */
[----:B------:R-:W-:-:S02]  /*3060*/  DMUL R4, R24, R24 ;  /* 0x0000001818047228 */ /* 0x000fc40000000000 */
[----:B------:R-:W-:Y:S01]  /*3070*/  DMUL R2, R2, 4 ;  /* 0x4010000002027828 */ /* 0x000fe20000000000 */
        /* <DEDUP_REMOVED lines=10> */
[----:B------:R-:W-:Y:S01]  /*3120*/  @P0 DFMA R24, R4, R8, 1 ;  /* 0x3ff000000418042b */ /* 0x000fe20000000008 */
[----:B------:R-:W-:-:S07]  /*3130*/  IMAD.MOV.U32 R5, RZ, RZ, 0x3ff00000 ;  /* 0x3ff00000ff057424 */ /* 0x000fce00078e00ff */
[----:B------:R-:W-:-:S08]  /*3140*/  @P1 DFMA R24, R24, -1, RZ ;  /* 0xbff000001818182b */ /* 0x000fd000000000ff */
[----:B------:R-:W-:-:S08]  /*3150*/  DMUL R2, R2, R24 ;  /* 0x0000001802027228 */ /* 0x000fd00000000000 */
[----:B------:R-:W-:-:S08]  /*3160*/  DMUL R2, R2, R22 ;  /* 0x0000001602027228 */ /* 0x000fd00000000000 */
[----:B------:R-:W-:Y:S01]  /*3170*/  DMUL R8, R2, R22 ;  /* 0x0000001602087228 */ /* 0x000fe20000000000 */
[----:B------:R-:W-:Y:S02]  /*3180*/  LOP3.LUT R3, R5, 0x80000000, R7, 0xb8, !PT ;  /* 0x8000000005037812 */ /* 0x000fe400078eb807 */
[----:B------:R-:W-:Y:S01]  /*3190*/  MOV R2, RZ ;  /* 0x000000ff00027202 */ /* 0x000fe20000000f00 */
[----:B------:R-:W-:Y:S07]  /*31a0*/  BRA `(.L_x_5471) ;  /* 0x0000000400947947 */ /* 0x000fee0003800000 */
.L_x_5453:
[----:B------:R-:W-:-:S10]  /*31b0*/  DADD R2, R4, -R4 ;  /* 0x0000000004027229 */ /* 0x000fd40000000804 */
[----:B------:R-:W-:Y:S02]  /*31c0*/  IMAD.MOV.U32 R8, RZ, RZ, R2 ;  /* 0x000000ffff087224 */ /* 0x000fe400078e0002 */
[----:B------:R-:W-:Y:S01]  /*31d0*/  IMAD.MOV.U32 R9, RZ, RZ, R3 ;  /* 0x000000ffff097224 */ /* 0x000fe200078e0003 */
[----:B------:R-:W-:Y:S06]  /*31e0*/  BRA `(.L_x_5471) ;  /* 0x0000000400847947 */ /* 0x000fec0003800000 */
.L_x_5452:
        /* <DEDUP_REMOVED lines=8> */
[----:B------:R-:W-:-:S12]  /*3270*/  IADD3 R23, R3, -0x40000000, RZ ;  /* 0xc000000003177810 */ /* 0x000fd80007ffe0ff */
        /* <DEDUP_REMOVED lines=24> */
[----:B------:R-:W-:Y:S05]  /*3400*/  CALL.REL.NOINC `($_ZN2at6native18elementwise_kernelILi128ELi2EZNS0_22gpu_kernel_impl_nocastIZZZNS0_15tan_kernel_cudaERNS_18TensorIteratorBaseEENKUlvE_clEvENKUlvE_clEvEUlN3c107complexIdEEE_EEvS4_RKT_EUliE_EEviT1_$__internal_trig_reduction_slowpathd) ;  /* 0x0000004400247944 */ /* 0x000fea0003c00000 */
[----:B------:R-:W-:Y:S01]  /*3410*/  MOV R24, R16 ;  /* 0x0000001000187202 */ /* 0x000fe20000000f00 */
[----:B------:R-:W-:-:S07]  /*3420*/  IMAD.MOV.U32 R25, RZ, RZ, R17 ;  /* 0x000000ffff197224 */ /* 0x000fce00078e0011 */
.L_x_5483:
[----:B------:R-:W-:Y:S05]  /*3430*/  BSYNC B4 ;  /* 0x0000000000047941 */ /* 0x000fea0003800000 */
.L_x_5482:
[----:B------:R-:W0:Y:S01]  /*3440*/  LDC.64 R26, c[0x4][0x168] ;  /* 0x01005a00ff1a7b82 */ /* 0x000e220000000a00 */
[----:B------:R-:W-:-:S05]  /*3450*/  IMAD.SHL.U32 R8, R0, 0x8, RZ ;  /* 0x0000000800087824 */ /* 0x000fca00078e00ff */
[----:B------:R-:W-:-:S05]  /*3460*/  LOP3.LUT R9, R8, 0x8, RZ, 0xc0, !PT ;  /* 0x0000000808097812 */ /* 0x000fca00078ec0ff */
[----:B0-----:R-:W-:-:S05]  /*3470*/  IMAD.WIDE.U32 R26, R9, 0x8, R26 ;  /* 0x00000008091a7825 */ /* 0x001fca00078e001a */
[----:B------:R-:W2:Y:S04]  /*3480*/  LDG.E.128.CONSTANT R8, desc[UR6][R26.64] ;  /* 0x000000061a087981 */ /* 0x000ea8000c1e9d00 */
[----:B------:R-:W3:Y:S04]  /*3490*/  LDG.E.128.CONSTANT R12, desc[UR6][R26.64+0x10] ;  /* 0x000010061a0c7981 */ /* 0x000ee8000c1e9d00 */
[----:B------:R-:W4:Y:S01]  /*34a0*/  LDG.E.128.CONSTANT R16, desc[UR6][R26.64+0x20] ;  /* 0x000020061a107981 */ /* 0x000f22000c1e9d00 */
[----:B------:R-:W-:Y:S01]  /*34b0*/  HFMA2.MMA R30, -RZ, RZ, 44800, 430.5 ;  /* 0x79785ebaff1e7435 */ /* 0x000fe200000001ff */
[----:B------:R-:W-:Y:S01]  /*34c0*/  R2P PR, R0, 0x3 ;  /* 0x0000000300007804 */ /* 0x000fe20000000000 */
[----:B------:R-:W-:Y:S01]  /*34d0*/  IMAD.MOV.U32 R0, RZ, RZ, 0x3de5db65 ;  /* 0x3de5db65ff007424 */ /* 0x000fe200078e00ff */
[----:B------:R-:W-:Y:S01]  /*34e0*/  DMUL R28, R24, R24 ;  /* 0x00000018181c7228 */ /* 0x000fe20000000000 */
[----:B------:R-:W-:Y:S03]  /*34f0*/  BSSY B4, `(.L_x_5484) ;  /* 0x0000014000047945 */ /* 0x000fe60003800000 */
[----:B------:R-:W-:-:S03]  /*3500*/  FSEL R31, R0, -0.082518599927425384521, !P0 ;  /* 0xbda8ff83001f7808 */ /* 0x000fc60004000000 */
[----:B------:R-:W-:-:S06]  /*3510*/  FSEL R30, -R30, 4.2945490664224492434e-19, !P0 ;  /* 0x20fd81641e1e7808 */ /* 0x000fcc0004000100 */
        /* <DEDUP_REMOVED lines=11> */
[----:B------:R-:W-:Y:S02]  /*35d0*/  MOV R11, R5 ;  /* 0x00000005000b7202 */ /* 0x000fe40000000f00 */
[----:B------:R-:W-:-:S07]  /*35e0*/  MOV R12, 0x3600 ;  /* 0x00003600000c7802 */ /* 0x000fce0000000f00 */
[----:B------:R-:W-:Y:S05]  /*35f0*/  CALL.REL.NOINC `($_ZN2at6native18elementwise_kernelILi128ELi2EZNS0_22gpu_kernel_impl_nocastIZZZNS0_15tan_kernel_cudaERNS_18TensorIteratorBaseEENKUlvE_clEvENKUlvE_clEvEUlN3c107complexIdEEE_EEvS4_RKT_EUliE_EEviT1_$__internal_trig_reduction_slowpathd) ;  /* 0x0000004000a87944 */ /* 0x000fea0003c00000 */
[----:B------:R-:W-:Y:S01]  /*3600*/  IMAD.MOV.U32 R22, RZ, RZ, R0 ;  /* 0x000000ffff167224 */ /* 0x000fe200078e0000 */
[----:B------:R-:W-:Y:S01]  /*3610*/  MOV R7, R17 ;  /* 0x0000001100077202 */ /* 0x000fe20000000f00 */
[----:B------:R-:W-:-:S07]  /*3620*/  IMAD.MOV.U32 R6, RZ, RZ, R16 ;  /* 0x000000ffff067224 */ /* 0x000fce00078e0010 */
.L_x_5485:
[----:B------:R-:W-:Y:S05]  /*3630*/  BSYNC B4 ;  /* 0x0000000000047941 */ /* 0x000fea0003800000 */
.L_x_5484:
        /* <DEDUP_REMOVED lines=11> */
[----:B------:R-:W-:-:S04]  /*36f0*/  DMUL R4, R6, R6 ;  /* 0x0000000606047228 */ /* 0x000fc80000000000 */
        /* <DEDUP_REMOVED lines=12> */
.L_x_5481:
[----:B------:R-:W-:Y:S05]  /*37c0*/  BSYNC B3 ;  /* 0x0000000000037941 */ /* 0x000fea0003800000 */
.L_x_5480:
[----:B------:R-:W-:Y:S01]  /*37d0*/  LOP3.LUT R9, RZ, 0x80000000, R5, 0xb8, !PT ;  /* 0x80000000ff097812 */ /* 0x000fe200078eb805 */
[----:B------:R-:W-:Y:S01]  /*37e0*/  IMAD.MOV.U32 R3, RZ, RZ, R23 ;  /* 0x000000ffff037224 */ /* 0x000fe200078e0017 */
[----:B------:R-:W-:-:S07]  /*37f0*/  MOV R8, RZ ;  /* 0x000000ff00087202 */ /* 0x000fce0000000f00 */
.L_x_5471:
[----:B------:R-:W-:Y:S05]  /*3800*/  BSYNC B0 ;  /* 0x0000000000007941 */ /* 0x000fea0003800000 */
.L_x_5451:
[----:B------:R-:W0:Y:S01]  /*3810*/  S2R R0, SR_TID.X ;  /* 0x0000000000007919 */ /* 0x000e220000002100 */
[----:B------:R-:W-:Y:S01]  /*3820*/  DADD R10, -RZ, -R2 ;  /* 0x00000000ff0a7229 */ /* 0x000fe20000000902 */
[----:B------:R-:W0:Y:S06]  /*3830*/  S2R R5, SR_CTAID.X ;  /* 0x0000000000057919 */ /* 0x000e2c0000002500 */
[----:B------:R1:W-:Y:S01]  /*3840*/  STG.E.128 desc[UR6][R20.64], R8 ;  /* 0x0000000814007986 */ /* 0x0003e2000c101d06 */
[----:B0-----:R-:W-:-:S04]  /*3850*/  IMAD R0, R5, 0x100, R0 ;  /* 0x0000010005007824 */ /* 0x001fc800078e0200 */
[----:B-1----:R-:W-:-:S07]  /*3860*/  VIADD R7, R0, 0x80 ;  /* 0x0000008000077836 */ /* 0x002fce0000000000 */
.L_x_5449:
[----:B------:R-:W-:Y:S05]  /*3870*/  BSYNC B1 ;  /* 0x0000000000017941 */ /* 0x000fea0003800000 */
.L_x_5448:
[----:B------:R-:W-:Y:S02]  /*3880*/  ULDC UR4, c[0x0][0x210] ;  /* 0x0000840000047ab9 */ /* 0x000fe40000000800 */
[----:B------:R-:W-:-:S13]  /*3890*/  ISETP.GE.AND P0, PT, R7, UR4, PT ;  /* 0x0000000407007c0c */ /* 0x000fda000bf06270 */
[----:B------:R-:W-:Y:S05]  /*38a0*/  @P0 EXIT ;  /* 0x000000000000094d */ /* 0x000fea0003800000 */
[----:B------:R-:W0:Y:S01]  /*38b0*/  LDC R8, c[0x0][0x218] ;  /* 0x00008600ff087b82 */ /* 0x000e220000000800 */
[----:B------:R-:W-:Y:S01]  /*38c0*/  MOV R0, RZ ;  /* 0x000000ff00007202 */ /* 0x000fe20000000f00 */
[----:B------:R-:W-:Y:S01]  /*38d0*/  IMAD.MOV.U32 R3, RZ, RZ, RZ ;  /* 0x000000ffff037224 */ /* 0x000fe200078e00ff */
        /* <DEDUP_REMOVED lines=287> */
[----:B------:R-:W-:Y:S01]  /*4ad0*/  @P0 IMAD.MOV.U32 R6, RZ, RZ, RZ ;  /* 0x000000ffff060224 */ /* 0x000fe200078e00ff */
[----:B------:R-:W-:-:S05]  /*4ae0*/  IADD3 R4, -R7, RZ, RZ ;  /* 0x000000ff07047210 */ /* 0x000fca0007ffe1ff */
[----:B------:R-:W-:Y:S01]  /*4af0*/  IMAD R4, R4, UR8, R5 ;  /* 0x0000000804047c24 */ /* 0x000fe2000f8e0205 */
[----:B------:R-:W1:Y:S03]  /*4b00*/  @P0 LDC R11, c[0x0][0x33c] ;  /* 0x0000cf00ff0b0b82 */ /* 0x000e660000000800 */
[C---:B------:R-:W-:Y:S02]  /*4b10*/  IMAD R3, R4.reuse, UR4, R3 ;  /* 0x0000000404037c24 */ /* 0x040fe4000f8e0203 */
[----:B------:R-:W-:-:S03]  /*4b20*/  IMAD R0, R4, UR5, R0 ;  /* 0x0000000504007c24 */ /* 0x000fc6000f8e0200 */
[----:B------:R-:W2:Y:S01]  /*4b30*/  @P0 LDC.64 R12, c[0x0][0x408] ;  /* 0x00010200ff0c0b82 */ /* 0x000ea20000000a00 */
[----:B0-----:R-:W-:-:S05]  /*4b40*/  @P0 IMAD.HI.U32 R2, R7, R8, R6 ;  /* 0x0000000807020227 */ /* 0x001fca00078e0006 */
[----:B------:R-:W-:-:S05]  /*4b50*/  @P0 SHF.R.U32.HI R2, RZ, R9, R2 ;  /* 0x00000009ff020219 */ /* 0x000fca0000011602 */
[----:B------:R-:W-:-:S04]  /*4b60*/  @P0 IMAD.MOV R6, RZ, RZ, -R2 ;  /* 0x000000ffff060224 */ /* 0x000fc800078e0a02 */
[----:B-1----:R-:W-:-:S04]  /*4b70*/  @P0 IMAD R6, R11, R6, R7 ;  /* 0x000000060b060224 */ /* 0x002fc800078e0207 */
[C---:B--2---:R-:W-:Y:S02]  /*4b80*/  @P0 IMAD R3, R6.reuse, R12, R3 ;  /* 0x0000000c06030224 */ /* 0x044fe400078e0203 */
[----:B------:R-:W-:-:S07]  /*4b90*/  @P0 IMAD R0, R6, R13, R0 ;  /* 0x0000000d06000224 */ /* 0x000fce00078e0200 */
.L_x_5486:
[----:B------:R-:W-:Y:S02]  /*4ba0*/  ULDC.64 UR4, c[0x0][0x418] ;  /* 0x0001060000047ab9 */ /* 0x000fe40000000a00 */
[----:B------:R-:W-:-:S05]  /*4bb0*/  IADD3 R4, P0, R0, UR4, RZ ;  /* 0x0000000400047c10 */ /* 0x000fca000ff1e0ff */
[----:B------:R-:W-:Y:S01]  /*4bc0*/  IMAD.X R5, RZ, RZ, UR5, P0 ;  /* 0x00000005ff057e24 */ /* 0x000fe200080e06ff */
[----:B------:R-:W-:-:S05]  /*4bd0*/  ULDC.64 UR4, c[0x0][0x410] ;  /* 0x0001040000047ab9 */ /* 0x000fca0000000a00 */
[----:B------:R-:W2:Y:S01]  /*4be0*/  LDG.E.128 R4, desc[UR6][R4.64] ;  /* 0x0000000604047981 */ /* 0x000ea2000c1e1d00 */
[----:B------:R-:W-:Y:S01]  /*4bf0*/  BSSY B0, `(.L_x_5487) ;  /* 0x0000242000007945 */ /* 0x000fe20003800000 */
[----:B--2---:R-:W-:Y:S01]  /*4c00*/  DADD R20, -RZ, -R6 ;  /* 0x00000000ff147229 */ /* 0x004fe20000000906 */
[----:B------:R-:W-:-:S04]  /*4c10*/  IADD3 R6, P1, R3, UR4, RZ ;  /* 0x0000000403067c10 */ /* 0x000fc8000ff3e0ff */
[----:B------:R-:W-:-:S05]  /*4c20*/  IADD3.X R7, RZ, UR5, RZ, P1, !PT ;  /* 0x00000005ff077c10 */ /* 0x000fca0008ffe4ff */
[----:B------:R-:W-:Y:S01]  /*4c30*/  LOP3.LUT R0, R21, 0x7fffffff, RZ, 0xc0, !PT ;  /* 0x7fffffff15007812 */ /* 0x000fe200078ec0ff */
[----:B------:R-:W-:Y:S02]  /*4c40*/  IMAD.MOV.U32 R22, RZ, RZ, R20 ;  /* 0x000000ffff167224 */ /* 0x000fe400078e0014 */
        /* <DEDUP_REMOVED lines=31> */
.L_x_5492:
[----:B------:R-:W-:Y:S01]  /*4e40*/  DMUL R16, RZ, R4 ;  /* 0x00000004ff107228 */ /* 0x000fe20000000000 */
[----:B------:R-:W-:-:S10]  /*4e50*/  IMAD.MOV.U32 R0, RZ, RZ, RZ ;  /* 0x000000ffff007224 */ /* 0x000fd400078e00ff */
.L_x_5493:
[----:B------:R-:W-:Y:S05]  /*4e60*/  BSYNC B1 ;  /* 0x0000000000017941 */ /* 0x000fea0003800000 */
.L_x_5491:
        /* <DEDUP_REMOVED lines=63> */
.L_x_5495:
[----:B------:R-:W-:Y:S05]  /*5260*/  BSYNC B1 ;  /* 0x0000000000017941 */ /* 0x000fea0003800000 */
.L_x_5494:
[----:B------:R-:W-:Y:S01]  /*5270*/  BSSY B1, `(.L_x_5496) ;  /* 0x0000076000017945 */ /* 0x000fe20003800000 */
[----:B------:R-:W-:Y:S01]  /*5280*/  DFMA R28, R20, R20, 1 ;  /* 0x3ff00000141c742b */ /* 0x000fe20000000014 */
[----:B------:R-:W-:Y:S02]  /*5290*/  MOV R2, R22 ;  /* 0x0000001600027202 */ /* 0x000fe40000000f00 */
[----:B------:R-:W-:Y:S08]  /*52a0*/  @!P1 BRA `(.L_x_5497) ;  /* 0x00000004006c9947 */ /* 0x000ff00003800000 */
        /* <DEDUP_REMOVED lines=83> */
.L_x_5499:
[----:B------:R-:W-:Y:S05]  /*57e0*/  BSYNC B2 ;  /* 0x0000000000027941 */ /* 0x000fea0003800000 */
.L_x_5498:
[----:B------:R-:W-:Y:S01]  /*57f0*/  DADD R4, R30, R4 ;  /* 0x000000001e047229 */ /* 0x000fe20000000004 */
[----:B------:R-:W-:Y:S01]  /*5800*/  UMOV UR4, 0x8fb9f87e ;  /* 0x8fb9f87e00047882 */ /* 0x000fe20000000000 */
[----:B------:R-:W-:Y:S02]  /*5810*/  UMOV UR5, 0x408633ce ;  /* 0x408633ce00057882 */ /* 0x000fe40000000000 */
[----:B------:R-:W-:-:S06]  /*5820*/  DSETP.GE.AND P0, PT, R2, UR4, PT ;  /* 0x0000000402007e2a */ /* 0x000fcc000bf06000 */
[----:B------:R-:W-:Y:S02]  /*5830*/  FSEL R2, R4, RZ, !P0 ;  /* 0x000000ff04027208 */ /* 0x000fe40004000000 */
[----:B------:R-:W-:Y:S01]  /*5840*/  FSEL R3, R5, +QNAN , !P0 ;  /* 0x7ff0000005037808 */ /* 0x000fe20004000000 */
[----:B------:R-:W-:Y:S06]  /*5850*/  BRA `(.L_x_5500) ;  /* 0x00000000005c7947 */ /* 0x000fec0003800000 */
.L_x_5497:
        /* <DEDUP_REMOVED lines=23> */
.L_x_5500:
[----:B------:R-:W-:Y:S05]  /*59d0*/  BSYNC B1 ;  /* 0x0000000000017941 */ /* 0x000fea0003800000 */
.L_x_5496:
        /* <DEDUP_REMOVED lines=25> */
[----:B------:R-:W-:-:S07]  /*5b70*/  IMAD.MOV.U32 R9, RZ, RZ, R5 ;  /* 0x000000ffff097224 */ /* 0x000fce00078e0005 */
[----:B------:R-:W-:Y:S05]  /*5b80*/  CALL.REL.NOINC `($__internal_5_$__cuda_sm20_dsqrt_rn_f64_mediumpath_v1) ;  /* 0x00000018009c7944 */ /* 0x000fea0003c00000 */
[----:B------:R-:W-:Y:S01]  /*5b90*/  MOV R8, R10 ;  /* 0x0000000a00087202 */ /* 0x000fe20000000f00 */
[----:B------:R-:W-:-:S07]  /*5ba0*/  IMAD.MOV.U32 R9, RZ, RZ, R11 ;  /* 0x000000ffff097224 */ /* 0x000fce00078e000b */
.L_x_5502:
[----:B------:R-:W-:Y:S05]  /*5bb0*/  BSYNC B1 ;  /* 0x0000000000017941 */ /* 0x000fea0003800000 */
.L_x_5501:
        /* <DEDUP_REMOVED lines=21> */
[----:B------:R-:W-:-:S07]  /*5d10*/  MOV R0, 0x5d30 ;  /* 0x00005d3000007802 */ /* 0x000fce0000000f00 */
[----:B------:R-:W-:Y:S05]  /*5d20*/  CALL.REL.NOINC `($__internal_4_$__cuda_sm20_div_rn_f64_full) ;  /* 0x0000001000c87944 */ /* 0x000fea0003c00000 */
[----:B------:R-:W-:Y:S01]  /*5d30*/  IMAD.MOV.U32 R22, RZ, RZ, R18 ;  /* 0x000000ffff167224 */ /* 0x000fe200078e0012 */
[----:B------:R-:W-:-:S07]  /*5d40*/  MOV R23, R19 ;  /* 0x0000001300177202 */ /* 0x000fce0000000f00 */
.L_x_5504:
[----:B------:R-:W-:Y:S05]  /*5d50*/  BSYNC B1 ;  /* 0x0000000000017941 */ /* 0x000fea0003800000 */
.L_x_5503:
        /* <DEDUP_REMOVED lines=20> */
[----:B------:R-:W-:Y:S05]  /*5ea0*/  CALL.REL.NOINC `($__internal_4_$__cuda_sm20_div_rn_f64_full) ;  /* 0x0000001000687944 */ /* 0x000fea0003c00000 */
[----:B------:R-:W-:Y:S01]  /*5eb0*/  MOV R4, R18 ;  /* 0x0000001200047202 */ /* 0x000fe20000000f00 */
[----:B------:R-:W-:-:S07]  /*5ec0*/  IMAD.MOV.U32 R5, RZ, RZ, R19 ;  /* 0x000000ffff057224 */ /* 0x000fce00078e0013 */
.L_x_5506:
[----:B------:R-:W-:Y:S05]  /*5ed0*/  BSYNC B1 ;  /* 0x0000000000017941 */ /* 0x000fea0003800000 */
.L_x_5505:
[----:B------:R-:W-:Y:S01]  /*5ee0*/  IMAD.MOV.U32 R8, RZ, RZ, R4 ;  /* 0x000000ffff087224 */ /* 0x000fe200078e0004 */
[----:B------:R-:W-:Y:S01]  /*5ef0*/  MOV R9, R5 ;  /* 0x0000000500097202 */ /* 0x000fe20000000f00 */
[----:B------:R-:W-:Y:S06]  /*5f00*/  BRA `(.L_x_5507) ;  /* 0x0000001000407947 */ /* 0x000fec0003800000 */
.L_x_5490:
        /* <DEDUP_REMOVED lines=15> */
[----:B------:R-:W-:Y:S01]  /*6000*/  MOV R8, 0xfca213ea ;  /* 0xfca213ea00087802 */ /* 0x000fe20000000f00 */
        /* <DEDUP_REMOVED lines=29> */
[----:B------:R-:W-:Y:S01]  /*61e0*/  IMAD R21, R2, 0x100000, R9 ;  /* 0x0010000002157824 */ /* 0x000fe200078e0209 */
[----:B------:R-:W-:Y:S01]  /*61f0*/  MOV R20, R8 ;  /* 0x0000000800147202 */ /* 0x000fe20000000f00 */
        /* <DEDUP_REMOVED lines=10> */
[----:B------:R-:W-:Y:S02]  /*62a0*/  @!P1 LEA R9, R2, 0x3ff00000, 0x14 ;  /* 0x3ff0000002099811 */ /* 0x000fe400078ea0ff */
[----:B------:R-:W-:Y:S01]  /*62b0*/  @!P1 MOV R2, R8 ;  /* 0x0000000800029202 */ /* 0x000fe20000000f00 */
[----:B------:R-:W-:-:S06]  /*62c0*/  @!P1 IMAD.MOV.U32 R8, RZ, RZ, RZ ;  /* 0x000000ffff089224 */ /* 0x000fcc00078e00ff */
[----:B------:R-:W-:-:S11]  /*62d0*/  @!P1 DMUL R20, R2, R8 ;  /* 0x0000000802149228 */ /* 0x000fd60000000000 */
.L_x_5509:
[----:B------:R-:W-:Y:S05]  /*62e0*/  BSYNC B1 ;  /* 0x0000000000017941 */ /* 0x000fea0003800000 */
.L_x_5508:
        /* <DEDUP_REMOVED lines=25> */
.L_x_5511:
[----:B------:R-:W-:Y:S01]  /*6480*/  DMUL R2, RZ, R4 ;  /* 0x00000004ff027228 */ /* 0x000fe20000000000 */
[----:B------:R-:W-:-:S10]  /*6490*/  MOV R0, RZ ;  /* 0x000000ff00007202 */ /* 0x000fd40000000f00 */
.L_x_5512:
[----:B------:R-:W-:Y:S05]  /*64a0*/  BSYNC B1 ;  /* 0x0000000000017941 */ /* 0x000fea0003800000 */
.L_x_5510:
        /* <DEDUP_REMOVED lines=8> */
[----:B------:R-:W-:Y:S01]  /*6530*/  HFMA2.MMA R0, -RZ, RZ, 1.4736328125, -236.625 ;  /* 0x3de5db65ff007435 */ /* 0x000fe200000001ff */
[----:B------:R-:W-:Y:S01]  /*6540*/  IMAD.MOV.U32 R28, RZ, RZ, 0x79785eba ;  /* 0x79785ebaff1c7424 */ /* 0x000fe200078e00ff */
[----:B------:R-:W-:Y:S01]  /*6550*/  DMUL R24, R2, R2 ;  /* 0x0000000202187228 */ /* 0x000fe20000000000 */
[----:B------:R-:W-:Y:S03]  /*6560*/  BSSY B1, `(.L_x_5513) ;  /* 0x0000026000017945 */ /* 0x000fe60003800000 */
[----:B------:R-:W-:-:S04]  /*6570*/  FSEL R28, -R28, 4.2945490664224492434e-19, !P0 ;  /* 0x20fd81641c1c7808 */ /* 0x000fc80004000100 */
        /* <DEDUP_REMOVED lines=30> */
[----:B------:R-:W-:Y:S05]  /*6760*/  CALL.REL.NOINC `($_ZN2at6native18elementwise_kernelILi128ELi2EZNS0_22gpu_kernel_impl_nocastIZZZNS0_15tan_kernel_cudaERNS_18TensorIteratorBaseEENKUlvE_clEvENKUlvE_clEvEUlN3c107complexIdEEE_EEvS4_RKT_EUliE_EEviT1_$__internal_trig_reduction_slowpathd) ;  /* 0x00000010004c7944 */ /* 0x000fea0003c00000 */
[----:B------:R-:W-:Y:S01]  /*6770*/  MOV R24, R16 ;  /* 0x0000001000187202 */ /* 0x000fe20000000f00 */
[----:B------:R-:W-:Y:S01]  /*6780*/  IMAD.MOV.U32 R25, RZ, RZ, R17 ;  /* 0x000000ffff197224 */ /* 0x000fe200078e0011 */
[----:B------:R-:W-:Y:S06]  /*6790*/  BRA `(.L_x_5515) ;  /* 0x0000000000087947 */ /* 0x000fec0003800000 */
.L_x_5514:
[----:B------:R-:W-:Y:S01]  /*67a0*/  DMUL R24, RZ, R4 ;  /* 0x00000004ff187228 */ /* 0x000fe20000000000 */
[----:B------:R-:W-:-:S10]  /*67b0*/  IMAD.MOV.U32 R0, RZ, RZ, RZ ;  /* 0x000000ffff007224 */ /* 0x000fd400078e00ff */
.L_x_5515:
[----:B------:R-:W-:Y:S05]  /*67c0*/  BSYNC B1 ;  /* 0x0000000000017941 */ /* 0x000fea0003800000 */
.L_x_5513:
        /* <DEDUP_REMOVED lines=12> */
[----:B------:R-:W-:Y:S01]  /*6890*/  IMAD.MOV.U32 R22, RZ, RZ, RZ ;  /* 0x000000ffff167224 */ /* 0x000fe200078e00ff */
[----:B------:R-:W-:Y:S01]  /*68a0*/  DMUL R2, R2, 4 ;  /* 0x4010000002027828 */ /* 0x000fe20000000000 */
        /* <DEDUP_REMOVED lines=10> */
[----:B------:R-:W-:-:S05]  /*6950*/  IMAD.MOV.U32 R5, RZ, RZ, 0x3ff00000 ;  /* 0x3ff00000ff057424 */ /* 0x000fca00078e00ff */
[----:B------:R-:W-:Y:S02]  /*6960*/  LOP3.LUT R23, R5, 0x80000000, R23, 0xb8, !PT ;  /* 0x8000000005177812 */ /* 0x000fe400078eb817 */
[----:B------:R-:W-:-:S08]  /*6970*/  @P1 DFMA R24, R24, -1, RZ ;  /* 0xbff000001818182b */ /* 0x000fd000000000ff */
[----:B------:R-:W-:-:S08]  /*6980*/  DMUL R2, R2, R24 ;  /* 0x0000001802027228 */ /* 0x000fd00000000000 */
[----:B------:R-:W-:-:S08]  /*6990*/  DMUL R2, R2, R20 ;  /* 0x0000001402027228 */ /* 0x000fd00000000000 */
[----:B------:R-:W-:Y:S01]  /*69a0*/  DMUL R8, R2, R20 ;  /* 0x0000001402087228 */ /* 0x000fe20000000000 */
[----:B------:R-:W-:Y:S10]  /*69b0*/  BRA `(.L_x_5507) ;  /* 0x0000000400947947 */ /* 0x000ff40003800000 */
.L_x_5489:
[----:B------:R-:W-:-:S10]  /*69c0*/  DADD R22, R4, -R4 ;  /* 0x0000000004167229 */ /* 0x000fd40000000804 */
[----:B------:R-:W-:Y:S01]  /*69d0*/  MOV R8, R22 ;  /* 0x0000001600087202 */ /* 0x000fe20000000f00 */
[----:B------:R-:W-:Y:S01]  /*69e0*/  IMAD.MOV.U32 R9, RZ, RZ, R23 ;  /* 0x000000ffff097224 */ /* 0x000fe200078e0017 */
[----:B------:R-:W-:Y:S06]  /*69f0*/  BRA `(.L_x_5507) ;  /* 0x0000000400847947 */ /* 0x000fec0003800000 */
.L_x_5488:
        /* <DEDUP_REMOVED lines=19> */
[----:B------:R-:W-:Y:S01]  /*6b30*/  MOV R22, R0 ;  /* 0x0000000000167202 */ /* 0x000fe20000000f00 */
        /* <DEDUP_REMOVED lines=13> */
[----:B------:R-:W-:Y:S05]  /*6c10*/  CALL.REL.NOINC `($_ZN2at6native18elementwise_kernelILi128ELi2EZNS0_22gpu_kernel_impl_nocastIZZZNS0_15tan_kernel_cudaERNS_18TensorIteratorBaseEENKUlvE_clEvENKUlvE_clEvEUlN3c107complexIdEEE_EEvS4_RKT_EUliE_EEviT1_$__internal_trig_reduction_slowpathd) ;  /* 0x0000000c00207944 */ /* 0x000fea0003c00000 */
[----:B------:R-:W-:Y:S01]  /*6c20*/  IMAD.MOV.U32 R24, RZ, RZ, R16 ;  /* 0x000000ffff187224 */ /* 0x000fe200078e0010 */
[----:B------:R-:W-:-:S07]  /*6c30*/  MOV R25, R17 ;  /* 0x0000001100197202 */ /* 0x000fce0000000f00 */
.L_x_5519:
[----:B------:R-:W-:Y:S05]  /*6c40*/  BSYNC B3 ;  /* 0x0000000000037941 */ /* 0x000fea0003800000 */
.L_x_5518:
        /* <DEDUP_REMOVED lines=27> */
[----:B------:R-:W-:Y:S05]  /*6e00*/  CALL.REL.NOINC `($_ZN2at6native18elementwise_kernelILi128ELi2EZNS0_22gpu_kernel_impl_nocastIZZZNS0_15tan_kernel_cudaERNS_18TensorIteratorBaseEENKUlvE_clEvENKUlvE_clEvEUlN3c107complexIdEEE_EEvS4_RKT_EUliE_EEviT1_$__internal_trig_reduction_slowpathd) ;  /* 0x0000000800a47944 */ /* 0x000fea0003c00000 */
[----:B------:R-:W-:Y:S01]  /*6e10*/  MOV R22, R0 ;  /* 0x0000000000167202 */ /* 0x000fe20000000f00 */
[----:B------:R-:W-:Y:S02]  /*6e20*/  IMAD.MOV.U32 R2, RZ, RZ, R16 ;  /* 0x000000ffff027224 */ /* 0x000fe400078e0010 */
[----:B------:R-:W-:-:S07]  /*6e30*/  IMAD.MOV.U32 R3, RZ, RZ, R17 ;  /* 0x000000ffff037224 */ /* 0x000fce00078e0011 */
.L_x_5521:
[----:B------:R-:W-:Y:S05]  /*6e40*/  BSYNC B3 ;  /* 0x0000000000037941 */ /* 0x000fea0003800000 */
.L_x_5520:
        /* <DEDUP_REMOVED lines=8> */
[----:B------:R-:W-:Y:S01]  /*6ed0*/  HFMA2.MMA R0, -RZ, RZ, 1.4736328125, -236.625 ;  /* 0x3de5db65ff007435 */ /* 0x000fe200000001ff */
[----:B------:R-:W-:Y:S01]  /*6ee0*/  R2P PR, R22, 0x3 ;  /* 0x0000000316007804 */ /* 0x000fe20000000000 */
[----:B------:R-:W-:Y:S01]  /*6ef0*/  IMAD.MOV.U32 R28, RZ, RZ, 0x79785eba ;  /* 0x79785ebaff1c7424 */ /* 0x000fe200078e00ff */
[----:B------:R-:W-:-:S04]  /*6f00*/  DMUL R4, R2, R2 ;  /* 0x0000000202047228 */ /* 0x000fc80000000000 */
[----:B------:R-:W-:-:S03]  /*6f10*/  FSEL R28, -R28, 4.2945490664224492434e-19, !P0 ;  /* 0x20fd81641c1c7808 */ /* 0x000fc60004000100 */
        /* <DEDUP_REMOVED lines=11> */
.L_x_5517:
[----:B------:R-:W-:Y:S05]  /*6fd0*/  BSYNC B1 ;  /* 0x0000000000017941 */ /* 0x000fea0003800000 */
.L_x_5516:
[----:B------:R-:W-:Y:S01]  /*6fe0*/  LOP3.LUT R9, RZ, 0x80000000, R5, 0xb8, !PT ;  /* 0x80000000ff097812 */ /* 0x000fe200078eb805 */
[----:B------:R-:W-:Y:S02]  /*6ff0*/  IMAD.MOV.U32 R22, RZ, RZ, R20 ;  /* 0x000000ffff167224 */ /* 0x000fe400078e0014 */
[----:B------:R-:W-:-:S07]  /*7000*/  IMAD.MOV.U32 R8, RZ, RZ, RZ ;  /* 0x000000ffff087224 */ /* 0x000fce00078e00ff */
.L_x_5507:
[----:B------:R-:W-:Y:S05]  /*7010*/  BSYNC B0 ;  /* 0x0000000000007941 */ /* 0x000fea0003800000 */
.L_x_5487:
[----:B------:R-:W-:-:S07]  /*7020*/  DADD R10, -RZ, -R22 ;  /* 0x00000000ff0a7229 */ /* 0x000fce0000000916 */
[----:B------:R-:W-:Y:S01]  /*7030*/  STG.E.128 desc[UR6][R6.64], R8 ;  /* 0x0000000806007986 */ /* 0x000fe2000c101d06 */
[----:B------:R-:W-:Y:S05]  /*7040*/  EXIT ;  /* 0x000000000000794d */ /* 0x000fea0003800000 */
        .weak           $__internal_4_$__cuda_sm20_div_rn_f64_full
        .type           $__internal_4_$__cuda_sm20_div_rn_f64_full,@function
        .size           $__internal_4_$__cuda_sm20_div_rn_f64_full,($__internal_5_$__cuda_sm20_dsqrt_rn_f64_mediumpath_v1 - $__internal_4_$__cuda_sm20_div_rn_f64_full)
$__internal_4_$__cuda_sm20_div_rn_f64_full:
[C---:B------:R-:W-:Y:S01]  /*7050*/  FSETP.GEU.AND P0, PT, |R13|.reuse, 1.469367938527859385e-39, PT ;  /* 0x001000000d00780b */ /* 0x040fe20003f0e200 */
[----:B------:R-:W-:Y:S01]  /*7060*/  IMAD.MOV.U32 R16, RZ, RZ, 0x1 ;  /* 0x00000001ff107424 */ /* 0x000fe200078e00ff */
[----:B------:R-:W-:Y:S01]  /*7070*/  LOP3.LUT R10, R13, 0x800fffff, RZ, 0xc0, !PT ;  /* 0x800fffff0d0a7812 */ /* 0x000fe200078ec0ff */
[----:B------:R-:W-:Y:S01]  /*7080*/  BSSY B4, `(.L_x_5522) ;  /* 0x0000054000047945 */ /* 0x000fe20003800000 */
[C---:B------:R-:W-:Y:S02]  /*7090*/  FSETP.GEU.AND P2, PT, |R15|.reuse, 1.469367938527859385e-39, PT ;  /* 0x001000000f00780b */ /* 0x040fe40003f4e200 */
[----:B------:R-:W-:Y:S02]  /*70a0*/  LOP3.LUT R11, R10, 0x3ff00000, RZ, 0xfc, !PT ;  /* 0x3ff000000a0b7812 */ /* 0x000fe400078efcff */
[----:B------:R-:W-:Y:S02]  /*70b0*/  MOV R10, R12 ;  /* 0x0000000c000a7202 */ /* 0x000fe40000000f00 */
[----:B------:R-:W-:-:S02]  /*70c0*/  LOP3.LUT R4, R15, 0x7ff00000, RZ, 0xc0, !PT ;  /* 0x7ff000000f047812 */ /* 0x000fc400078ec0ff */
[----:B------:R-:W-:Y:S01]  /*70d0*/  LOP3.LUT R9, R13, 0x7ff00000, RZ, 0xc0, !PT ;  /* 0x7ff000000d097812 */ /* 0x000fe200078ec0ff */
[----:B------:R-:W-:-:S03]  /*70e0*/  @!P0 DMUL R10, R12, 8.98846567431157953865e+307 ;  /* 0x7fe000000c0a8828 */ /* 0x000fc60000000000 */
[C---:B------:R-:W-:Y:S01]  /*70f0*/  ISETP.GE.U32.AND P1, PT, R4.reuse, R9, PT ;  /* 0x000000090400720c */ /* 0x040fe20003f26070 */
[----:B------:R-:W-:Y:S01]  /*7100*/  @!P2 IMAD.MOV.U32 R26, RZ, RZ, RZ ;  /* 0x000000ffff1aa224 */ /* 0x000fe200078e00ff */
[----:B------:R-:W-:Y:S01]  /*7110*/  @!P2 LOP3.LUT R5, R13, 0x7ff00000, RZ, 0xc0, !PT ;  /* 0x7ff000000d05a812 */ /* 0x000fe200078ec0ff */
[----:B------:R-:W0:Y:S03]  /*7120*/  MUFU.RCP64H R17, R11 ;  /* 0x0000000b00117308 */ /* 0x000e260000001800 */
[----:B------:R-:W-:Y:S01]  /*7130*/  @!P2 ISETP.GE.U32.AND P3, PT, R4, R5, PT ;  /* 0x000000050400a20c */ /* 0x000fe20003f66070 */
[----:B------:R-:W-:Y:S01]  /*7140*/  IMAD.MOV.U32 R5, RZ, RZ, 0x1ca00000 ;  /* 0x1ca00000ff057424 */ /* 0x000fe200078e00ff */
[----:B------:R-:W-:-:S04]  /*7150*/  @!P0 LOP3.LUT R9, R11, 0x7ff00000, RZ, 0xc0, !PT ;  /* 0x7ff000000b098812 */ /* 0x000fc800078ec0ff */
[----:B------:R-:W-:Y:S01]  /*7160*/  @!P2 SEL R19, R5, 0x63400000, !P3 ;  /* 0x634000000513a807 */ /* 0x000fe20005800000 */
[----:B------:R-:W-:-:S03]  /*7170*/  VIADD R33, R9, 0xffffffff ;  /* 0xffffffff09217836 */ /* 0x000fc60000000000 */
[----:B------:R-:W-:Y:S01]  /*7180*/  @!P2 LOP3.LUT R8, R19, 0x80000000, R15, 0xf8, !PT ;  /* 0x800000001308a812 */ /* 0x000fe200078ef80f */
[----:B0-----:R-:W-:-:S03]  /*7190*/  DFMA R24, R16, -R10, 1 ;  /* 0x3ff000001018742b */ /* 0x001fc6000000080a */
[----:B------:R-:W-:Y:S01]  /*71a0*/  @!P2 LOP3.LUT R27, R8, 0x100000, RZ, 0xfc, !PT ;  /* 0x00100000081ba812 */ /* 0x000fe200078efcff */
[----:B------:R-:W-:-:S04]  /*71b0*/  IMAD.MOV.U32 R8, RZ, RZ, R4 ;  /* 0x000000ffff087224 */ /* 0x000fc800078e0004 */
[----:B------:R-:W-:-:S08]  /*71c0*/  DFMA R24, R24, R24, R24 ;  /* 0x000000181818722b */ /* 0x000fd00000000018 */
[----:B------:R-:W-:Y:S01]  /*71d0*/  DFMA R24, R16, R24, R16 ;  /* 0x000000181018722b */ /* 0x000fe20000000010 */
[----:B------:R-:W-:Y:S02]  /*71e0*/  SEL R17, R5, 0x63400000, !P1 ;  /* 0x6340000005117807 */ /* 0x000fe40004800000 */
[----:B------:R-:W-:Y:S02]  /*71f0*/  MOV R16, R14 ;  /* 0x0000000e00107202 */ /* 0x000fe40000000f00 */
[----:B------:R-:W-:-:S03]  /*7200*/  LOP3.LUT R17, R17, 0x800fffff, R15, 0xf8, !PT ;  /* 0x800fffff11117812 */ /* 0x000fc600078ef80f */
[----:B------:R-:W-:-:S03]  /*7210*/  DFMA R18, R24, -R10, 1 ;  /* 0x3ff000001812742b */ /* 0x000fc6000000080a */
[----:B------:R-:W-:-:S05]  /*7220*/  @!P2 DFMA R16, R16, 2, -R26 ;  /* 0x400000001010a82b */ /* 0x000fca000000081a */
[----:B------:R-:W-:-:S05]  /*7230*/  DFMA R18, R24, R18, R24 ;  /* 0x000000121812722b */ /* 0x000fca0000000018 */
[----:B------:R-:W-:-:S03]  /*7240*/  @!P2 LOP3.LUT R8, R17, 0x7ff00000, RZ, 0xc0, !PT ;  /* 0x7ff000001108a812 */ /* 0x000fc600078ec0ff */
[----:B------:R-:W-:Y:S01]  /*7250*/  DMUL R24, R18, R16 ;  /* 0x0000001012187228 */ /* 0x000fe20000000000 */
[----:B------:R-:W-:-:S04]  /*7260*/  IADD3 R32, R8, -0x1, RZ ;  /* 0xffffffff08207810 */ /* 0x000fc80007ffe0ff */
[----:B------:R-:W-:-:S03]  /*7270*/  ISETP.GT.U32.AND P0, PT, R32, 0x7feffffe, PT ;  /* 0x7feffffe2000780c */ /* 0x000fc60003f04070 */
[----:B------:R-:W-:Y:S01]  /*7280*/  DFMA R26, R24, -R10, R16 ;  /* 0x8000000a181a722b */ /* 0x000fe20000000010 */
[----:B------:R-:W-:-:S07]  /*7290*/  ISETP.GT.U32.OR P0, PT, R33, 0x7feffffe, P0 ;  /* 0x7feffffe2100780c */ /* 0x000fce0000704470 */
[----:B------:R-:W-:-:S06]  /*72a0*/  DFMA R26, R18, R26, R24 ;  /* 0x0000001a121a722b */ /* 0x000fcc0000000018 */
[----:B------:R-:W-:Y:S05]  /*72b0*/  @P0 BRA `(.L_x_5523) ;  /* 0x00000000006c0947 */ /* 0x000fea0003800000 */
[----:B------:R-:W-:-:S04]  /*72c0*/  LOP3.LUT R9, R13, 0x7ff00000, RZ, 0xc0, !PT ;  /* 0x7ff000000d097812 */ /* 0x000fc800078ec0ff */
[CC--:B------:R-:W-:Y:S02]  /*72d0*/  VIADDMNMX R8, R4.reuse, -R9.reuse, 0xb9600000, !PT ;  /* 0xb960000004087446 */ /* 0x0c0fe40007800909 */
[----:B------:R-:W-:Y:S02]  /*72e0*/  ISETP.GE.U32.AND P0, PT, R4, R9, PT ;  /* 0x000000090400720c */ /* 0x000fe40003f06070 */
[----:B------:R-:W-:Y:S01]  /*72f0*/  VIMNMX R4, R8, 0x46a00000, PT ;  /* 0x46a0000008047848 */ /* 0x000fe20003fe0100 */
[----:B------:R-:W-:Y:S01]  /*7300*/  IMAD.MOV.U32 R8, RZ, RZ, RZ ;  /* 0x000000ffff087224 */ /* 0x000fe200078e00ff */
[----:B------:R-:W-:-:S05]  /*7310*/  SEL R5, R5, 0x63400000, !P0 ;  /* 0x6340000005057807 */ /* 0x000fca0004000000 */
[----:B------:R-:W-:-:S05]  /*7320*/  IMAD.IADD R4, R4, 0x1, -R5 ;  /* 0x0000000104047824 */ /* 0x000fca00078e0a05 */
[----:B------:R-:W-:-:S06]  /*7330*/  IADD3 R9, R4, 0x7fe00000, RZ ;  /* 0x7fe0000004097810 */ /* 0x000fcc0007ffe0ff */
[----:B------:R-:W-:-:S10]  /*7340*/  DMUL R18, R26, R8 ;  /* 0x000000081a127228 */ /* 0x000fd40000000000 */
[----:B------:R-:W-:-:S13]  /*7350*/  FSETP.GTU.AND P0, PT, |R19|, 1.469367938527859385e-39, PT ;  /* 0x001000001300780b */ /* 0x000fda0003f0c200 */
[----:B------:R-:W-:Y:S05]  /*7360*/  @P0 BRA `(.L_x_5524) ;  /* 0x0000000000940947 */ /* 0x000fea0003800000 */
[----:B------:R-:W-:-:S06]  /*7370*/  DFMA R10, R26, -R10, R16 ;  /* 0x8000000a1a0a722b */ /* 0x000fcc0000000010 */
[----:B------:R-:W-:-:S04]  /*7380*/  IMAD.MOV.U32 R10, RZ, RZ, RZ ;  /* 0x000000ffff0a7224 */ /* 0x000fc800078e00ff */
[C---:B------:R-:W-:Y:S02]  /*7390*/  FSETP.NEU.AND P0, PT, R11.reuse, RZ, PT ;  /* 0x000000ff0b00720b */ /* 0x040fe40003f0d000 */
[----:B------:R-:W-:-:S04]  /*73a0*/  LOP3.LUT R13, R11, 0x80000000, R13, 0x48, !PT ;  /* 0x800000000b0d7812 */ /* 0x000fc800078e480d */
[----:B------:R-:W-:-:S07]  /*73b0*/  LOP3.LUT R11, R13, R9, RZ, 0xfc, !PT ;  /* 0x000000090d0b7212 */ /* 0x000fce00078efcff */
[----:B------:R-:W-:Y:S05]  /*73c0*/  @!P0 BRA `(.L_x_5524) ;  /* 0x00000000007c8947 */ /* 0x000fea0003800000 */
[C---:B------:R-:W-:Y:S01]  /*73d0*/  IADD3 R9, -R4.reuse, RZ, RZ ;  /* 0x000000ff04097210 */ /* 0x040fe20007ffe1ff */
[----:B------:R-:W-:Y:S01]  /*73e0*/  IMAD.MOV.U32 R8, RZ, RZ, RZ ;  /* 0x000000ffff087224 */ /* 0x000fe200078e00ff */
[----:B------:R-:W-:Y:S01]  /*73f0*/  DMUL.RP R10, R26, R10 ;  /* 0x0000000a1a0a7228 */ /* 0x000fe20000008000 */
[----:B------:R-:W-:-:S04]  /*7400*/  IADD3 R5, -R4, -0x43300000, RZ ;  /* 0xbcd0000004057810 */ /* 0x000fc80007ffe1ff */
[----:B------:R-:W-:-:S05]  /*7410*/  DFMA R8, R18, -R8, R26 ;  /* 0x800000081208722b */ /* 0x000fca000000001a */
[----:B------:R-:W-:-:S05]  /*7420*/  LOP3.LUT R13, R11, R13, RZ, 0x3c, !PT ;  /* 0x0000000d0b0d7212 */ /* 0x000fca00078e3cff */
[----:B------:R-:W-:-:S04]  /*7430*/  FSETP.NEU.AND P0, PT, |R9|, R5, PT ;  /* 0x000000050900720b */ /* 0x000fc80003f0d200 */
[----:B------:R-:W-:Y:S02]  /*7440*/  FSEL R18, R10, R18, !P0 ;  /* 0x000000120a127208 */ /* 0x000fe40004000000 */
[----:B------:R-:W-:Y:S01]  /*7450*/  FSEL R19, R13, R19, !P0 ;  /* 0x000000130d137208 */ /* 0x000fe20004000000 */
[----:B------:R-:W-:Y:S06]  /*7460*/  BRA `(.L_x_5524) ;  /* 0x0000000000547947 */ /* 0x000fec0003800000 */
.L_x_5523:
[----:B------:R-:W-:-:S14]  /*7470*/  DSETP.NAN.AND P0, PT, R14, R14, PT ;  /* 0x0000000e0e00722a */ /* 0x000fdc0003f08000 */
[----:B------:R-:W-:Y:S05]  /*7480*/  @P0 BRA `(.L_x_5525) ;  /* 0x0000000000440947 */ /* 0x000fea0003800000 */
[----:B------:R-:W-:-:S14]  /*7490*/  DSETP.NAN.AND P0, PT, R12, R12, PT ;  /* 0x0000000c0c00722a */ /* 0x000fdc0003f08000 */
[----:B------:R-:W-:Y:S05]  /*74a0*/  @P0 BRA `(.L_x_5526) ;  /* 0x0000000000300947 */ /* 0x000fea0003800000 */
[----:B------:R-:W-:Y:S01]  /*74b0*/  ISETP.NE.AND P0, PT, R8, R9, PT ;  /* 0x000000090800720c */ /* 0x000fe20003f05270 */
[----:B------:R-:W-:Y:S01]  /*74c0*/  IMAD.MOV.U32 R18, RZ, RZ, 0x0 ;  /* 0x00000000ff127424 */ /* 0x000fe200078e00ff */
[----:B------:R-:W-:-:S11]  /*74d0*/  MOV R19, 0xfff80000 ;  /* 0xfff8000000137802 */ /* 0x000fd60000000f00 */
[----:B------:R-:W-:Y:S05]  /*74e0*/  @!P0 BRA `(.L_x_5524) ;  /* 0x0000000000348947 */ /* 0x000fea0003800000 */
[----:B------:R-:W-:Y:S02]  /*74f0*/  ISETP.NE.AND P0, PT, R8, 0x7ff00000, PT ;  /* 0x7ff000000800780c */ /* 0x000fe40003f05270 */
[----:B------:R-:W-:Y:S02]  /*7500*/  LOP3.LUT R19, R15, 0x80000000, R13, 0x48, !PT ;  /* 0x800000000f137812 */ /* 0x000fe400078e480d */
[----:B------:R-:W-:-:S13]  /*7510*/  ISETP.EQ.OR P0, PT, R9, RZ, !P0 ;  /* 0x000000ff0900720c */ /* 0x000fda0004702670 */
[----:B------:R-:W-:Y:S01]  /*7520*/  @P0 LOP3.LUT R4, R19, 0x7ff00000, RZ, 0xfc, !PT ;  /* 0x7ff0000013040812 */ /* 0x000fe200078efcff */
[----:B------:R-:W-:Y:S02]  /*7530*/  @!P0 IMAD.MOV.U32 R18, RZ, RZ, RZ ;  /* 0x000000ffff128224 */ /* 0x000fe400078e00ff */
[----:B------:R-:W-:Y:S01]  /*7540*/  @P0 IMAD.MOV.U32 R18, RZ, RZ, RZ ;  /* 0x000000ffff120224 */ /* 0x000fe200078e00ff */
[----:B------:R-:W-:Y:S01]  /*7550*/  @P0 MOV R19, R4 ;  /* 0x0000000400130202 */ /* 0x000fe20000000f00 */
[----:B------:R-:W-:Y:S06]  /*7560*/  BRA `(.L_x_5524) ;  /* 0x0000000000147947 */ /* 0x000fec0003800000 */
.L_x_5526:
[----:B------:R-:W-:Y:S01]  /*7570*/  LOP3.LUT R19, R13, 0x80000, RZ, 0xfc, !PT ;  /* 0x000800000d137812 */ /* 0x000fe200078efcff */
[----:B------:R-:W-:Y:S01]  /*7580*/  IMAD.MOV.U32 R18, RZ, RZ, R12 ;  /* 0x000000ffff127224 */ /* 0x000fe200078e000c */
[----:B------:R-:W-:Y:S06]  /*7590*/  BRA `(.L_x_5524) ;  /* 0x0000000000087947 */ /* 0x000fec0003800000 */
.L_x_5525:
[----:B------:R-:W-:Y:S01]  /*75a0*/  LOP3.LUT R19, R15, 0x80000, RZ, 0xfc, !PT ;  /* 0x000800000f137812 */ /* 0x000fe200078efcff */
[----:B------:R-:W-:-:S07]  /*75b0*/  IMAD.MOV.U32 R18, RZ, RZ, R14 ;  /* 0x000000ffff127224 */ /* 0x000fce00078e000e */
.L_x_5524:
[----:B------:R-:W-:Y:S05]  /*75c0*/  BSYNC B4 ;  /* 0x0000000000047941 */ /* 0x000fea0003800000 */
.L_x_5522:
[----:B------:R-:W-:Y:S01]  /*75d0*/  MOV R4, R0 ;  /* 0x0000000000047202 */ /* 0x000fe20000000f00 */
[----:B------:R-:W-:-:S04]  /*75e0*/  IMAD.MOV.U32 R5, RZ, RZ, 0x0 ;  /* 0x00000000ff057424 */ /* 0x000fc800078e00ff */
[----:B------:R-:W-:Y:S05]  /*75f0*/  RET.REL.NODEC R4 `(_ZN2at6native18elementwise_kernelILi128ELi2EZNS0_22gpu_kernel_impl_nocastIZZZNS0_15tan_kernel_cudaERNS_18TensorIteratorBaseEENKUlvE_clEvENKUlvE_clEvEUlN3c107complexIdEEE_EEvS4_RKT_EUliE_EEviT1_) ;  /* 0xffffff8804807950 */ /* 0x000fea0003c3ffff */
        .weak           $__internal_5_$__cuda_sm20_dsqrt_rn_f64_mediumpath_v1
        .type           $__internal_5_$__cuda_sm20_dsqrt_rn_f64_mediumpath_v1,@function
        .size           $__internal_5_$__cuda_sm20_dsqrt_rn_f64_mediumpath_v1,($_ZN2at6native18elementwise_kernelILi128ELi2EZNS0_22gpu_kernel_impl_nocastIZZZNS0_15tan_kernel_cudaERNS_18TensorIteratorBaseEENKUlvE_clEvENKUlvE_clEvEUlN3c107complexIdEEE_EEvS4_RKT_EUliE_EEviT1_$__internal_trig_reduction_slowpathd - $__internal_5_$__cuda_sm20_dsqrt_rn_f64_mediumpath_v1)
$__internal_5_$__cuda_sm20_dsqrt_rn_f64_mediumpath_v1:
[----:B------:R-:W-:Y:S01]  /*7600*/  ISETP.GE.U32.AND P0, PT, R16, -0x3400000, PT ;  /* 0xfcc000001000780c */ /* 0x000fe20003f06070 */
[----:B------:R-:W-:-:S12]  /*7610*/  BSSY B3, `(.L_x_5527) ;  /* 0x0000023000037945 */ /* 0x000fd80003800000 */
        /* <DEDUP_REMOVED lines=9> */
.L_x_5528:
[----:B------:R-:W-:-:S14]  /*76b0*/  DSETP.NE.AND P0, PT, R10, RZ, PT ;  /* 0x000000ff0a00722a */ /* 0x000fdc0003f05000 */
[----:B------:R-:W-:Y:S05]  /*76c0*/  @!P0 BRA `(.L_x_5530) ;  /* 0x0000000000588947 */ /* 0x000fea0003800000 */
[----:B------:R-:W-:-:S13]  /*76d0*/  ISETP.GE.AND P0, PT, R11, RZ, PT ;  /* 0x000000ff0b00720c */ /* 0x000fda0003f06270 */
[----:B------:R-:W-:Y:S01]  /*76e0*/  @!P0 MOV R8, 0x0 ;  /* 0x0000000000088802 */ /* 0x000fe20000000f00 */
[----:B------:R-:W-:Y:S01]  /*76f0*/  @!P0 IMAD.MOV.U32 R9, RZ, RZ, -0x80000 ;  /* 0xfff80000ff098424 */ /* 0x000fe200078e00ff */
[----:B------:R-:W-:Y:S06]  /*7700*/  @!P0 BRA `(.L_x_5529) ;  /* 0x00000000004c8947 */ /* 0x000fec0003800000 */
[----:B------:R-:W-:-:S13]  /*7710*/  ISETP.GT.AND P0, PT, R11, 0x7fefffff, PT ;  /* 0x7fefffff0b00780c */ /* 0x000fda0003f04270 */
[----:B------:R-:W-:Y:S05]  /*7720*/  @P0 BRA `(.L_x_5530) ;  /* 0x0000000000400947 */ /* 0x000fea0003800000 */
[----:B------:R-:W-:Y:S01]  /*7730*/  DMUL R10, R10, 8.11296384146066816958e+31 ;  /* 0x469000000a0a7828 */ /* 0x000fe20000000000 */
[----:B------:R-:W-:Y:S01]  /*7740*/  IMAD.MOV.U32 R8, RZ, RZ, RZ ;  /* 0x000000ffff087224 */ /* 0x000fe200078e00ff */
[----:B------:R-:W-:Y:S01]  /*7750*/  MOV R14, 0x0 ;  /* 0x00000000000e7802 */ /* 0x000fe20000000f00 */
[----:B------:R-:W-:-:S03]  /*7760*/  IMAD.MOV.U32 R15, RZ, RZ, 0x3fd80000 ;  /* 0x3fd80000ff0f7424 */ /* 0x000fc600078e00ff */
        /* <DEDUP_REMOVED lines=10> */
[----:B------:R-:W-:Y:S01]  /*7810*/  IADD3 R9, R9, -0x3500000, RZ ;  /* 0xfcb0000009097810 */ /* 0x000fe20007ffe0ff */
[----:B------:R-:W-:Y:S06]  /*7820*/  BRA `(.L_x_5529) ;  /* 0x0000000000047947 */ /* 0x000fec0003800000 */
.L_x_5530:
[----:B------:R-:W-:-:S11]  /*7830*/  DADD R8, R10, R10 ;  /* 0x000000000a087229 */ /* 0x000fd6000000000a */
.L_x_5529:
[----:B------:R-:W-:Y:S05]  /*7840*/  BSYNC B3 ;  /* 0x0000000000037941 */ /* 0x000fea0003800000 */
.L_x_5527:
[----:B------:R-:W-:Y:S01]  /*7850*/  IMAD.MOV.U32 R10, RZ, RZ, R8 ;  /* 0x000000ffff0a7224 */ /* 0x000fe200078e0008 */
[----:B------:R-:W-:Y:S01]  /*7860*/  MOV R8, R0 ;  /* 0x0000000000087202 */ /* 0x000fe20000000f00 */
[----:B------:R-:W-:Y:S02]  /*7870*/  IMAD.MOV.U32 R11, RZ, RZ, R9 ;  /* 0x000000ffff0b7224 */ /* 0x000fe400078e0009 */
[----:B------:R-:W-:-:S04]  /*7880*/  IMAD.MOV.U32 R9, RZ, RZ, 0x0 ;  /* 0x00000000ff097424 */ /* 0x000fc800078e00ff */
[----:B------:R-:W-:Y:S05]  /*7890*/  RET.REL.NODEC R8 `(_ZN2at6native18elementwise_kernelILi128ELi2EZNS0_22gpu_kernel_impl_nocastIZZZNS0_15tan_kernel_cudaERNS_18TensorIteratorBaseEENKUlvE_clEvENKUlvE_clEvEUlN3c107complexIdEEE_EEvS4_RKT_EUliE_EEviT1_) ;  /* 0xffffff8408d87950 */ /* 0x000fea0003c3ffff */
        .type           $_ZN2at6native18elementwise_kernelILi128ELi2EZNS0_22gpu_kernel_impl_nocastIZZZNS0_15tan_kernel_cudaERNS_18TensorIteratorBaseEENKUlvE_clEvENKUlvE_clEvEUlN3c107complexIdEEE_EEvS4_RKT_EUliE_EEviT1_$__internal_trig_reduction_slowpathd,@function
        .size           $_ZN2at6native18elementwise_kernelILi128ELi2EZNS0_22gpu_kernel_impl_nocastIZZZNS0_15tan_kernel_cudaERNS_18TensorIteratorBaseEENKUlvE_clEvENKUlvE_clEvEUlN3c107complexIdEEE_EEvS4_RKT_EUliE_EEviT1_$__internal_trig_reduction_slowpathd,(.L_x_7509 - $_ZN2at6native18elementwise_kernelILi128ELi2EZNS0_22gpu_kernel_impl_nocastIZZZNS0_15tan_kernel_cudaERNS_18TensorIteratorBaseEENKUlvE_clEvENKUlvE_clEvEUlN3c107complexIdEEE_EEvS4_RKT_EUliE_EEviT1_$__internal_trig_reduction_slowpathd)
$_ZN2at6native18elementwise_kernelILi128ELi2EZNS0_22gpu_kernel_impl_nocastIZZZNS0_15tan_kernel_cudaERNS_18TensorIteratorBaseEENKUlvE_clEvENKUlvE_clEvEUlN3c107complexIdEEE_EEvS4_RKT_EUliE_EEviT1_$__internal_trig_reduction_slowpathd:
[----:B------:R-:W-:Y:S01]  /*78a0*/  SHF.R.U32.HI R8, RZ, 0x14, R11 ;  /* 0x00000014ff087819 */ /* 0x000fe2000001160b */
[----:B------:R-:W-:-:S03]  /*78b0*/  IMAD.MOV.U32 R0, RZ, RZ, RZ ;  /* 0x000000ffff007224 */ /* 0x000fc600078e00ff */
[----:B------:R-:W-:-:S04]  /*78c0*/  LOP3.LUT R9, R8, 0x7ff, RZ, 0xc0, !PT ;  /* 0x000007ff08097812 */ /* 0x000fc800078ec0ff */
[----:B------:R-:W-:-:S13]  /*78d0*/  ISETP.NE.AND P0, PT, R9, 0x7ff, PT ;  /* 0x000007ff0900780c */ /* 0x000fda0003f05270 */
[----:B------:R-:W-:Y:S05]  /*78e0*/  @!P0 BRA `(.L_x_5531) ;  /* 0x0000000800308947 */ /* 0x000fea0003800000 */
[----:B------:R-:W-:Y:S01]  /*78f0*/  IADD3 R0, R9, -0x400, RZ ;  /* 0xfffffc0009007810 */ /* 0x000fe20007ffe0ff */
[----:B------:R-:W-:Y:S01]  /*7900*/  VIADD R8, R8, 0xfffffc00 ;  /* 0xfffffc0008087836 */ /* 0x000fe20000000000 */
[----:B------:R-:W-:Y:S01]  /*7910*/  BSSY B2, `(.L_x_5532) ;  /* 0x000002f000027945 */ /* 0x000fe20003800000 */
[----:B------:R-:W-:Y:S02]  /*7920*/  CS2R R32, SRZ ;  /* 0x0000000000207805 */ /* 0x000fe4000001ff00 */
[----:B------:R-:W-:-:S04]  /*7930*/  SHF.R.U32.HI R0, RZ, 0x6, R0 ;  /* 0x00000006ff007819 */ /* 0x000fc80000011600 */
[C---:B------:R-:W-:Y:S02]  /*7940*/  IADD3 R9, -R0.reuse, 0x10, RZ ;  /* 0x0000001000097810 */ /* 0x040fe40007ffe1ff */
[----:B------:R-:W-:Y:S02]  /*7950*/  IADD3 R10, -R0, 0x13, RZ ;  /* 0x00000013000a7810 */ /* 0x000fe40007ffe1ff */
[----:B------:R-:W-:-:S04]  /*7960*/  ISETP.GT.AND P0, PT, R9, 0xe, PT ;  /* 0x0000000e0900780c */ /* 0x000fc80003f04270 */
[----:B------:R-:W-:-:S04]  /*7970*/  SEL R10, R10, 0x12, !P0 ;  /* 0x000000120a0a7807 */ /* 0x000fc80004000000 */
[----:B------:R-:W-:Y:S02]  /*7980*/  ISETP.GT.AND P0, PT, R9, R10, PT ;  /* 0x0000000a0900720c */ /* 0x000fe40003f04270 */
[----:B------:R-:W-:Y:S02]  /*7990*/  LOP3.LUT P1, R9, R8, 0x3f, RZ, 0xc0, !PT ;  /* 0x0000003f08097812 */ /* 0x000fe4000782c0ff */
[----:B------:R-:W-:-:S05]  /*79a0*/  IADD3 R8, -R0, 0xf, RZ ;  /* 0x0000000f00087810 */ /* 0x000fca0007ffe1ff */
[----:B------:R-:W-:-:S04]  /*79b0*/  IMAD.MOV.U32 R13, RZ, RZ, R8 ;  /* 0x000000ffff0d7224 */ /* 0x000fc800078e0008 */
[----:B------:R-:W-:Y:S05]  /*79c0*/  @P0 BRA `(.L_x_5533) ;  /* 0x00000000008c0947 */ /* 0x000fea0003800000 */
[----:B------:R-:W0:Y:S01]  /*79d0*/  LDC.64 R14, c[0x4][0x170] ;  /* 0x01005c00ff0e7b82 */ /* 0x000e220000000a00 */
[C---:B------:R-:W-:Y:S01]  /*79e0*/  SHF.L.U64.HI R17, R16.reuse, 0xb, R11 ;  /* 0x0000000b10117819 */ /* 0x040fe2000001020b */
[----:B------:R-:W-:Y:S01]  /*79f0*/  IMAD.MOV.U32 R0, RZ, RZ, R1 ;  /* 0x000000ffff007224 */ /* 0x000fe200078e0001 */
[----:B------:R-:W-:Y:S01]  /*7a00*/  SHF.L.U32 R16, R16, 0xb, RZ ;  /* 0x0000000b10107819 */ /* 0x000fe200000006ff */
[----:B------:R-:W-:Y:S01]  /*7a10*/  IMAD.MOV.U32 R13, RZ, RZ, R8 ;  /* 0x000000ffff0d7224 */ /* 0x000fe200078e0008 */
[----:B------:R-:W-:Y:S02]  /*7a20*/  CS2R R32, SRZ ;  /* 0x0000000000207805 */ /* 0x000fe4000001ff00 */
[----:B------:R-:W-:Y:S01]  /*7a30*/  LOP3.LUT R17, R17, 0x80000000, RZ, 0xfc, !PT ;  /* 0x8000000011117812 */ /* 0x000fe200078efcff */
[----:B------:R-:W1:Y:S01]  /*7a40*/  LDC.64 R28, c[0x0][0x208] ;  /* 0x00008200ff1c7b82 */ /* 0x000e620000000a00 */
[----:B0-----:R-:W-:-:S07]  /*7a50*/  IMAD.WIDE R14, R8, 0x8, R14 ;  /* 0x00000008080e7825 */ /* 0x001fce00078e020e */
.L_x_5534:
[----:B-1----:R-:W-:Y:S02]  /*7a60*/  R2UR UR4, R28 ;  /* 0x000000001c0472ca */ /* 0x002fe400000e0000 */
        /* <DEDUP_REMOVED lines=8> */
[----:B------:R-:W-:Y:S01]  /*7af0*/  IMAD.HI.U32 R24, R31, R17, RZ ;  /* 0x000000111f187227 */ /* 0x000fe200078e00ff */
[----:B------:R-:W-:Y:S02]  /*7b00*/  IADD3 R33, P3, R18, R25, RZ ;  /* 0x0000001912217210 */ /* 0x000fe40007f7e0ff */
[----:B------:R-:W-:Y:S01]  /*7b10*/  IADD3.X R19, R19, RZ, RZ, P4, !PT ;  /* 0x000000ff13137210 */ /* 0x000fe200027fe4ff */
[C---:B------:R-:W-:Y:S02]  /*7b20*/  IMAD.HI.U32 R18, R31.reuse, R16, RZ ;  /* 0x000000101f127227 */ /* 0x040fe400078e00ff */
[----:B------:R0:W-:Y:S02]  /*7b30*/  STL.64 [R0], R32 ;  /* 0x0000002000007387 */ /* 0x0001e40000100a00 */
[----:B------:R-:W-:Y:S01]  /*7b40*/  IMAD R25, R31, R17, RZ ;  /* 0x000000111f197224 */ /* 0x000fe200078e02ff */
[----:B------:R-:W-:-:S04]  /*7b50*/  IADD3.X R18, P0, R18, R19, RZ, P0, !PT ;  /* 0x0000001312127210 */ /* 0x000fc8000071e4ff */
[----:B------:R-:W-:Y:S01]  /*7b60*/  IADD3.X R18, P4, R25, R18, RZ, P3, !PT ;  /* 0x0000001219127210 */ /* 0x000fe20001f9e4ff */
[----:B------:R-:W-:Y:S01]  /*7b70*/  IMAD.X R24, RZ, RZ, R24, P0 ;  /* 0x000000ffff187224 */ /* 0x000fe200000e0618 */
[----:B------:R-:W-:Y:S02]  /*7b80*/  ISETP.GE.AND P3, PT, R13, R10, PT ;  /* 0x0000000a0d00720c */ /* 0x000fe40003f66270 */
[----:B------:R-:W-:Y:S01]  /*7b90*/  IADD3 R14, P0, R14, 0x8, RZ ;  /* 0x000000080e0e7810 */ /* 0x000fe20007f1e0ff */
[----:B0-----:R-:W-:Y:S01]  /*7ba0*/  VIADD R0, R0, 0x8 ;  /* 0x0000000800007836 */ /* 0x001fe20000000000 */
[----:B------:R-:W-:Y:S02]  /*7bb0*/  IADD3.X R19, RZ, R24, RZ, P4, !PT ;  /* 0x00000018ff137210 */ /* 0x000fe400027fe4ff */
[----:B------:R-:W-:Y:S01]  /*7bc0*/  MOV R32, R18 ;  /* 0x0000001200207202 */ /* 0x000fe20000000f00 */
[----:B------:R-:W-:Y:S02]  /*7bd0*/  IMAD.X R15, RZ, RZ, R15, P0 ;  /* 0x000000ffff0f7224 */ /* 0x000fe400000e060f */
[----:B------:R-:W-:-:S04]  /*7be0*/  IMAD.MOV.U32 R33, RZ, RZ, R19 ;  /* 0x000000ffff217224 */ /* 0x000fc800078e0013 */
[----:B------:R-:W-:Y:S05]  /*7bf0*/  @!P3 BRA `(.L_x_5534) ;  /* 0xfffffffc0098b947 */ /* 0x000fea000383ffff */
.L_x_5533:
[----:B------:R-:W-:Y:S05]  /*7c00*/  BSYNC B2 ;  /* 0x0000000000027941 */ /* 0x000fea0003800000 */
.L_x_5532:
        /* <DEDUP_REMOVED lines=9> */
[-CC-:B---3--:R-:W-:Y:S02]  /*7ca0*/  @P1 SHF.R.U64 R13, R18, R0.reuse, R19.reuse ;  /* 0x00000000120d1219 */ /* 0x188fe40000001213 */
[-C--:B------:R-:W-:Y:S02]  /*7cb0*/  @P1 SHF.R.U32.HI R10, RZ, R0.reuse, R19 ;  /* 0x00000000ff0a1219 */ /* 0x080fe40000011613 */
[C-C-:B------:R-:W-:Y:S02]  /*7cc0*/  @P1 SHF.R.U64 R18, R14.reuse, R0, R15.reuse ;  /* 0x000000000e121219 */ /* 0x140fe4000000120f */
[-C--:B------:R-:W-:Y:S02]  /*7cd0*/  @P1 SHF.L.U64.HI R19, R14, R9.reuse, R15 ;  /* 0x000000090e131219 */ /* 0x080fe4000001020f */
        /* <DEDUP_REMOVED lines=17> */
[----:B------:R-:W-:Y:S02]  /*7df0*/  SHF.R.U32.HI R0, RZ, 0x1d, R17 ;  /* 0x0000001dff007819 */ /* 0x000fe40000011611 */
[----:B------:R-:W-:Y:S02]  /*7e00*/  LOP3.LUT R16, RZ, R9, RZ, 0x33, !PT ;  /* 0x00000009ff107212 */ /* 0x000fe400078e33ff */
[----:B------:R-:W-:Y:S02]  /*7e10*/  IADD3.X R13, P1, RZ, R13, RZ, P0, !PT ;  /* 0x0000000dff0d7210 */ /* 0x000fe4000073e4ff */
[----:B------:R-:W-:Y:S02]  /*7e20*/  LOP3.LUT P0, RZ, R0, 0x1, RZ, 0xc0, !PT ;  /* 0x0000000100ff7812 */ /* 0x000fe4000780c0ff */
[----:B------:R-:W-:Y:S02]  /*7e30*/  IADD3.X R16, RZ, R16, RZ, P1, !PT ;  /* 0x00000010ff107210 */ /* 0x000fe40000ffe4ff */
[----:B------:R-:W-:-:S02]  /*7e40*/  SEL R10, R10, R13, !P0 ;  /* 0x0000000d0a0a7207 */ /* 0x000fc40004000000 */
[----:B------:R-:W-:Y:S02]  /*7e50*/  SEL R9, R9, R16, !P0 ;  /* 0x0000001009097207 */ /* 0x000fe40004000000 */
[----:B------:R-:W-:Y:S02]  /*7e60*/  LOP3.LUT R0, R0, 0x1, RZ, 0xc0, !PT ;  /* 0x0000000100007812 */ /* 0x000fe400078ec0ff */
[----:B------:R-:W-:Y:S02]  /*7e70*/  ISETP.NE.U32.AND P1, PT, R9, RZ, PT ;  /* 0x000000ff0900720c */ /* 0x000fe40003f25070 */
[----:B------:R-:W-:Y:S01]  /*7e80*/  LEA.HI R0, R17, R0, RZ, 0x2 ;  /* 0x0000000011007211 */ /* 0x000fe200078f10ff */
[----:B------:R-:W-:Y:S01]  /*7e90*/  @P0 IMAD.MOV R14, RZ, RZ, -R14 ;  /* 0x000000ffff0e0224 */ /* 0x000fe200078e0a0e */
[----:B------:R-:W-:-:S04]  /*7ea0*/  SEL R18, R10, R9, !P1 ;  /* 0x000000090a127207 */ /* 0x000fc80004800000 */
[----:B------:R-:W1:Y:S02]  /*7eb0*/  FLO.U32 R13, R18 ;  /* 0x00000012000d7300 */ /* 0x000e6400000e0000 */
[C---:B-1----:R-:W-:Y:S02]  /*7ec0*/  IADD3 R15, -R13.reuse, 0x1f, RZ ;  /* 0x0000001f0d0f7810 */ /* 0x042fe40007ffe1ff */
[----:B------:R-:W-:-:S03]  /*7ed0*/  IADD3 R13, -R13, 0x3f, RZ ;  /* 0x0000003f0d0d7810 */ /* 0x000fc60007ffe1ff */
[----:B------:R-:W-:Y:S01]  /*7ee0*/  @P1 IMAD.MOV R13, RZ, RZ, R15 ;  /* 0x000000ffff0d1224 */ /* 0x000fe200078e020f */
[----:B------:R-:W-:-:S04]  /*7ef0*/  SEL R15, R8, R19, !P0 ;  /* 0x00000013080f7207 */ /* 0x000fc80004000000 */
[C---:B------:R-:W-:Y:S02]  /*7f00*/  ISETP.NE.U32.AND P1, PT, R13.reuse, RZ, PT ;  /* 0x000000ff0d00720c */ /* 0x040fe40003f25070 */
[----:B------:R-:W-:Y:S02]  /*7f10*/  IADD3 R16, -R13, 0x40, RZ ;  /* 0x000000400d107810 */ /* 0x000fe40007ffe1ff */
[----:B------:R-:W-:Y:S02]  /*7f20*/  ISETP.NE.AND.EX P1, PT, RZ, RZ, PT, P1 ;  /* 0x000000ffff00720c */ /* 0x000fe40003f25310 */
[-C--:B------:R-:W-:Y:S02]  /*7f30*/  SHF.L.U32 R8, R10, R13.reuse, RZ ;  /* 0x0000000d0a087219 */ /* 0x080fe400000006ff */
[----:B------:R-:W-:Y:S02]  /*7f40*/  SHF.R.U64 R19, R14, R16, R15 ;  /* 0x000000100e137219 */ /* 0x000fe4000000120f */
[----:B------:R-:W-:-:S02]  /*7f50*/  SHF.L.U64.HI R14, R10, R13, R9 ;  /* 0x0000000d0a0e7219 */ /* 0x000fc40000010209 */
[----:B------:R-:W-:-:S05]  /*7f60*/  SHF.R.U32.HI R15, RZ, R16, R15 ;  /* 0x00000010ff0f7219 */ /* 0x000fca000001160f */
[----:B------:R-:W-:Y:S02]  /*7f70*/  @P1 LOP3.LUT R10, R19, R8, RZ, 0xfc, !PT ;  /* 0x00000008130a1212 */ /* 0x000fe400078efcff */
[----:B------:R-:W-:Y:S01]  /*7f80*/  @P1 LOP3.LUT R9, R15, R14, RZ, 0xfc, !PT ;  /* 0x0000000e0f091212 */ /* 0x000fe200078efcff */
[----:B------:R-:W-:Y:S02]  /*7f90*/  IMAD.MOV.U32 R15, RZ, RZ, RZ ;  /* 0x000000ffff0f7224 */ /* 0x000fe400078e00ff */
[----:B------:R-:W-:-:S04]  /*7fa0*/  IMAD.WIDE.U32 R18, R10, 0x2168c235, RZ ;  /* 0x2168c2350a127825 */ /* 0x000fc800078e00ff */
[----:B------:R-:W-:Y:S01]  /*7fb0*/  IMAD.HI.U32 R8, R9, -0x36f0255e, RZ ;  /* 0xc90fdaa209087827 */ /* 0x000fe200078e00ff */
[----:B------:R-:W-:Y:S02]  /*7fc0*/  MOV R14, R19 ;  /* 0x00000013000e7202 */ /* 0x000fe40000000f00 */
[----:B------:R-:W-:-:S03]  /*7fd0*/  IADD3 RZ, P3, R18, R18, RZ ;  /* 0x0000001212ff7210 */ /* 0x000fc60007f7e0ff */
[----:B------:R-:W-:-:S04]  /*7fe0*/  IMAD.WIDE.U32 R14, R10, -0x36f0255e, R14 ;  /* 0xc90fdaa20a0e7825 */ /* 0x000fc800078e000e */
[C---:B------:R-:W-:Y:S02]  /*7ff0*/  IMAD R10, R9.reuse, -0x36f0255e, RZ ;  /* 0xc90fdaa2090a7824 */ /* 0x040fe400078e02ff */
[----:B------:R-:W-:-:S04]  /*8000*/  IMAD.WIDE.U32 R14, P1, R9, 0x2168c235, R14 ;  /* 0x2168c235090e7825 */ /* 0x000fc8000782000e */
[----:B------:R-:W-:Y:S01]  /*8010*/  IMAD.X R8, RZ, RZ, R8, P1 ;  /* 0x000000ffff087224 */ /* 0x000fe200008e0608 */
[----:B------:R-:W-:Y:S02]  /*8020*/  IADD3 R10, P1, R10, R15, RZ ;  /* 0x0000000f0a0a7210 */ /* 0x000fe40007f3e0ff */
[----:B------:R-:W-:Y:S02]  /*8030*/  IADD3.X RZ, P3, R14, R14, RZ, P3, !PT ;  /* 0x0000000e0eff7210 */ /* 0x000fe40001f7e4ff */
[----:B------:R-:W-:Y:S02]  /*8040*/  IADD3.X R15, RZ, R8, RZ, P1, !PT ;  /* 0x00000008ff0f7210 */ /* 0x000fe40000ffe4ff */
[C---:B------:R-:W-:Y:S02]  /*8050*/  ISETP.GT.U32.AND P1, PT, R10.reuse, RZ, PT ;  /* 0x000000ff0a00720c */ /* 0x040fe40003f24070 */
[----:B------:R-:W-:Y:S02]  /*8060*/  IADD3.X R9, P3, R10, R10, RZ, P3, !PT ;  /* 0x0000000a0a097210 */ /* 0x000fe40001f7e4ff */
[----:B------:R-:W-:-:S03]  /*8070*/  ISETP.GT.AND.EX P1, PT, R15, RZ, PT, P1 ;  /* 0x000000ff0f00720c */ /* 0x000fc60003f24310 */
[----:B------:R-:W-:Y:S01]  /*8080*/  IMAD.X R8, R15, 0x1, R15, P3 ;  /* 0x000000010f087824 */ /* 0x000fe200018e060f */
[----:B------:R-:W-:-:S04]  /*8090*/  SEL R9, R9, R10, P1 ;  /* 0x0000000a09097207 */ /* 0x000fc80000800000 */
[----:B------:R-:W-:Y:S02]  /*80a0*/  SEL R8, R8, R15, P1 ;  /* 0x0000000f08087207 */ /* 0x000fe40000800000 */
[----:B------:R-:W-:-:S05]  /*80b0*/  IADD3 R10, P3, R9, 0x1, RZ ;  /* 0x00000001090a7810 */ /* 0x000fca0007f7e0ff */
[----:B------:R-:W-:Y:S01]  /*80c0*/  IMAD.X R9, RZ, RZ, R8, P3 ;  /* 0x000000ffff097224 */ /* 0x000fe200018e0608 */
[----:B------:R-:W-:Y:S02]  /*80d0*/  SEL R8, RZ, 0x1, !P1 ;  /* 0x00000001ff087807 */ /* 0x000fe40004800000 */
[----:B------:R-:W-:Y:S02]  /*80e0*/  LOP3.LUT P1, R11, R11, 0x80000000, RZ, 0xc0, !PT ;  /* 0x800000000b0b7812 */ /* 0x000fe4000782c0ff */
[----:B------:R-:W-:Y:S02]  /*80f0*/  SHF.R.U64 R10, R10, 0xa, R9 ;  /* 0x0000000a0a0a7819 */ /* 0x000fe40000001209 */
[----:B------:R-:W-:Y:S02]  /*8100*/  IADD3 R8, R8, R13, RZ ;  /* 0x0000000d08087210 */ /* 0x000fe40007ffe0ff */
[----:B------:R-:W-:Y:S02]  /*8110*/  IADD3 R10, P3, R10, 0x1, RZ ;  /* 0x000000010a0a7810 */ /* 0x000fe40007f7e0ff */
[----:B------:R-:W-:Y:S01]  /*8120*/  @P0 LOP3.LUT R11, R11, 0x80000000, RZ, 0x3c, !PT ;  /* 0x800000000b0b0812 */ /* 0x000fe200078e3cff */
[----:B------:R-:W-:Y:S01]  /*8130*/  IMAD.SHL.U32 R8, R8, 0x100000, RZ ;  /* 0x0010000008087824 */ /* 0x000fe200078e00ff */
[----:B------:R-:W-:-:S03]  /*8140*/  LEA.HI.X R9, R9, RZ, RZ, 0x16, P3 ;  /* 0x000000ff09097211 */ /* 0x000fc600018fb4ff */
[----:B------:R-:W-:Y:S01]  /*8150*/  @P1 IMAD.MOV R0, RZ, RZ, -R0 ;  /* 0x000000ffff001224 */ /* 0x000fe200078e0a00 */
[--C-:B------:R-:W-:Y:S02]  /*8160*/  SHF.R.U64 R10, R10, 0x1, R9.reuse ;  /* 0x000000010a0a7819 */ /* 0x100fe40000001209 */
[----:B------:R-:W-:Y:S02]  /*8170*/  SHF.R.U32.HI R9, RZ, 0x1, R9 ;  /* 0x00000001ff097819 */ /* 0x000fe40000011609 */
[----:B------:R-:W-:-:S04]  /*8180*/  IADD3 R16, P3, P4, R10, -UR4, RZ ;  /* 0x800000040a107c10 */ /* 0x000fc8000fc7e0ff */
[----:B------:R-:W-:-:S04]  /*8190*/  IADD3.X R8, R9, 0x3fe00000, ~R8, P3, P4 ;  /* 0x3fe0000009087810 */ /* 0x000fc80001fe8c08 */
[----:B0-----:R-:W-:-:S07]  /*81a0*/  LOP3.LUT R11, R8, R11, RZ, 0xfc, !PT ;  /* 0x0000000b080b7212 */ /* 0x001fce00078efcff */
.L_x_5531:
[----:B------:R-:W-:Y:S01]  /*81b0*/  IMAD.MOV.U32 R13, RZ, RZ, 0x0 ;  /* 0x00000000ff0d7424 */ /* 0x000fe200078e00ff */
[----:B------:R-:W-:-:S03]  /*81c0*/  MOV R17, R11 ;  /* 0x0000000b00117202 */ /* 0x000fc60000000f00 */
[----:B------:R-:W-:Y:S05]  /*81d0*/  RET.REL.NODEC R12 `(_ZN2at6native18elementwise_kernelILi128ELi2EZNS0_22gpu_kernel_impl_nocastIZZZNS0_15tan_kernel_cudaERNS_18TensorIteratorBaseEENKUlvE_clEvENKUlvE_clEvEUlN3c107complexIdEEE_EEvS4_RKT_EUliE_EEviT1_) ;  /* 0xffffff7c0c887950 */ /* 0x000fea0003c3ffff */
.L_x_5535:
        /* <DEDUP_REMOVED lines=10> */
.L_x_7509:


//--------------------- .text._ZN2at6native27unrolled_elementwise_kernelIZZZNS0_15tan_kernel_cudaERNS_18TensorIteratorBaseEENKUlvE_clEvENKUlvE_clEvEUlN3c107complexIdEEE_St5arrayIPcLm2EELi4E23TrivialOffsetCalculatorILi1EjESE_NS0_6memory15LoadWithoutCastENSF_16StoreWithoutCastEEEviT_T0_T2_T3_T4_T5_ --------------------------
	.section	.text._ZN2at6native27unrolled_elementwise_kernelIZZZNS0_15tan_kernel_cudaERNS_18TensorIteratorBaseEENKUlvE_clEvENKUlvE_clEvEUlN3c107complexIdEEE_St5arrayIPcLm2EELi4E23TrivialOffsetCalculatorILi1EjESE_NS0_6memory15LoadWithoutCastENSF_16StoreWithoutCastEEEviT_T0_T2_T3_T4_T5_,"ax",@progbits
	.align	128
        .global         _ZN2at6native27unrolled_elementwise_kernelIZZZNS0_15tan_kernel_cudaERNS_18TensorIteratorBaseEENKUlvE_clEvENKUlvE_clEvEUlN3c107complexIdEEE_St5arrayIPcLm2EELi4E23TrivialOffsetCalculatorILi1EjESE_NS0_6memory15LoadWithoutCastENSF_16StoreWithoutCastEEEviT_T0_T2_T3_T4_T5_
        .type           _ZN2at6native27unrolled_elementwise_kernelIZZZNS0_15tan_kernel_cudaERNS_18TensorIteratorBaseEENKUlvE_clEvENKUlvE_clEvEUlN3c107complexIdEEE_St5arrayIPcLm2EELi4E23TrivialOffsetCalculatorILi1EjESE_NS0_6memory15LoadWithoutCastENSF_16StoreWithoutCastEEEviT_T0_T2_T3_T4_T5_,@function
        .size           _ZN2at6native27unrolled_elementwise_kernelIZZZNS0_15tan_kernel_cudaERNS_18TensorIteratorBaseEENKUlvE_clEvENKUlvE_clEvEUlN3c107complexIdEEE_St5arrayIPcLm2EELi4E23TrivialOffsetCalculatorILi1EjESE_NS0_6memory15LoadWithoutCastENSF_16StoreWithoutCastEEEviT_T0_T2_T3_T4_T5_,(.L_x_7512 - _ZN2at6native27unrolled_elementwise_kernelIZZZNS0_15tan_kernel_cudaERNS_18TensorIteratorBaseEENKUlvE_clEvENKUlvE_clEvEUlN3c107complexIdEEE_St5arrayIPcLm2EELi4E23TrivialOffsetCalculatorILi1EjESE_NS0_6memory15LoadWithoutCastENSF_16StoreWithoutCastEEEviT_T0_T2_T3_T4_T5_)
        .other          _ZN2at6native27unrolled_elementwise_kernelIZZZNS0_15tan_kernel_cudaERNS_18TensorIteratorBaseEENKUlvE_clEvENKUlvE_clEvEUlN3c107complexIdEEE_St5arrayIPcLm2EELi4E23TrivialOffsetCalculatorILi1EjESE_NS0_6memory15LoadWithoutCastENSF_16StoreWithoutCastEEEviT_T0_T2_T3_T4_T5_,@"STO_CUDA_ENTRY STV_DEFAULT"
_ZN2at6native27unrolled_elementwise_kernelIZZZNS0_15tan_kernel_cudaERNS_18TensorIteratorBaseEENKUlvE_clEvENKUlvE_clEvEUlN3c107complexIdEEE_St5arrayIPcLm2EELi4E23TrivialOffsetCalculatorILi1EjESE_NS0_6memory15LoadWithoutCastENSF_16StoreWithoutCastEEEviT_T0_T2_T3_T4_T5_:
.text._ZN2at6native27unrolled_elementwise_kernelIZZZNS0_15tan_kernel_cudaERNS_18TensorIteratorBaseEENKUlvE_clEvENKUlvE_clEvEUlN3c107complexIdEEE_St5arrayIPcLm2EELi4E23TrivialOffsetCalculatorILi1EjESE_NS0_6memory15LoadWithoutCastENSF_16StoreWithoutCastEEEviT_T0_T2_T3_T4_T5_:
[----:B------:R-:W0:Y:S01]  /*0000*/  LDC R1, c[0x0][0x28] ;  /* 0x00000a00ff017b82 */ /* 0x000e220000000800 */
[----:B------:R-:W1:Y:S07]  /*0010*/  S2R R15, SR_CTAID.X ;  /* 0x00000000000f7919 */ /* 0x000e6e0000002500 */
[----:B------:R-:W1:Y:S01]  /*0020*/  LDC R2, c[0x0][0x210] ;  /* 0x00008400ff027b82 */ /* 0x000e620000000800 */
[----:B------:R-:W-:Y:S02]  /*0030*/  CS2R R26, SRZ ;  /* 0x00000000001a7805 */ /* 0x000fe4000001ff00 */
[----:B------:R-:W-:Y:S01]  /*0040*/  CS2R R24, SRZ ;  /* 0x0000000000187805 */ /* 0x000fe2000001ff00 */
[----:B------:R-:W2:Y:S01]  /*0050*/  S2R R0, SR_TID.X ;  /* 0x0000000000007919 */ /* 0x000ea20000002100 */
[----:B------:R-:W-:-:S02]  /*0060*/  CS2R R18, SRZ ;  /* 0x0000000000127805 */ /* 0x000fc4000001ff00 */
[----:B------:R-:W-:Y:S01]  /*0070*/  CS2R R16, SRZ ;  /* 0x0000000000107805 */ /* 0x000fe2000001ff00 */
[----:B------:R-:W-:Y:S01]  /*0080*/  ULDC.64 UR6, c[0x0][0x208] ;  /* 0x0000820000067ab9 */ /* 0x000fe20000000a00 */
[----:B0-----:R-:W-:Y:S02]  /*0090*/  VIADD R1, R1, 0xffffffd8 ;  /* 0xffffffd801017836 */ /* 0x001fe40000000000 */
[----:B-1----:R-:W-:-:S05]  /*00a0*/  IMAD R33, R15, -0x200, R2 ;  /* 0xfffffe000f217824 */ /* 0x002fca00078e0202 */
[----:B--2---:R-:W-:-:S13]  /*00b0*/  ISETP.GE.AND P2, PT, R0, R33, PT ;  /* 0x000000210000720c */ /* 0x004fda0003f46270 */
[----:B------:R-:W-:Y:S01]  /*00c0*/  @!P2 IMAD R13, R15, 0x200, R0 ;  /* 0x000002000f0da824 */ /* 0x000fe200078e0200 */
[----:B------:R-:W0:Y:S01]  /*00d0*/  @!P2 LDC.64 R2, c[0x0][0x220] ;  /* 0x00008800ff02ab82 */ /* 0x000e220000000a00 */
[----:B------:R-:W-:-:S05]  /*00e0*/  @!P2 VIADD R0, R0, 0x80 ;  /* 0x000000800000a836 */ /* 0x000fca0000000000 */
[----:B------:R-:W-:-:S13]  /*00f0*/  ISETP.GE.AND P0, PT, R0, R33, PT ;  /* 0x000000210000720c */ /* 0x000fda0003f06270 */
[----:B------:R-:W-:Y:S01]  /*0100*/  @!P0 IMAD R7, R15, 0x200, R0 ;  /* 0x000002000f078824 */ /* 0x000fe200078e0200 */
[----:B------:R-:W1:Y:S01]  /*0110*/  @!P0 LDC.64 R4, c[0x0][0x220] ;  /* 0x00008800ff048b82 */ /* 0x000e620000000a00 */
[----:B------:R-:W-:Y:S02]  /*0120*/  @!P0 VIADD R0, R0, 0x80 ;  /* 0x0000008000008836 */ /* 0x000fe40000000000 */
[----:B0-----:R-:W-:Y:S01]  /*0130*/  @!P2 IMAD.WIDE.U32 R2, R13, 0x10, R2 ;  /* 0x000000100d02a825 */ /* 0x001fe200078e0002 */
[----:B------:R-:W-:Y:S02]  /*0140*/  CS2R R12, SRZ ;  /* 0x00000000000c7805 */ /* 0x000fe4000001ff00 */
[C---:B------:R-:W-:Y:S02]  /*0150*/  ISETP.GE.AND P3, PT, R0.reuse, R33, PT ;  /* 0x000000210000720c */ /* 0x040fe40003f66270 */
[----:B------:R0:W5:Y:S11]  /*0160*/  @!P2 LDG.E.128 R24, desc[UR6][R2.64] ;  /* 0x000000060218a981 */ /* 0x000176000c1e1d00 */
[----:B------:R-:W-:Y:S01]  /*0170*/  @!P3 IMAD R29, R15, 0x200, R0 ;  /* 0x000002000f1db824 */ /* 0x000fe200078e0200 */
[----:B------:R-:W2:Y:S01]  /*0180*/  @!P3 LDC.64 R8, c[0x0][0x220] ;  /* 0x00008800ff08bb82 */ /* 0x000ea20000000a00 */
[----:B------:R-:W-:-:S02]  /*0190*/  @!P3 VIADD R0, R0, 0x80 ;  /* 0x000000800000b836 */ /* 0x000fc40000000000 */
[----:B-1----:R-:W-:-:S03]  /*01a0*/  @!P0 IMAD.WIDE.U32 R6, R7, 0x10, R4 ;  /* 0x0000001007068825 */ /* 0x002fc600078e0004 */
[----:B------:R-:W-:-:S13]  /*01b0*/  ISETP.GE.AND P1, PT, R0, R33, PT ;  /* 0x000000210000720c */ /* 0x000fda0003f26270 */
[----:B------:R-:W1:Y:S01]  /*01c0*/  @!P1 LDC.64 R10, c[0x0][0x220] ;  /* 0x00008800ff0a9b82 */ /* 0x000e620000000a00 */
[----:B------:R-:W-:Y:S01]  /*01d0*/  @!P1 LEA R15, R15, R0, 0x9 ;  /* 0x000000000f0f9211 */ /* 0x000fe200078e48ff */
[----:B--2---:R-:W-:Y:S01]  /*01e0*/  @!P3 IMAD.WIDE.U32 R28, R29, 0x10, R8 ;  /* 0x000000101d1cb825 */ /* 0x004fe200078e0008 */
[----:B------:R-:W-:-:S03]  /*01f0*/  CS2R R8, SRZ ;  /* 0x0000000000087805 */ /* 0x000fc6000001ff00 */
[----:B-1----:R-:W-:Y:S01]  /*0200*/  @!P1 IMAD.WIDE.U32 R4, R15, 0x10, R10 ;  /* 0x000000100f049825 */ /* 0x002fe200078e000a */
[----:B------:R-:W-:Y:S02]  /*0210*/  CS2R R14, SRZ ;  /* 0x00000000000e7805 */ /* 0x000fe4000001ff00 */
[----:B------:R-:W-:Y:S02]  /*0220*/  CS2R R10, SRZ ;  /* 0x00000000000a7805 */ /* 0x000fe4000001ff00 */
[----:B------:R0:W5:Y:S04]  /*0230*/  @!P1 LDG.E.128 R16, desc[UR6][R4.64] ;  /* 0x0000000604109981 */ /* 0x000168000c1e1d00 */
[----:B------:R0:W5:Y:S04]  /*0240*/  @!P0 LDG.E.128 R12, desc[UR6][R6.64] ;  /* 0x00000006060c8981 */ /* 0x000168000c1e1d00 */
[----:B------:R0:W5:Y:S01]  /*0250*/  @!P3 LDG.E.128 R8, desc[UR6][R28.64] ;  /* 0x000000061c08b981 */ /* 0x000162000c1e1d00 */
[----:B------:R-:W-:Y:S01]  /*0260*/  BSSY B2, `(.L_x_5536) ;  /* 0x0000255000027945 */ /* 0x000fe20003800000 */
[----:B------:R-:W-:-:S02]  /*0270*/  CS2R R22, SRZ ;  /* 0x0000000000167805 */ /* 0x000fc4000001ff00 */
[----:B------:R-:W-:Y:S01]  /*0280*/  CS2R R20, SRZ ;  /* 0x0000000000147805 */ /* 0x000fe2000001ff00 */
[----:B------:R-:W-:Y:S06]  /*0290*/  @P2 BRA `(.L_x_5537) ;  /* 0x0000002400442947 */ /* 0x000fec0003800000 */
[----:B-----5:R-:W-:Y:S01]  /*02a0*/  DADD R22, -RZ, -R26 ;  /* 0x00000000ff167229 */ /* 0x020fe2000000091a */
        /* <DEDUP_REMOVED lines=14> */
[----:B0-----:R-:W-:Y:S01]  /*0390*/  DMUL R2, R24, UR4 ;  /* 0x0000000418027c28 */ /* 0x001fe20008000000 */
[----:B------:R-:W-:Y:S01]  /*03a0*/  UMOV UR4, 0x54442d18 ;  /* 0x54442d1800047882 */ /* 0x000fe20000000000 */
[----:B------:R-:W-:-:S08]  /*03b0*/  UMOV UR5, 0x3ff921fb ;  /* 0x3ff921fb00057882 */ /* 0x000fd00000000000 */
        /* <DEDUP_REMOVED lines=13> */
[----:B------:R-:W-:Y:S05]  /*0490*/  CALL.REL.NOINC `($_ZN2at6native27unrolled_elementwise_kernelIZZZNS0_15tan_kernel_cudaERNS_18TensorIteratorBaseEENKUlvE_clEvENKUlvE_clEvEUlN3c107complexIdEEE_St5arrayIPcLm2EELi4E23TrivialOffsetCalculatorILi1EjESE_NS0_6memory15LoadWithoutCastENSF_16StoreWithoutCastEEEviT_T0_T2_T3_T4_T5_$__internal_trig_reduction_slowpathd) ;  /* 0x0000009c00747944 */ /* 0x000fea0003c00000 */
[----:B------:R-:W-:Y:S05]  /*04a0*/  BRA `(.L_x_5544) ;  /* 0x0000000000087947 */ /* 0x000fea0003800000 */
.L_x_5543:
[----:B0-----:R-:W-:Y:S01]  /*04b0*/  DMUL R4, RZ, R24 ;  /* 0x00000018ff047228 */ /* 0x001fe20000000000 */
[----:B------:R-:W-:-:S10]  /*04c0*/  IMAD.MOV.U32 R3, RZ, RZ, RZ ;  /* 0x000000ffff037224 */ /* 0x000fd400078e00ff */
.L_x_5544:
[----:B------:R-:W-:Y:S05]  /*04d0*/  BSYNC B3 ;  /* 0x0000000000037941 */ /* 0x000fea0003800000 */
.L_x_5542:
[----:B------:R-:W-:Y:S01]  /*04e0*/  DMUL R6, R4, R4 ;  /* 0x0000000404067228 */ /* 0x000fe20000000000 */
[----:B------:R-:W-:Y:S01]  /*04f0*/  IMAD.MOV.U32 R20, RZ, RZ, 0x5b27ebb1 ;  /* 0x5b27ebb1ff147424 */ /* 0x000fe200078e00ff */
[----:B------:R-:W-:Y:S01]  /*0500*/  UMOV UR4, 0x2799bcb9 ;  /* 0x2799bcb900047882 */ /* 0x000fe20000000000 */
[----:B------:R-:W-:Y:S01]  /*0510*/  IMAD.MOV.U32 R21, RZ, RZ, 0x3ef9757c ;  /* 0x3ef9757cff157424 */ /* 0x000fe200078e00ff */
[----:B------:R-:W-:Y:S01]  /*0520*/  UMOV UR5, 0x3ee48dac ;  /* 0x3ee48dac00057882 */ /* 0x000fe20000000000 */
[----:B------:R-:W-:Y:S01]  /*0530*/  LOP3.LUT R3, R3, 0x1, RZ, 0xc0, !PT ;  /* 0x0000000103037812 */ /* 0x000fe200078ec0ff */
[----:B------:R-:W-:Y:S01]  /*0540*/  DADD R22, -RZ, -R26 ;  /* 0x00000000ff167229 */ /* 0x000fe2000000091a */
[----:B------:R-:W-:Y:S02]  /*0550*/  BSSY B0, `(.L_x_5545) ;  /* 0x0000039000007945 */ /* 0x000fe40003800000 */
[----:B------:R-:W-:Y:S01]  /*0560*/  DFMA R20, R6, UR4, -R20 ;  /* 0x0000000406147c2b */ /* 0x000fe20008000814 */
[----:B------:R-:W-:Y:S01]  /*0570*/  UMOV UR4, 0xfd91e04 ;  /* 0x0fd91e0400047882 */ /* 0x000fe20000000000 */
[----:B------:R-:W-:Y:S01]  /*0580*/  UMOV UR5, 0x3f0980e9 ;  /* 0x3f0980e900057882 */ /* 0x000fe20000000000 */
[----:B------:R-:W-:-:S04]  /*0590*/  ISETP.NE.U32.AND P0, PT, R3, 0x1, PT ;  /* 0x000000010300780c */ /* 0x000fc80003f05070 */
[----:B------:R-:W-:Y:S01]  /*05a0*/  LOP3.LUT R25, R23, 0x7fffffff, RZ, 0xc0, !PT ;  /* 0x7fffffff17197812 */ /* 0x000fe200078ec0ff */
[----:B------:R-:W-:Y:S01]  /*05b0*/  DFMA R20, R6, R20, UR4 ;  /* 0x0000000406147e2b */ /* 0x000fe20008000014 */
[----:B------:R-:W-:Y:S01]  /*05c0*/  UMOV UR4, 0x417d7e1d ;  /* 0x417d7e1d00047882 */ /* 0x000fe20000000000 */
[----:B------:R-:W-:Y:S01]  /*05d0*/  UMOV UR5, 0x3efae2b0 ;  /* 0x3efae2b000057882 */ /* 0x000fe20000000000 */
[----:B------:R-:W-:-:S05]  /*05e0*/  ISETP.GE.U32.AND P1, PT, R25, 0x3ff00000, PT ;  /* 0x3ff000001900780c */ /* 0x000fca0003f26070 */
        /* <DEDUP_REMOVED lines=47> */
.L_x_5546:
[----:B------:R-:W-:Y:S05]  /*08e0*/  BSYNC B0 ;  /* 0x0000000000007941 */ /* 0x000fea0003800000 */
.L_x_5545:
[----:B------:R-:W-:Y:S01]  /*08f0*/  BSSY B3, `(.L_x_5547) ;  /* 0x0000078000037945 */ /* 0x000fe20003800000 */
[----:B------:R-:W-:-:S03]  /*0900*/  IMAD.MOV.U32 R24, RZ, RZ, R22 ;  /* 0x000000ffff187224 */ /* 0x000fc600078e0016 */
[----:B------:R-:W-:Y:S05]  /*0910*/  @!P1 BRA `(.L_x_5548) ;  /* 0x0000000400789947 */ /* 0x000fea0003800000 */
[----:B------:R-:W-:Y:S01]  /*0920*/  MOV R2, 0x652b82fe ;  /* 0x652b82fe00027802 */ /* 0x000fe20000000f00 */
[----:B------:R-:W-:Y:S01]  /*0930*/  IMAD.MOV.U32 R3, RZ, RZ, 0x3ff71547 ;  /* 0x3ff71547ff037424 */ /* 0x000fe200078e00ff */
[----:B------:R-:W-:Y:S01]  /*0940*/  UMOV UR4, 0xfefa39ef ;  /* 0xfefa39ef00047882 */ /* 0x000fe20000000000 */
[----:B------:R-:W-:Y:S01]  /*0950*/  UMOV UR5, 0x3fe62e42 ;  /* 0x3fe62e4200057882 */ /* 0x000fe20000000000 */
[----:B------:R-:W-:Y:S01]  /*0960*/  IMAD.SHL.U32 R0, R25, 0x2, RZ ;  /* 0x0000000219007824 */ /* 0x000fe200078e00ff */
[----:B------:R-:W-:Y:S02]  /*0970*/  BSSY B4, `(.L_x_5549) ;  /* 0x0000051000047945 */ /* 0x000fe40003800000 */
[----:B------:R-:W-:Y:S02]  /*0980*/  DFMA R2, R24, R2, 6.75539944105574400000e+15 ;  /* 0x433800001802742b */ /* 0x000fe40000000002 */
[C---:B------:R-:W-:Y:S02]  /*0990*/  ISETP.GE.U32.AND P0, PT, R0.reuse, 0x7fb3e647, PT ;  /* 0x7fb3e6470000780c */ /* 0x040fe40003f06070 */
[----:B------:R-:W-:-:S04]  /*09a0*/  ISETP.NE.AND P1, PT, R0, RZ, PT ;  /* 0x000000ff0000720c */ /* 0x000fc80003f25270 */
        /* <DEDUP_REMOVED lines=21> */
[----:B------:R-:W-:Y:S01]  /*0b00*/  @P0 IADD3 R3, R2, RZ, RZ ;  /* 0x000000ff02030210 */ /* 0x000fe20007ffe0ff */
[----:B------:R-:W-:-:S03]  /*0b10*/  IMAD.MOV.U32 R2, RZ, RZ, RZ ;  /* 0x000000ffff027224 */ /* 0x000fc600078e00ff */
[----:B------:R-:W-:Y:S01]  /*0b20*/  LEA R3, R3, 0x3ff00000, 0x14 ;  /* 0x3ff0000003037811 */ /* 0x000fe200078ea0ff */
[----:B------:R-:W-:Y:S01]  /*0b30*/  DFMA R4, R22, R4, UR4 ;  /* 0x0000000416047e2b */ /* 0x000fe20008000004 */
[----:B------:R-:W-:Y:S01]  /*0b40*/  UMOV UR4, 0x18d034e6 ;  /* 0x18d034e600047882 */ /* 0x000fe20000000000 */
[----:B------:R-:W-:-:S03]  /*0b50*/  UMOV UR5, 0x3efa01a0 ;  /* 0x3efa01a000057882 */ /* 0x000fc60000000000 */
[----:B------:R-:W-:-:S03]  /*0b60*/  DADD R6, R2, -0.5 ;  /* 0xbfe0000002067429 */ /* 0x000fc60000000000 */
        /* <DEDUP_REMOVED lines=45> */
[----:B------:R-:W-:Y:S05]  /*0e40*/  CALL.REL.NOINC `($__internal_6_$__cuda_sm20_div_rn_f64_full) ;  /* 0x0000008800bc7944 */ /* 0x000fea0003c00000 */
[----:B------:R-:W-:-:S04]  /*0e50*/  LOP3.LUT R3, R3, R2, RZ, 0x3c, !PT ;  /* 0x0000000203037212 */ /* 0x000fc800078e3cff */
[----:B------:R-:W-:-:S04]  /*0e60*/  LOP3.LUT R2, R3, R2, RZ, 0x3c, !PT ;  /* 0x0000000203027212 */ /* 0x000fc800078e3cff */
[----:B------:R-:W-:-:S07]  /*0e70*/  LOP3.LUT R3, R3, R2, RZ, 0x3c, !PT ;  /* 0x0000000203037212 */ /* 0x000fce00078e3cff */
.L_x_5550:
[----:B------:R-:W-:Y:S05]  /*0e80*/  BSYNC B4 ;  /* 0x0000000000047941 */ /* 0x000fea0003800000 */
.L_x_5549:
[----:B------:R-:W-:Y:S01]  /*0e90*/  DADD R2, R22, R2 ;  /* 0x0000000016027229 */ /* 0x000fe20000000002 */
[----:B------:R-:W-:Y:S01]  /*0ea0*/  UMOV UR4, 0x8fb9f87e ;  /* 0x8fb9f87e00047882 */ /* 0x000fe20000000000 */
[----:B------:R-:W-:Y:S02]  /*0eb0*/  UMOV UR5, 0x408633ce ;  /* 0x408633ce00057882 */ /* 0x000fe40000000000 */
[----:B------:R-:W-:-:S06]  /*0ec0*/  DSETP.GE.AND P0, PT, R24, UR4, PT ;  /* 0x0000000418007e2a */ /* 0x000fcc000bf06000 */
[----:B------:R-:W-:Y:S02]  /*0ed0*/  FSEL R22, R2, RZ, !P0 ;  /* 0x000000ff02167208 */ /* 0x000fe40004000000 */
[----:B------:R-:W-:Y:S01]  /*0ee0*/  FSEL R23, R3, +QNAN , !P0 ;  /* 0x7ff0000003177808 */ /* 0x000fe20004000000 */
[----:B------:R-:W-:Y:S06]  /*0ef0*/  BRA `(.L_x_5551) ;  /* 0x00000000005c7947 */ /* 0x000fec0003800000 */
.L_x_5548:
        /* <DEDUP_REMOVED lines=23> */
.L_x_5551:
[----:B------:R-:W-:Y:S05]  /*1070*/  BSYNC B3 ;  /* 0x0000000000037941 */ /* 0x000fea0003800000 */
.L_x_5547:
[----:B------:R-:W-:Y:S01]  /*1080*/  DADD R26, -RZ, -R26 ;  /* 0x00000000ff1a7229 */ /* 0x000fe2000000091a */
[----:B------:R-:W-:Y:S01]  /*1090*/  IMAD.MOV.U32 R24, RZ, RZ, 0x0 ;  /* 0x00000000ff187424 */ /* 0x000fe200078e00ff */
[----:B------:R-:W-:Y:S01]  /*10a0*/  BSSY B3, `(.L_x_5552) ;  /* 0x000001d000037945 */ /* 0x000fe20003800000 */
[----:B------:R-:W-:-:S07]  /*10b0*/  IMAD.MOV.U32 R25, RZ, RZ, 0x3fd80000 ;  /* 0x3fd80000ff197424 */ /* 0x000fce00078e00ff */
[----:B------:R-:W-:Y:S01]  /*10c0*/  LOP3.LUT R23, R23, 0x80000000, R27, 0xb8, !PT ;  /* 0x8000000017177812 */ /* 0x000fe200078eb81b */
[----:B------:R-:W-:-:S05]  /*10d0*/  DFMA R26, R20, R20, 1 ;  /* 0x3ff00000141a742b */ /* 0x000fca0000000014 */
        /* <DEDUP_REMOVED lines=10> */
[----:B------:R-:W-:Y:S01]  /*1180*/  IADD3 R7, R25, -0x100000, RZ ;  /* 0xfff0000019077810 */ /* 0x000fe20007ffe0ff */
[----:B------:R-:W-:-:S05]  /*1190*/  IMAD.MOV.U32 R6, RZ, RZ, R24 ;  /* 0x000000ffff067224 */ /* 0x000fca00078e0018 */
        /* <DEDUP_REMOVED lines=9> */
[----:B------:R-:W-:-:S07]  /*1230*/  IMAD.MOV.U32 R5, RZ, RZ, R35 ;  /* 0x000000ffff057224 */ /* 0x000fce00078e0023 */
[----:B------:R-:W-:Y:S05]  /*1240*/  CALL.REL.NOINC `($__internal_7_$__cuda_sm20_dsqrt_rn_f64_mediumpath_v1) ;  /* 0x0000008c00547944 */ /* 0x000fea0003c00000 */
[----:B------:R-:W-:Y:S02]  /*1250*/  IMAD.MOV.U32 R30, RZ, RZ, R2 ;  /* 0x000000ffff1e7224 */ /* 0x000fe400078e0002 */
[----:B------:R-:W-:-:S07]  /*1260*/  IMAD.MOV.U32 R31, RZ, RZ, R0 ;  /* 0x000000ffff1f7224 */ /* 0x000fce00078e0000 */
.L_x_5553:
[----:B------:R-:W-:Y:S05]  /*1270*/  BSYNC B3 ;  /* 0x0000000000037941 */ /* 0x000fea0003800000 */
.L_x_5552:
        /* <DEDUP_REMOVED lines=25> */
[----:B------:R-:W-:Y:S02]  /*1410*/  IMAD.MOV.U32 R22, RZ, RZ, R3 ;  /* 0x000000ffff167224 */ /* 0x000fe400078e0003 */
[----:B------:R-:W-:-:S07]  /*1420*/  IMAD.MOV.U32 R23, RZ, RZ, R2 ;  /* 0x000000ffff177224 */ /* 0x000fce00078e0002 */
.L_x_5555:
[----:B------:R-:W-:Y:S05]  /*1430*/  BSYNC B3 ;  /* 0x0000000000037941 */ /* 0x000fea0003800000 */
.L_x_5554:
        /* <DEDUP_REMOVED lines=24> */
.L_x_5557:
[----:B------:R-:W-:Y:S05]  /*15c0*/  BSYNC B3 ;  /* 0x0000000000037941 */ /* 0x000fea0003800000 */
.L_x_5556:
[----:B------:R-:W-:Y:S02]  /*15d0*/  IMAD.MOV.U32 R20, RZ, RZ, R2 ;  /* 0x000000ffff147224 */ /* 0x000fe400078e0002 */
[----:B------:R-:W-:Y:S01]  /*15e0*/  IMAD.MOV.U32 R21, RZ, RZ, R3 ;  /* 0x000000ffff157224 */ /* 0x000fe200078e0003 */
[----:B------:R-:W-:Y:S06]  /*15f0*/  BRA `(.L_x_5558) ;  /* 0x0000001000647947 */ /* 0x000fec0003800000 */
.L_x_5541:
[----:B0-----:R-:W-:Y:S01]  /*1600*/  IMAD.MOV.U32 R2, RZ, RZ, 0x652b82fe ;  /* 0x652b82feff027424 */ /* 0x001fe200078e00ff */
        /* <DEDUP_REMOVED lines=16> */
[----:B------:R-:W-:-:S04]  /*1710*/  MOV R0, R23 ;  /* 0x0000001700007202 */ /* 0x000fc80000000f00 */
[----:B------:R-:W-:Y:S01]  /*1720*/  FSETP.GEU.FTZ.AND P0, PT, |R0|, 4.1917929649353027344, PT ;  /* 0x4086232b0000780b */ /* 0x000fe20003f1e200 */
        /* <DEDUP_REMOVED lines=45> */
.L_x_5560:
[----:B------:R-:W-:Y:S05]  /*1a00*/  BSYNC B0 ;  /* 0x0000000000007941 */ /* 0x000fea0003800000 */
.L_x_5559:
[----:B------:R-:W-:Y:S04]  /*1a10*/  BSSY B3, `(.L_x_5561) ;  /* 0x000001b000037945 */ /* 0x000fe80003800000 */
[----:B------:R-:W-:Y:S05]  /*1a20*/  @!P2 BRA `(.L_x_5562) ;  /* 0x00000000005ca947 */ /* 0x000fea0003800000 */
[----:B------:R-:W-:Y:S01]  /*1a30*/  UMOV UR4, 0x6dc9c883 ;  /* 0x6dc9c88300047882 */ /* 0x000fe20000000000 */
[----:B------:R-:W-:Y:S01]  /*1a40*/  UMOV UR5, 0x3fe45f30 ;  /* 0x3fe45f3000057882 */ /* 0x000fe20000000000 */
[C---:B------:R-:W-:Y:S02]  /*1a50*/  DSETP.GE.AND P0, PT, |R24|.reuse, 2.14748364800000000000e+09, PT ;  /* 0x41e000001800742a */ /* 0x040fe40003f06200 */
[----:B------:R-:W-:Y:S01]  /*1a60*/  DMUL R2, R24, UR4 ;  /* 0x0000000418027c28 */ /* 0x000fe20008000000 */
        /* <DEDUP_REMOVED lines=15> */
[----:B------:R-:W-:Y:S05]  /*1b60*/  CALL.REL.NOINC `($_ZN2at6native27unrolled_elementwise_kernelIZZZNS0_15tan_kernel_cudaERNS_18TensorIteratorBaseEENKUlvE_clEvENKUlvE_clEvEUlN3c107complexIdEEE_St5arrayIPcLm2EELi4E23TrivialOffsetCalculatorILi1EjESE_NS0_6memory15LoadWithoutCastENSF_16StoreWithoutCastEEEviT_T0_T2_T3_T4_T5_$__internal_trig_reduction_slowpathd) ;  /* 0x0000008400c07944 */ /* 0x000fea0003c00000 */
[----:B------:R-:W-:Y:S02]  /*1b70*/  IMAD.MOV.U32 R20, RZ, RZ, R4 ;  /* 0x000000ffff147224 */ /* 0x000fe400078e0004 */
[----:B------:R-:W-:Y:S01]  /*1b80*/  IMAD.MOV.U32 R21, RZ, RZ, R5 ;  /* 0x000000ffff157224 */ /* 0x000fe200078e0005 */
[----:B------:R-:W-:Y:S06]  /*1b90*/  BRA `(.L_x_5563) ;  /* 0x0000000000087947 */ /* 0x000fec0003800000 */
.L_x_5562:
[----:B------:R-:W-:Y:S01]  /*1ba0*/  DMUL R20, RZ, R24 ;  /* 0x00000018ff147228 */ /* 0x000fe20000000000 */
[----:B------:R-:W-:-:S10]  /*1bb0*/  IMAD.MOV.U32 R3, RZ, RZ, RZ ;  /* 0x000000ffff037224 */ /* 0x000fd400078e00ff */
.L_x_5563:
[----:B------:R-:W-:Y:S05]  /*1bc0*/  BSYNC B3 ;  /* 0x0000000000037941 */ /* 0x000fea0003800000 */
.L_x_5561:
        /* <DEDUP_REMOVED lines=44> */
[----:B------:R-:W-:Y:S02]  /*1e90*/  IMAD.MOV.U32 R0, RZ, RZ, R3 ;  /* 0x000000ffff007224 */ /* 0x000fe400078e0003 */
[----:B------:R-:W-:Y:S02]  /*1ea0*/  IMAD.MOV.U32 R2, RZ, RZ, R4 ;  /* 0x000000ffff027224 */ /* 0x000fe400078e0004 */
[----:B------:R-:W-:Y:S01]  /*1eb0*/  IMAD.MOV.U32 R3, RZ, RZ, R5 ;  /* 0x000000ffff037224 */ /* 0x000fe200078e0005 */
[----:B------:R-:W-:Y:S06]  /*1ec0*/  BRA `(.L_x_5566) ;  /* 0x0000000000087947 */ /* 0x000fec0003800000 */
.L_x_5565:
[----:B------:R-:W-:Y:S01]  /*1ed0*/  DMUL R2, RZ, R24 ;  /* 0x00000018ff027228 */ /* 0x000fe20000000000 */
[----:B------:R-:W-:-:S10]  /*1ee0*/  IMAD.MOV.U32 R0, RZ, RZ, RZ ;  /* 0x000000ffff007224 */ /* 0x000fd400078e00ff */
.L_x_5566:
[----:B------:R-:W-:Y:S05]  /*1ef0*/  BSYNC B3 ;  /* 0x0000000000037941 */ /* 0x000fea0003800000 */
.L_x_5564:
        /* <DEDUP_REMOVED lines=32> */
.L_x_5540:
[----:B------:R-:W-:-:S10]  /*2100*/  DADD R22, R24, -R24 ;  /* 0x0000000018167229 */ /* 0x000fd40000000818 */
[----:B------:R-:W-:Y:S01]  /*2110*/  IMAD.MOV.U32 R20, RZ, RZ, R22 ;  /* 0x000000ffff147224 */ /* 0x000fe200078e0016 */
[----:B------:R-:W-:Y:S01]  /*2120*/  MOV R21, R23 ;  /* 0x0000001700157202 */ /* 0x000fe20000000f00 */
[----:B------:R-:W-:Y:S06]  /*2130*/  BRA `(.L_x_5558) ;  /* 0x0000000400947947 */ /* 0x000fec0003800000 */
.L_x_5539:
[----:B------:R-:W-:-:S13]  /*2140*/  LOP3.LUT P0, RZ, R22, 0xfffff, R23, 0xf8, !PT ;  /* 0x000fffff16ff7812 */ /* 0x000fda000780f817 */
[C---:B0-----:R-:W-:Y:S02]  /*2150*/  @P0 DMUL R2, R24.reuse, R22 ;  /* 0x0000001618020228 */ /* 0x041fe40000000000 */
        /* <DEDUP_REMOVED lines=30> */
[----:B------:R-:W-:Y:S05]  /*2340*/  CALL.REL.NOINC `($_ZN2at6native27unrolled_elementwise_kernelIZZZNS0_15tan_kernel_cudaERNS_18TensorIteratorBaseEENKUlvE_clEvENKUlvE_clEvEUlN3c107complexIdEEE_St5arrayIPcLm2EELi4E23TrivialOffsetCalculatorILi1EjESE_NS0_6memory15LoadWithoutCastENSF_16StoreWithoutCastEEEviT_T0_T2_T3_T4_T5_$__internal_trig_reduction_slowpathd) ;  /* 0x0000007c00c87944 */ /* 0x000fea0003c00000 */
[----:B------:R-:W-:Y:S01]  /*2350*/  IMAD.MOV.U32 R0, RZ, RZ, R3 ;  /* 0x000000ffff007224 */ /* 0x000fe200078e0003 */
[----:B------:R-:W-:Y:S01]  /*2360*/  MOV R2, R4 ;  /* 0x0000000400027202 */ /* 0x000fe20000000f00 */
[----:B------:R-:W-:-:S07]  /*2370*/  IMAD.MOV.U32 R3, RZ, RZ, R5 ;  /* 0x000000ffff037224 */ /* 0x000fce00078e0005 */
.L_x_5570:
[----:B------:R-:W-:Y:S05]  /*2380*/  BSYNC B4 ;  /* 0x0000000000047941 */ /* 0x000fea0003800000 */
.L_x_5569:
        /* <DEDUP_REMOVED lines=23> */
[----:B------:R-:W-:Y:S02]  /*2500*/  DMUL R2, R24, UR4 ;  /* 0x0000000418027c28 */ /* 0x000fe40008000000 */
[----:B------:R-:W-:Y:S02]  /*2510*/  @P0 DFMA R40, R34, R4, 1 ;  /* 0x3ff000002228042b */ /* 0x000fe40000000004 */
[----:B------:R-:W-:-:S06]  /*2520*/  DSETP.GE.AND P0, PT, |R24|, 2.14748364800000000000e+09, PT ;  /* 0x41e000001800742a */ /* 0x000fcc0003f06200 */
[----:B------:R0:W1:Y:S01]  /*2530*/  F2I.F64 R3, R2 ;  /* 0x0000000200037311 */ /* 0x0000620000301100 */
[----:B------:R-:W-:-:S07]  /*2540*/  @P1 DFMA R40, R40, -1, RZ ;  /* 0xbff000002828182b */ /* 0x000fce00000000ff */
[----:B------:R-:W-:Y:S05]  /*2550*/  @!P0 BRA `(.L_x_5572) ;  /* 0x0000000000188947 */ /* 0x000fea0003800000 */
[----:B------:R-:W-:Y:S01]  /*2560*/  IMAD.MOV.U32 R7, RZ, RZ, R24 ;  /* 0x000000ffff077224 */ /* 0x000fe200078e0018 */
[----:B------:R-:W-:Y:S01]  /*2570*/  MOV R34, 0x25a0 ;  /* 0x000025a000227802 */ /* 0x000fe20000000f00 */
[----:B------:R-:W-:-:S07]  /*2580*/  IMAD.MOV.U32 R32, RZ, RZ, R25 ;  /* 0x000000ffff207224 */ /* 0x000fce00078e0019 */
[----:B01----:R-:W-:Y:S05]  /*2590*/  CALL.REL.NOINC `($_ZN2at6native27unrolled_elementwise_kernelIZZZNS0_15tan_kernel_cudaERNS_18TensorIteratorBaseEENKUlvE_clEvENKUlvE_clEvEUlN3c107complexIdEEE_St5arrayIPcLm2EELi4E23TrivialOffsetCalculatorILi1EjESE_NS0_6memory15LoadWithoutCastENSF_16StoreWithoutCastEEEviT_T0_T2_T3_T4_T5_$__internal_trig_reduction_slowpathd) ;  /* 0x0000007c00347944 */ /* 0x003fea0003c00000 */
[----:B------:R-:W-:Y:S01]  /*25a0*/  MOV R26, R4 ;  /* 0x00000004001a7202 */ /* 0x000fe20000000f00 */
[----:B------:R-:W-:-:S07]  /*25b0*/  IMAD.MOV.U32 R27, RZ, RZ, R5 ;  /* 0x000000ffff1b7224 */ /* 0x000fce00078e0005 */
.L_x_5572:
[----:B------:R-:W-:Y:S05]  /*25c0*/  BSYNC B4 ;  /* 0x0000000000047941 */ /* 0x000fea0003800000 */
.L_x_5571:
[----:B------:R-:W2:Y:S01]  /*25d0*/  LDC.64 R24, c[0x4][0x168] ;  /* 0x01005a00ff187b82 */ /* 0x000ea20000000a00 */
[----:B01----:R-:W-:-:S04]  /*25e0*/  VIADD R2, R3, 0x1 ;  /* 0x0000000103027836 */ /* 0x003fc80000000000 */
[----:B------:R-:W-:-:S05]  /*25f0*/  IMAD.SHL.U32 R0, R2, 0x8, RZ ;  /* 0x0000000802007824 */ /* 0x000fca00078e00ff */
[----:B------:R-:W-:-:S05]  /*2600*/  LOP3.LUT R3, R0, 0x8, RZ, 0xc0, !PT ;  /* 0x0000000800037812 */ /* 0x000fca00078ec0ff */
[----:B--2---:R-:W-:-:S05]  /*2610*/  IMAD.WIDE.U32 R24, R3, 0x8, R24 ;  /* 0x0000000803187825 */ /* 0x004fca00078e0018 */
        /* <DEDUP_REMOVED lines=19> */
.L_x_5568:
[----:B------:R-:W-:Y:S05]  /*2750*/  BSYNC B3 ;  /* 0x0000000000037941 */ /* 0x000fea0003800000 */
.L_x_5567:
[----:B------:R-:W-:Y:S01]  /*2760*/  IMAD.MOV.U32 R23, RZ, RZ, R20 ;  /* 0x000000ffff177224 */ /* 0x000fe200078e0014 */
[----:B------:R-:W-:Y:S02]  /*2770*/  LOP3.LUT R21, RZ, 0x80000000, R25, 0xb8, !PT ;  /* 0x80000000ff157812 */ /* 0x000fe400078eb819 */
[----:B------:R-:W-:-:S07]  /*2780*/  MOV R20, RZ ;  /* 0x000000ff00147202 */ /* 0x000fce0000000f00 */
.L_x_5558:
[----:B------:R-:W-:Y:S05]  /*2790*/  BSYNC B1 ;  /* 0x0000000000017941 */ /* 0x000fea0003800000 */
.L_x_5538:
[----:B------:R-:W-:-:S11]  /*27a0*/  DADD R22, -RZ, -R22 ;  /* 0x00000000ff167229 */ /* 0x000fd60000000916 */
.L_x_5537:
[----:B------:R-:W-:Y:S05]  /*27b0*/  BSYNC B2 ;  /* 0x0000000000027941 */ /* 0x000fea0003800000 */
.L_x_5536:
[----:B------:R-:W1:Y:S01]  /*27c0*/  S2R R0, SR_TID.X ;  /* 0x0000000000007919 */ /* 0x000e620000002100 */
[----:B------:R-:W-:Y:S01]  /*27d0*/  BSSY B2, `(.L_x_5573) ;  /* 0x0000251000027945 */ /* 0x000fe20003800000 */
[----:B-----5:R-:W-:Y:S02]  /*27e0*/  CS2R R26, SRZ ;  /* 0x00000000001a7805 */ /* 0x020fe4000001ff00 */
[----:B------:R-:W-:Y:S01]  /*27f0*/  CS2R R24, SRZ ;  /* 0x0000000000187805 */ /* 0x000fe2000001ff00 */
[----:B-1----:R-:W-:-:S05]  /*2800*/  VIADD R0, R0, 0x80 ;  /* 0x0000008000007836 */ /* 0x002fca0000000000 */
        /* <DEDUP_REMOVED lines=35> */
.L_x_5580:
[----:B0-----:R-:W-:Y:S01]  /*2a40*/  DMUL R4, RZ, R12 ;  /* 0x0000000cff047228 */ /* 0x001fe20000000000 */
[----:B------:R-:W-:-:S10]  /*2a50*/  IMAD.MOV.U32 R3, RZ, RZ, RZ ;  /* 0x000000ffff037224 */ /* 0x000fd400078e00ff */
.L_x_5581:
[----:B------:R-:W-:Y:S05]  /*2a60*/  BSYNC B3 ;  /* 0x0000000000037941 */ /* 0x000fea0003800000 */
.L_x_5579:
        /* <DEDUP_REMOVED lines=63> */
.L_x_5583:
[----:B------:R-:W-:Y:S05]  /*2e60*/  BSYNC B0 ;  /* 0x0000000000007941 */ /* 0x000fea0003800000 */
.L_x_5582:
        /* <DEDUP_REMOVED lines=85> */
[----:B------:R-:W-:Y:S05]  /*33c0*/  CALL.REL.NOINC `($__internal_6_$__cuda_sm20_div_rn_f64_full) ;  /* 0x00000064005c7944 */ /* 0x000fea0003c00000 */
[----:B------:R-:W-:-:S04]  /*33d0*/  LOP3.LUT R3, R3, R2, RZ, 0x3c, !PT ;  /* 0x0000000203037212 */ /* 0x000fc800078e3cff */
[----:B------:R-:W-:-:S04]  /*33e0*/  LOP3.LUT R2, R3, R2, RZ, 0x3c, !PT ;  /* 0x0000000203027212 */ /* 0x000fc800078e3cff */
[----:B------:R-:W-:-:S07]  /*33f0*/  LOP3.LUT R3, R3, R2, RZ, 0x3c, !PT ;  /* 0x0000000203037212 */ /* 0x000fce00078e3cff */
.L_x_5587:
[----:B------:R-:W-:Y:S05]  /*3400*/  BSYNC B4 ;  /* 0x0000000000047941 */ /* 0x000fea0003800000 */
.L_x_5586:
[----:B------:R-:W-:Y:S01]  /*3410*/  DADD R2, R26, R2 ;  /* 0x000000001a027229 */ /* 0x000fe20000000002 */
[----:B------:R-:W-:Y:S01]  /*3420*/  UMOV UR4, 0x8fb9f87e ;  /* 0x8fb9f87e00047882 */ /* 0x000fe20000000000 */
[----:B------:R-:W-:Y:S02]  /*3430*/  UMOV UR5, 0x408633ce ;  /* 0x408633ce00057882 */ /* 0x000fe40000000000 */
[----:B------:R-:W-:-:S06]  /*3440*/  DSETP.GE.AND P0, PT, R12, UR4, PT ;  /* 0x000000040c007e2a */ /* 0x000fcc000bf06000 */
[----:B------:R-:W-:Y:S02]  /*3450*/  FSEL R4, R2, RZ, !P0 ;  /* 0x000000ff02047208 */ /* 0x000fe40004000000 */
[----:B------:R-:W-:Y:S01]  /*3460*/  FSEL R5, R3, +QNAN , !P0 ;  /* 0x7ff0000003057808 */ /* 0x000fe20004000000 */
[----:B------:R-:W-:Y:S06]  /*3470*/  BRA `(.L_x_5588) ;  /* 0x00000000005c7947 */ /* 0x000fec0003800000 */
.L_x_5585:
        /* <DEDUP_REMOVED lines=23> */
.L_x_5588:
[----:B------:R-:W-:Y:S05]  /*35f0*/  BSYNC B3 ;  /* 0x0000000000037941 */ /* 0x000fea0003800000 */
.L_x_5584:
[----:B------:R-:W-:Y:S01]  /*3600*/  DADD R14, -RZ, -R14 ;  /* 0x00000000ff0e7229 */ /* 0x000fe2000000090e */
[----:B------:R-:W-:Y:S01]  /*3610*/  IMAD.MOV.U32 R12, RZ, RZ, 0x0 ;  /* 0x00000000ff0c7424 */ /* 0x000fe200078e00ff */
[----:B------:R-:W-:Y:S01]  /*3620*/  BSSY B3, `(.L_x_5589) ;  /* 0x000001e000037945 */ /* 0x000fe20003800000 */
[----:B------:R-:W-:Y:S01]  /*3630*/  IMAD.MOV.U32 R13, RZ, RZ, 0x3fd80000 ;  /* 0x3fd80000ff0d7424 */ /* 0x000fe200078e00ff */
[----:B------:R-:W-:Y:S02]  /*3640*/  DFMA R26, R24, R24, 1 ;  /* 0x3ff00000181a742b */ /* 0x000fe40000000018 */
[----:B------:R-:W-:-:S04]  /*3650*/  IMAD.MOV.U32 R14, RZ, RZ, R4 ;  /* 0x000000ffff0e7224 */ /* 0x000fc800078e0004 */
[----:B------:R-:W-:-:S06]  /*3660*/  LOP3.LUT R15, R5, 0x80000000, R15, 0xb8, !PT ;  /* 0x80000000050f7812 */ /* 0x000fcc00078eb80f */
[----:B------:R-:W-:-:S06]  /*3670*/  DFMA R4, R14, R14, 1 ;  /* 0x3ff000000e04742b */ /* 0x000fcc000000000e */
[----:B------:R-:W0:Y:S04]  /*3680*/  MUFU.RSQ64H R3, R5 ;  /* 0x0000000500037308 */ /* 0x000e280000001c00 */
[----:B------:R-:W-:-:S04]  /*3690*/  IADD3 R2, R5, -0x3500000, RZ ;  /* 0xfcb0000005027810 */ /* 0x000fc80007ffe0ff */
[----:B------:R-:W-:Y:S02]  /*36a0*/  ISETP.GE.U32.AND P0, PT, R2, 0x7ca00000, PT ;  /* 0x7ca000000200780c */ /* 0x000fe40003f06070 */
        /* <DEDUP_REMOVED lines=21> */
.L_x_5590:
[----:B------:R-:W-:Y:S05]  /*3800*/  BSYNC B3 ;  /* 0x0000000000037941 */ /* 0x000fea0003800000 */
.L_x_5589:
        /* <DEDUP_REMOVED lines=25> */
[----:B------:R-:W-:Y:S02]  /*39a0*/  IMAD.MOV.U32 R36, RZ, RZ, R3 ;  /* 0x000000ffff247224 */ /* 0x000fe400078e0003 */
[----:B------:R-:W-:-:S07]  /*39b0*/  IMAD.MOV.U32 R37, RZ, RZ, R2 ;  /* 0x000000ffff257224 */ /* 0x000fce00078e0002 */
.L_x_5592:
[----:B------:R-:W-:Y:S05]  /*39c0*/  BSYNC B3 ;  /* 0x0000000000037941 */ /* 0x000fea0003800000 */
.L_x_5591:
        /* <DEDUP_REMOVED lines=24> */
.L_x_5594:
[----:B------:R-:W-:Y:S05]  /*3b50*/  BSYNC B3 ;  /* 0x0000000000037941 */ /* 0x000fea0003800000 */
.L_x_5593:
[----:B------:R-:W-:Y:S02]  /*3b60*/  IMAD.MOV.U32 R24, RZ, RZ, R2 ;  /* 0x000000ffff187224 */ /* 0x000fe400078e0002 */
[----:B------:R-:W-:Y:S01]  /*3b70*/  IMAD.MOV.U32 R25, RZ, RZ, R3 ;  /* 0x000000ffff197224 */ /* 0x000fe200078e0003 */
[----:B------:R-:W-:Y:S06]  /*3b80*/  BRA `(.L_x_5595) ;  /* 0x00000010004c7947 */ /* 0x000fec0003800000 */
.L_x_5578:
[----:B0-----:R-:W-:Y:S01]  /*3b90*/  IMAD.MOV.U32 R2, RZ, RZ, 0x652b82fe ;  /* 0x652b82feff027424 */ /* 0x001fe200078e00ff */
[----:B------:R-:W-:Y:S01]  /*3ba0*/  MOV R3, 0x3ff71547 ;  /* 0x3ff7154700037802 */ /* 0x000fe20000000f00 */
[----:B------:R-:W-:Y:S01]  /*3bb0*/  UMOV UR4, 0xfefa39ef ;  /* 0xfefa39ef00047882 */ /* 0x000fe20000000000 */
[----:B------:R-:W-:Y:S01]  /*3bc0*/  UMOV UR5, 0x3fe62e42 ;  /* 0x3fe62e4200057882 */ /* 0x000fe20000000000 */
[----:B------:R-:W-:Y:S01]  /*3bd0*/  BSSY B0, `(.L_x_5596) ;  /* 0x0000039000007945 */ /* 0x000fe20003800000 */
[----:B------:R-:W-:Y:S02]  /*3be0*/  DSETP.NEU.AND P2, PT, |R12|, +INF , PT ;  /* 0x7ff000000c00742a */ /* 0x000fe40003f4d200 */
        /* <DEDUP_REMOVED lines=47> */
[----:B------:R-:W-:Y:S01]  /*3ee0*/  FSEL R26, R4, RZ, !P0 ;  /* 0x000000ff041a7208 */ /* 0x000fe20004000000 */
[----:B------:R-:W-:Y:S01]  /*3ef0*/  @!P1 IMAD.MOV.U32 R4, RZ, RZ, RZ ;  /* 0x000000ffff049224 */ /* 0x000fe200078e00ff */
[----:B------:R-:W-:-:S05]  /*3f00*/  @!P1 SHF.R.S32.HI R3, RZ, 0x1, R0 ;  /* 0x00000001ff039819 */ /* 0x000fca0000011400 */
[----:B------:R-:W-:Y:S02]  /*3f10*/  @!P1 IMAD.IADD R2, R2, 0x1, -R3 ;  /* 0x0000000102029824 */ /* 0x000fe400078e0a03 */
[----:B------:R-:W-:-:S03]  /*3f20*/  @!P1 IMAD R3, R3, 0x100000, R7 ;  /* 0x0010000003039824 */ /* 0x000fc600078e0207 */
[----:B------:R-:W-:Y:S02]  /*3f30*/  @!P1 LEA R5, R2, 0x3ff00000, 0x14 ;  /* 0x3ff0000002059811 */ /* 0x000fe400078ea0ff */
[----:B------:R-:W-:-:S06]  /*3f40*/  @!P1 MOV R2, R6 ;  /* 0x0000000600029202 */ /* 0x000fcc0000000f00 */
[----:B------:R-:W-:-:S11]  /*3f50*/  @!P1 DMUL R26, R2, R4 ;  /* 0x00000004021a9228 */ /* 0x000fd60000000000 */
.L_x_5597:
[----:B------:R-:W-:Y:S05]  /*3f60*/  BSYNC B0 ;  /* 0x0000000000007941 */ /* 0x000fea0003800000 */
.L_x_5596:
        /* <DEDUP_REMOVED lines=23> */
[----:B------:R-:W-:Y:S01]  /*40e0*/  IMAD.MOV.U32 R25, RZ, RZ, R5 ;  /* 0x000000ffff197224 */ /* 0x000fe200078e0005 */
[----:B------:R-:W-:Y:S06]  /*40f0*/  BRA `(.L_x_5600) ;  /* 0x0000000000087947 */ /* 0x000fec0003800000 */
.L_x_5599:
[----:B------:R-:W-:Y:S01]  /*4100*/  DMUL R24, RZ, R12 ;  /* 0x0000000cff187228 */ /* 0x000fe20000000000 */
[----:B------:R-:W-:-:S10]  /*4110*/  IMAD.MOV.U32 R3, RZ, RZ, RZ ;  /* 0x000000ffff037224 */ /* 0x000fd400078e00ff */
.L_x_5600:
[----:B------:R-:W-:Y:S05]  /*4120*/  BSYNC B3 ;  /* 0x0000000000037941 */ /* 0x000fea0003800000 */
.L_x_5598:
[----:B------:R-:W0:Y:S01]  /*4130*/  LDC.64 R34, c[0x4][0x168] ;  /* 0x01005a00ff227b82 */ /* 0x000e220000000a00 */
[----:B------:R-:W-:-:S04]  /*4140*/  SHF.L.U32 R0, R3, 0x3, RZ ;  /* 0x0000000303007819 */ /* 0x000fc800000006ff */
        /* <DEDUP_REMOVED lines=42> */
[----:B------:R-:W-:Y:S01]  /*43f0*/  IMAD.MOV.U32 R0, RZ, RZ, R3 ;  /* 0x000000ffff007224 */ /* 0x000fe200078e0003 */
[----:B------:R-:W-:Y:S01]  /*4400*/  MOV R3, R5 ;  /* 0x0000000500037202 */ /* 0x000fe20000000f00 */
[----:B------:R-:W-:Y:S01]  /*4410*/  IMAD.MOV.U32 R2, RZ, RZ, R4 ;  /* 0x000000ffff027224 */ /* 0x000fe200078e0004 */
[----:B------:R-:W-:Y:S06]  /*4420*/  BRA `(.L_x_5603) ;  /* 0x0000000000087947 */ /* 0x000fec0003800000 */
.L_x_5602:
[----:B------:R-:W-:Y:S01]  /*4430*/  DMUL R2, RZ, R12 ;  /* 0x0000000cff027228 */ /* 0x000fe20000000000 */
[----:B------:R-:W-:-:S10]  /*4440*/  IMAD.MOV.U32 R0, RZ, RZ, RZ ;  /* 0x000000ffff007224 */ /* 0x000fd400078e00ff */
.L_x_5603:
[----:B------:R-:W-:Y:S05]  /*4450*/  BSYNC B3 ;  /* 0x0000000000037941 */ /* 0x000fea0003800000 */
.L_x_5601:
        /* <DEDUP_REMOVED lines=20> */
[----:B----4-:R-:W-:Y:S01]  /*45a0*/  DFMA R4, R12, R4, R36 ;  /* 0x000000040c04722b */ /* 0x010fe20000000024 */
[----:B------:R-:W-:Y:S01]  /*45b0*/  IMAD.MOV.U32 R37, RZ, RZ, 0x3ff00000 ;  /* 0x3ff00000ff257424 */ /* 0x000fe200078e00ff */
[----:B------:R-:W-:-:S04]  /*45c0*/  MOV R36, RZ ;  /* 0x000000ff00247202 */ /* 0x000fc80000000f00 */
[----:B------:R-:W-:Y:S02]  /*45d0*/  LOP3.LUT R37, R37, 0x80000000, R15, 0xb8, !PT ;  /* 0x8000000025257812 */ /* 0x000fe400078eb80f */
        /* <DEDUP_REMOVED lines=8> */
.L_x_5577:
[----:B------:R-:W-:-:S10]  /*4660*/  DADD R36, R12, -R12 ;  /* 0x000000000c247229 */ /* 0x000fd4000000080c */
[----:B------:R-:W-:Y:S02]  /*4670*/  IMAD.MOV.U32 R24, RZ, RZ, R36 ;  /* 0x000000ffff187224 */ /* 0x000fe400078e0024 */
[----:B------:R-:W-:Y:S01]  /*4680*/  IMAD.MOV.U32 R25, RZ, RZ, R37 ;  /* 0x000000ffff197224 */ /* 0x000fe200078e0025 */
[----:B------:R-:W-:Y:S06]  /*4690*/  BRA `(.L_x_5595) ;  /* 0x0000000400887947 */ /* 0x000fec0003800000 */
.L_x_5576:
        /* <DEDUP_REMOVED lines=33> */
[----:B------:R-:W-:Y:S05]  /*48b0*/  CALL.REL.NOINC `($_ZN2at6native27unrolled_elementwise_kernelIZZZNS0_15tan_kernel_cudaERNS_18TensorIteratorBaseEENKUlvE_clEvENKUlvE_clEvEUlN3c107complexIdEEE_St5arrayIPcLm2EELi4E23TrivialOffsetCalculatorILi1EjESE_NS0_6memory15LoadWithoutCastENSF_16StoreWithoutCastEEEviT_T0_T2_T3_T4_T5_$__internal_trig_reduction_slowpathd) ;  /* 0x00000058006c7944 */ /* 0x000fea0003c00000 */
[----:B------:R-:W-:Y:S02]  /*48c0*/  IMAD.MOV.U32 R0, RZ, RZ, R3 ;  /* 0x000000ffff007224 */ /* 0x000fe400078e0003 */
[----:B------:R-:W-:Y:S02]  /*48d0*/  IMAD.MOV.U32 R2, RZ, RZ, R4 ;  /* 0x000000ffff027224 */ /* 0x000fe400078e0004 */
[----:B------:R-:W-:-:S07]  /*48e0*/  IMAD.MOV.U32 R3, RZ, RZ, R5 ;  /* 0x000000ffff037224 */ /* 0x000fce00078e0005 */
.L_x_5607:
[----:B------:R-:W-:Y:S05]  /*48f0*/  BSYNC B4 ;  /* 0x0000000000047941 */ /* 0x000fea0003800000 */
.L_x_5606:
        /* <DEDUP_REMOVED lines=27> */
[----:B------:R-:W-:Y:S05]  /*4ab0*/  CALL.REL.NOINC `($_ZN2at6native27unrolled_elementwise_kernelIZZZNS0_15tan_kernel_cudaERNS_18TensorIteratorBaseEENKUlvE_clEvENKUlvE_clEvEUlN3c107complexIdEEE_St5arrayIPcLm2EELi4E23TrivialOffsetCalculatorILi1EjESE_NS0_6memory15LoadWithoutCastENSF_16StoreWithoutCastEEEviT_T0_T2_T3_T4_T5_$__internal_trig_reduction_slowpathd) ;  /* 0x0000005400ec7944 */ /* 0x000fea0003c00000 */
[----:B------:R-:W-:Y:S02]  /*4ac0*/  IMAD.MOV.U32 R15, RZ, RZ, R3 ;  /* 0x000000ffff0f7224 */ /* 0x000fe400078e0003 */
[----:B------:R-:W-:Y:S02]  /*4ad0*/  IMAD.MOV.U32 R38, RZ, RZ, R4 ;  /* 0x000000ffff267224 */ /* 0x000fe400078e0004 */
[----:B------:R-:W-:-:S07]  /*4ae0*/  IMAD.MOV.U32 R39, RZ, RZ, R5 ;  /* 0x000000ffff277224 */ /* 0x000fce00078e0005 */
.L_x_5609:
[----:B------:R-:W-:Y:S05]  /*4af0*/  BSYNC B4 ;  /* 0x0000000000047941 */ /* 0x000fea0003800000 */
.L_x_5608:
[----:B------:R-:W0:Y:S01]  /*4b00*/  LDC.64 R12, c[0x4][0x168] ;  /* 0x01005a00ff0c7b82 */ /* 0x000e220000000a00 */
[----:B------:R-:W-:-:S05]  /*4b10*/  VIADD R15, R15, 0x1 ;  /* 0x000000010f0f7836 */ /* 0x000fca0000000000 */
        /* <DEDUP_REMOVED lines=22> */
.L_x_5605:
[----:B------:R-:W-:Y:S05]  /*4c80*/  BSYNC B3 ;  /* 0x0000000000037941 */ /* 0x000fea0003800000 */
.L_x_5604:
[----:B------:R-:W-:Y:S01]  /*4c90*/  LOP3.LUT R25, RZ, 0x80000000, R13, 0xb8, !PT ;  /* 0x80000000ff197812 */ /* 0x000fe200078eb80d */
[----:B------:R-:W-:Y:S02]  /*4ca0*/  IMAD.MOV.U32 R37, RZ, RZ, R14 ;  /* 0x000000ffff257224 */ /* 0x000fe400078e000e */
[----:B------:R-:W-:-:S07]  /*4cb0*/  IMAD.MOV.U32 R24, RZ, RZ, RZ ;  /* 0x000000ffff187224 */ /* 0x000fce00078e00ff */
.L_x_5595:
[----:B------:R-:W-:Y:S05]  /*4cc0*/  BSYNC B1 ;  /* 0x0000000000017941 */ /* 0x000fea0003800000 */
.L_x_5575:
[----:B------:R-:W-:-:S11]  /*4cd0*/  DADD R26, -RZ, -R36 ;  /* 0x00000000ff1a7229 */ /* 0x000fd60000000924 */
.L_x_5574:
[----:B------:R-:W-:Y:S05]  /*4ce0*/  BSYNC B2 ;  /* 0x0000000000027941 */ /* 0x000fea0003800000 */
.L_x_5573:
[----:B------:R-:W1:Y:S01]  /*4cf0*/  S2R R0, SR_TID.X ;  /* 0x0000000000007919 */ /* 0x000e620000002100 */
[----:B------:R-:W-:Y:S01]  /*4d00*/  BSSY B2, `(.L_x_5610) ;  /* 0x0000252000027945 */ /* 0x000fe20003800000 */
[----:B------:R-:W-:Y:S02]  /*4d10*/  CS2R R14, SRZ ;  /* 0x00000000000e7805 */ /* 0x000fe4000001ff00 */
        /* <DEDUP_REMOVED lines=35> */
[----:B------:R-:W-:Y:S05]  /*4f50*/  CALL.REL.NOINC `($_ZN2at6native27unrolled_elementwise_kernelIZZZNS0_15tan_kernel_cudaERNS_18TensorIteratorBaseEENKUlvE_clEvENKUlvE_clEvEUlN3c107complexIdEEE_St5arrayIPcLm2EELi4E23TrivialOffsetCalculatorILi1EjESE_NS0_6memory15LoadWithoutCastENSF_16StoreWithoutCastEEEviT_T0_T2_T3_T4_T5_$__internal_trig_reduction_slowpathd) ;  /* 0x0000005000c47944 */ /* 0x000fea0003c00000 */
[----:B------:R-:W-:Y:S05]  /*4f60*/  BRA `(.L_x_5618) ;  /* 0x0000000000087947 */ /* 0x000fea0003800000 */
.L_x_5617:
[----:B0-----:R-:W-:Y:S01]  /*4f70*/  DMUL R4, RZ, R8 ;  /* 0x00000008ff047228 */ /* 0x001fe20000000000 */
[----:B------:R-:W-:-:S10]  /*4f80*/  IMAD.MOV.U32 R3, RZ, RZ, RZ ;  /* 0x000000ffff037224 */ /* 0x000fd400078e00ff */
.L_x_5618:
[----:B------:R-:W-:Y:S05]  /*4f90*/  BSYNC B3 ;  /* 0x0000000000037941 */ /* 0x000fea0003800000 */
.L_x_5616:
        /* <DEDUP_REMOVED lines=63> */
.L_x_5620:
[----:B------:R-:W-:Y:S05]  /*5390*/  BSYNC B0 ;  /* 0x0000000000007941 */ /* 0x000fea0003800000 */
.L_x_5619:
[----:B------:R-:W-:Y:S01]  /*53a0*/  BSSY B3, `(.L_x_5621) ;  /* 0x0000078000037945 */ /* 0x000fe20003800000 */
[----:B------:R-:W-:-:S03]  /*53b0*/  IMAD.MOV.U32 R8, RZ, RZ, R36 ;  /* 0x000000ffff087224 */ /* 0x000fc600078e0024 */
[----:B------:R-:W-:Y:S05]  /*53c0*/  @!P1 BRA `(.L_x_5622) ;  /* 0x0000000400789947 */ /* 0x000fea0003800000 */
[----:B------:R-:W-:Y:S01]  /*53d0*/  IMAD.MOV.U32 R2, RZ, RZ, 0x652b82fe ;  /* 0x652b82feff027424 */ /* 0x000fe200078e00ff */
[----:B------:R-:W-:Y:S01]  /*53e0*/  MOV R3, 0x3ff71547 ;  /* 0x3ff7154700037802 */ /* 0x000fe20000000f00 */
        /* <DEDUP_REMOVED lines=84> */
.L_x_5624:
[----:B------:R-:W-:Y:S05]  /*5930*/  BSYNC B4 ;  /* 0x0000000000047941 */ /* 0x000fea0003800000 */
.L_x_5623:
[----:B------:R-:W-:Y:S01]  /*5940*/  DADD R2, R14, R2 ;  /* 0x000000000e027229 */ /* 0x000fe20000000002 */
[----:B------:R-:W-:Y:S01]  /*5950*/  UMOV UR4, 0x8fb9f87e ;  /* 0x8fb9f87e00047882 */ /* 0x000fe20000000000 */
[----:B------:R-:W-:Y:S02]  /*5960*/  UMOV UR5, 0x408633ce ;  /* 0x408633ce00057882 */ /* 0x000fe40000000000 */
[----:B------:R-:W-:-:S06]  /*5970*/  DSETP.GE.AND P0, PT, R8, UR4, PT ;  /* 0x0000000408007e2a */ /* 0x000fcc000bf06000 */
[----:B------:R-:W-:Y:S02]  /*5980*/  FSEL R4, R2, RZ, !P0 ;  /* 0x000000ff02047208 */ /* 0x000fe40004000000 */
[----:B------:R-:W-:Y:S01]  /*5990*/  FSEL R5, R3, +QNAN , !P0 ;  /* 0x7ff0000003057808 */ /* 0x000fe20004000000 */
[----:B------:R-:W-:Y:S06]  /*59a0*/  BRA `(.L_x_5625) ;  /* 0x00000000005c7947 */ /* 0x000fec0003800000 */
.L_x_5622:
        /* <DEDUP_REMOVED lines=23> */
.L_x_5625:
[----:B------:R-:W-:Y:S05]  /*5b20*/  BSYNC B3 ;  /* 0x0000000000037941 */ /* 0x000fea0003800000 */
.L_x_5621:
        /* <DEDUP_REMOVED lines=32> */
.L_x_5627:
[----:B------:R-:W-:Y:S05]  /*5d30*/  BSYNC B3 ;  /* 0x0000000000037941 */ /* 0x000fea0003800000 */
.L_x_5626:
        /* <DEDUP_REMOVED lines=27> */
.L_x_5629:
[----:B------:R-:W-:Y:S05]  /*5ef0*/  BSYNC B3 ;  /* 0x0000000000037941 */ /* 0x000fea0003800000 */
.L_x_5628:
        /* <DEDUP_REMOVED lines=24> */
.L_x_5631:
[----:B------:R-:W-:Y:S05]  /*6080*/  BSYNC B3 ;  /* 0x0000000000037941 */ /* 0x000fea0003800000 */
.L_x_5630:
[----:B------:R-:W-:Y:S02]  /*6090*/  IMAD.MOV.U32 R12, RZ, RZ, R2 ;  /* 0x000000ffff0c7224 */ /* 0x000fe400078e0002 */
[----:B------:R-:W-:Y:S01]  /*60a0*/  IMAD.MOV.U32 R13, RZ, RZ, R3 ;  /* 0x000000ffff0d7224 */ /* 0x000fe200078e0003 */
[----:B------:R-:W-:Y:S06]  /*60b0*/  BRA `(.L_x_5632) ;  /* 0x0000001000507947 */ /* 0x000fec0003800000 */
.L_x_5615:
[----:B0-----:R-:W-:Y:S01]  /*60c0*/  IMAD.MOV.U32 R2, RZ, RZ, 0x652b82fe ;  /* 0x652b82feff027424 */ /* 0x001fe200078e00ff */
[----:B------:R-:W-:Y:S01]  /*60d0*/  UMOV UR4, 0xfefa39ef ;  /* 0xfefa39ef00047882 */ /* 0x000fe20000000000 */
[----:B------:R-:W-:Y:S01]  /*60e0*/  IMAD.MOV.U32 R3, RZ, RZ, 0x3ff71547 ;  /* 0x3ff71547ff037424 */ /* 0x000fe200078e00ff */
[----:B------:R-:W-:Y:S01]  /*60f0*/  UMOV UR5, 0x3fe62e42 ;  /* 0x3fe62e4200057882 */ /* 0x000fe20000000000 */
[----:B------:R-:W-:Y:S01]  /*6100*/  DADD R12, -RZ, -|R36| ;  /* 0x00000000ff0c7229 */ /* 0x000fe20000000d24 */
[----:B------:R-:W-:Y:S01]  /*6110*/  BSSY B0, `(.L_x_5633) ;  /* 0x0000039000007945 */ /* 0x000fe20003800000 */
[----:B------:R-:W-:Y:S02]  /*6120*/  DSETP.NEU.AND P2, PT, |R8|, +INF , PT ;  /* 0x7ff000000800742a */ /* 0x000fe40003f4d200 */
[----:B------:R-:W-:-:S06]  /*6130*/  DFMA R2, -|R36|, R2, 6.75539944105574400000e+15 ;  /* 0x433800002402742b */ /* 0x000fcc0000000302 */
[----:B------:R-:W-:Y:S02]  /*6140*/  MOV R0, R13 ;  /* 0x0000000d00007202 */ /* 0x000fe40000000f00 */
[----:B------:R-:W-:Y:S02]  /*6150*/  DADD R4, R2, -6.75539944105574400000e+15 ;  /* 0xc338000002047429 */ /* 0x000fe40000000000 */
[----:B------:R-:W-:-:S06]  /*6160*/  FSETP.GEU.FTZ.AND P0, PT, |R0|, 4.1917929649353027344, PT ;  /* 0x4086232b0000780b */ /* 0x000fcc0003f1e200 */
        /* <DEDUP_REMOVED lines=48> */
[----:B------:R-:W-:Y:S01]  /*6470*/  @!P1 LEA R5, R2, 0x3ff00000, 0x14 ;  /* 0x3ff0000002059811 */ /* 0x000fe200078ea0ff */
[----:B------:R-:W-:-:S06]  /*6480*/  @!P1 IMAD.MOV.U32 R2, RZ, RZ, R6 ;  /* 0x000000ffff029224 */ /* 0x000fcc00078e0006 */
[----:B------:R-:W-:-:S11]  /*6490*/  @!P1 DMUL R12, R2, R4 ;  /* 0x00000004020c9228 */ /* 0x000fd60000000000 */
.L_x_5634:
[----:B------:R-:W-:Y:S05]  /*64a0*/  BSYNC B0 ;  /* 0x0000000000007941 */ /* 0x000fea0003800000 */
.L_x_5633:
        /* <DEDUP_REMOVED lines=25> */
.L_x_5636:
[----:B------:R-:W-:Y:S01]  /*6640*/  DMUL R14, RZ, R8 ;  /* 0x00000008ff0e7228 */ /* 0x000fe20000000000 */
[----:B------:R-:W-:-:S10]  /*6650*/  IMAD.MOV.U32 R3, RZ, RZ, RZ ;  /* 0x000000ffff037224 */ /* 0x000fd400078e00ff */
.L_x_5637:
[----:B------:R-:W-:Y:S05]  /*6660*/  BSYNC B3 ;  /* 0x0000000000037941 */ /* 0x000fea0003800000 */
.L_x_5635:
        /* <DEDUP_REMOVED lines=48> */
.L_x_5639:
[----:B------:R-:W-:Y:S01]  /*6970*/  DMUL R2, RZ, R8 ;  /* 0x00000008ff027228 */ /* 0x000fe20000000000 */
[----:B------:R-:W-:-:S10]  /*6980*/  IMAD.MOV.U32 R0, RZ, RZ, RZ ;  /* 0x000000ffff007224 */ /* 0x000fd400078e00ff */
.L_x_5640:
[----:B------:R-:W-:Y:S05]  /*6990*/  BSYNC B3 ;  /* 0x0000000000037941 */ /* 0x000fea0003800000 */
.L_x_5638:
        /* <DEDUP_REMOVED lines=21> */
[----:B------:R-:W-:Y:S02]  /*6af0*/  IMAD.MOV.U32 R37, RZ, RZ, 0x3ff00000 ;  /* 0x3ff00000ff257424 */ /* 0x000fe400078e00ff */
[----:B------:R-:W-:-:S03]  /*6b00*/  IMAD.MOV.U32 R36, RZ, RZ, RZ ;  /* 0x000000ffff247224 */ /* 0x000fc600078e00ff */
        /* <DEDUP_REMOVED lines=9> */
.L_x_5614:
[----:B------:R-:W-:-:S10]  /*6ba0*/  DADD R36, R8, -R8 ;  /* 0x0000000008247229 */ /* 0x000fd40000000808 */
[----:B------:R-:W-:Y:S01]  /*6bb0*/  IMAD.MOV.U32 R12, RZ, RZ, R36 ;  /* 0x000000ffff0c7224 */ /* 0x000fe200078e0024 */
[----:B------:R-:W-:Y:S01]  /*6bc0*/  MOV R13, R37 ;  /* 0x00000025000d7202 */ /* 0x000fe20000000f00 */
[----:B------:R-:W-:Y:S06]  /*6bd0*/  BRA `(.L_x_5632) ;  /* 0x0000000400887947 */ /* 0x000fec0003800000 */
.L_x_5613:
        /* <DEDUP_REMOVED lines=34> */
[----:B------:R-:W-:Y:S01]  /*6e00*/  MOV R0, R3 ;  /* 0x0000000300007202 */ /* 0x000fe20000000f00 */
[----:B------:R-:W-:Y:S02]  /*6e10*/  IMAD.MOV.U32 R2, RZ, RZ, R4 ;  /* 0x000000ffff027224 */ /* 0x000fe400078e0004 */
[----:B------:R-:W-:-:S07]  /*6e20*/  IMAD.MOV.U32 R3, RZ, RZ, R5 ;  /* 0x000000ffff037224 */ /* 0x000fce00078e0005 */
.L_x_5644:
[----:B------:R-:W-:Y:S05]  /*6e30*/  BSYNC B4 ;  /* 0x0000000000047941 */ /* 0x000fea0003800000 */
.L_x_5643:
        /* <DEDUP_REMOVED lines=27> */
[----:B------:R-:W-:Y:S05]  /*6ff0*/  CALL.REL.NOINC `($_ZN2at6native27unrolled_elementwise_kernelIZZZNS0_15tan_kernel_cudaERNS_18TensorIteratorBaseEENKUlvE_clEvENKUlvE_clEvEUlN3c107complexIdEEE_St5arrayIPcLm2EELi4E23TrivialOffsetCalculatorILi1EjESE_NS0_6memory15LoadWithoutCastENSF_16StoreWithoutCastEEEviT_T0_T2_T3_T4_T5_$__internal_trig_reduction_slowpathd) ;  /* 0x00000030009c7944 */ /* 0x000fea0003c00000 */
[----:B------:R-:W-:Y:S02]  /*7000*/  IMAD.MOV.U32 R11, RZ, RZ, R3 ;  /* 0x000000ffff0b7224 */ /* 0x000fe400078e0003 */
[----:B------:R-:W-:Y:S02]  /*7010*/  IMAD.MOV.U32 R38, RZ, RZ, R4 ;  /* 0x000000ffff267224 */ /* 0x000fe400078e0004 */
[----:B------:R-:W-:-:S07]  /*7020*/  IMAD.MOV.U32 R39, RZ, RZ, R5 ;  /* 0x000000ffff277224 */ /* 0x000fce00078e0005 */
.L_x_5646:
[----:B------:R-:W-:Y:S05]  /*7030*/  BSYNC B4 ;  /* 0x0000000000047941 */ /* 0x000fea0003800000 */
.L_x_5645:
        /* <DEDUP_REMOVED lines=11> */
[----:B------:R-:W-:-:S03]  /*70f0*/  DMUL R2, R38, R38 ;  /* 0x0000002626027228 */ /* 0x000fc60000000000 */
        /* <DEDUP_REMOVED lines=12> */
.L_x_5642:
[----:B------:R-:W-:Y:S05]  /*71c0*/  BSYNC B3 ;  /* 0x0000000000037941 */ /* 0x000fea0003800000 */
.L_x_5641:
[----:B------:R-:W-:Y:S01]  /*71d0*/  LOP3.LUT R13, RZ, 0x80000000, R9, 0xb8, !PT ;  /* 0x80000000ff0d7812 */ /* 0x000fe200078eb809 */
[----:B------:R-:W-:Y:S02]  /*71e0*/  IMAD.MOV.U32 R37, RZ, RZ, R10 ;  /* 0x000000ffff257224 */ /* 0x000fe400078e000a */
[----:B------:R-:W-:-:S07]  /*71f0*/  IMAD.MOV.U32 R12, RZ, RZ, RZ ;  /* 0x000000ffff0c7224 */ /* 0x000fce00078e00ff */
.L_x_5632:
[----:B------:R-:W-:Y:S05]  /*7200*/  BSYNC B1 ;  /* 0x0000000000017941 */ /* 0x000fea0003800000 */
.L_x_5612:
[----:B------:R-:W-:-:S11]  /*7210*/  DADD R14, -RZ, -R36 ;  /* 0x00000000ff0e7229 */ /* 0x000fd60000000924 */
.L_x_5611:
[----:B------:R-:W-:Y:S05]  /*7220*/  BSYNC B2 ;  /* 0x0000000000027941 */ /* 0x000fea0003800000 */
.L_x_5610:
[----:B------:R-:W1:Y:S01]  /*7230*/  S2R R0, SR_TID.X ;  /* 0x0000000000007919 */ /* 0x000e620000002100 */
[----:B------:R-:W-:Y:S01]  /*7240*/  BSSY B2, `(.L_x_5647) ;  /* 0x000024f000027945 */ /* 0x000fe20003800000 */
[----:B0-----:R-:W-:Y:S02]  /*7250*/  CS2R R6, SRZ ;  /* 0x0000000000067805 */ /* 0x001fe4000001ff00 */
        /* <DEDUP_REMOVED lines=37> */
.L_x_5654:
[----:B------:R-:W-:Y:S01]  /*74b0*/  DMUL R4, RZ, R16 ;  /* 0x00000010ff047228 */ /* 0x000fe20000000000 */
[----:B------:R-:W-:-:S10]  /*74c0*/  IMAD.MOV.U32 R3, RZ, RZ, RZ ;  /* 0x000000ffff037224 */ /* 0x000fd400078e00ff */
.L_x_5655:
[----:B------:R-:W-:Y:S05]  /*74d0*/  BSYNC B3 ;  /* 0x0000000000037941 */ /* 0x000fea0003800000 */
.L_x_5653:
        /* <DEDUP_REMOVED lines=63> */
.L_x_5657:
[----:B------:R-:W-:Y:S05]  /*78d0*/  BSYNC B0 ;  /* 0x0000000000007941 */ /* 0x000fea0003800000 */
.L_x_5656:
        /* <DEDUP_REMOVED lines=22> */
[----:B------:R-:W-:Y:S01]  /*7a40*/  MOV R4, 0x8ebd13cd ;  /* 0x8ebd13cd00047802 */ /* 0x000fe20000000f00 */
[----:B------:R-:W-:Y:S01]  /*7a50*/  IMAD.MOV.U32 R5, RZ, RZ, 0x3e5af86d ;  /* 0x3e5af86dff057424 */ /* 0x000fe200078e00ff */
[----:B------:R-:W-:-:S06]  /*7a60*/  UMOV UR5, 0x3e21f407 ;  /* 0x3e21f40700057882 */ /* 0x000fcc0000000000 */
        /* <DEDUP_REMOVED lines=61> */
[----:B------:R-:W-:Y:S05]  /*7e40*/  CALL.REL.NOINC `($__internal_6_$__cuda_sm20_div_rn_f64_full) ;  /* 0x0000001800bc7944 */ /* 0x000fea0003c00000 */
[----:B------:R-:W-:-:S04]  /*7e50*/  LOP3.LUT R3, R3, R2, RZ, 0x3c, !PT ;  /* 0x0000000203037212 */ /* 0x000fc800078e3cff */
[----:B------:R-:W-:-:S04]  /*7e60*/  LOP3.LUT R2, R3, R2, RZ, 0x3c, !PT ;  /* 0x0000000203027212 */ /* 0x000fc800078e3cff */
[----:B------:R-:W-:-:S07]  /*7e70*/  LOP3.LUT R3, R3, R2, RZ, 0x3c, !PT ;  /* 0x0000000203037212 */ /* 0x000fce00078e3cff */
.L_x_5661:
[----:B------:R-:W-:Y:S05]  /*7e80*/  BSYNC B4 ;  /* 0x0000000000047941 */ /* 0x000fea0003800000 */
.L_x_5660:
[----:B------:R-:W-:Y:S01]  /*7e90*/  DADD R2, R10, R2 ;  /* 0x000000000a027229 */ /* 0x000fe20000000002 */
[----:B------:R-:W-:Y:S01]  /*7ea0*/  UMOV UR4, 0x8fb9f87e ;  /* 0x8fb9f87e00047882 */ /* 0x000fe20000000000 */
[----:B------:R-:W-:Y:S02]  /*7eb0*/  UMOV UR5, 0x408633ce ;  /* 0x408633ce00057882 */ /* 0x000fe40000000000 */
[----:B------:R-:W-:-:S06]  /*7ec0*/  DSETP.GE.AND P0, PT, R8, UR4, PT ;  /* 0x0000000408007e2a */ /* 0x000fcc000bf06000 */
[----:B------:R-:W-:Y:S02]  /*7ed0*/  FSEL R4, R2, RZ, !P0 ;  /* 0x000000ff02047208 */ /* 0x000fe40004000000 */
[----:B------:R-:W-:Y:S01]  /*7ee0*/  FSEL R5, R3, +QNAN , !P0 ;  /* 0x7ff0000003057808 */ /* 0x000fe20004000000 */
[----:B------:R-:W-:Y:S06]  /*7ef0*/  BRA `(.L_x_5662) ;  /* 0x00000000005c7947 */ /* 0x000fec0003800000 */
.L_x_5659:
        /* <DEDUP_REMOVED lines=23> */
.L_x_5662:
[----:B------:R-:W-:Y:S05]  /*8070*/  BSYNC B3 ;  /* 0x0000000000037941 */ /* 0x000fea0003800000 */
.L_x_5658:
        /* <DEDUP_REMOVED lines=22> */
[----:B------:R-:W-:Y:S02]  /*81e0*/  IMAD.MOV.U32 R3, RZ, RZ, R5 ;  /* 0x000000ffff037224 */ /* 0x000fe400078e0005 */
[----:B------:R-:W-:Y:S01]  /*81f0*/  IMAD.MOV.U32 R0, RZ, RZ, R29 ;  /* 0x000000ffff007224 */ /* 0x000fe200078e001d */
[----:B------:R-:W-:Y:S01]  /*8200*/  MOV R29, 0x8240 ;  /* 0x00008240001d7802 */ /* 0x000fe20000000f00 */
[----:B------:R-:W-:Y:S02]  /*8210*/  IMAD.MOV.U32 R4, RZ, RZ, R34 ;  /* 0x000000ffff047224 */ /* 0x000fe400078e0022 */
[----:B------:R-:W-:-:S07]  /*8220*/  IMAD.MOV.U32 R5, RZ, RZ, R35 ;  /* 0x000000ffff057224 */ /* 0x000fce00078e0023 */
[----:B------:R-:W-:Y:S05]  /*8230*/  CALL.REL.NOINC `($__internal_7_$__cuda_sm20_dsqrt_rn_f64_mediumpath_v1) ;  /* 0x0000001c00587944 */ /* 0x000fea0003c00000 */
[----:B------:R-:W-:Y:S01]  /*8240*/  IMAD.MOV.U32 R10, RZ, RZ, R2 ;  /* 0x000000ffff0a7224 */ /* 0x000fe200078e0002 */
[----:B------:R-:W-:-:S07]  /*8250*/  MOV R11, R0 ;  /* 0x00000000000b7202 */ /* 0x000fce0000000f00 */
.L_x_5664:
[----:B------:R-:W-:Y:S05]  /*8260*/  BSYNC B3 ;  /* 0x0000000000037941 */ /* 0x000fea0003800000 */
.L_x_5663:
        /* <DEDUP_REMOVED lines=25> */
[----:B------:R-:W-:Y:S01]  /*8400*/  IMAD.MOV.U32 R18, RZ, RZ, R3 ;  /* 0x000000ffff127224 */ /* 0x000fe200078e0003 */
[----:B------:R-:W-:-:S07]  /*8410*/  MOV R19, R2 ;  /* 0x0000000200137202 */ /* 0x000fce0000000f00 */
.L_x_5666:
[----:B------:R-:W-:Y:S05]  /*8420*/  BSYNC B3 ;  /* 0x0000000000037941 */ /* 0x000fea0003800000 */
.L_x_5665:
        /* <DEDUP_REMOVED lines=24> */
.L_x_5668:
[----:B------:R-:W-:Y:S05]  /*85b0*/  BSYNC B3 ;  /* 0x0000000000037941 */ /* 0x000fea0003800000 */
.L_x_5667:
[----:B------:R-:W-:Y:S01]  /*85c0*/  IMAD.MOV.U32 R4, RZ, RZ, R2 ;  /* 0x000000ffff047224 */ /* 0x000fe200078e0002 */
[----:B------:R-:W-:Y:S01]  /*85d0*/  MOV R5, R3 ;  /* 0x0000000300057202 */ /* 0x000fe20000000f00 */
[----:B------:R-:W-:Y:S06]  /*85e0*/  BRA `(.L_x_5669) ;  /* 0x0000001000487947 */ /* 0x000fec0003800000 */
.L_x_5652:
        /* <DEDUP_REMOVED lines=55> */
[----:B------:R-:W-:-:S04]  /*8960*/  @!P1 SHF.R.S32.HI R3, RZ, 0x1, R0 ;  /* 0x00000001ff039819 */ /* 0x000fc80000011400 */
[----:B------:R-:W-:Y:S01]  /*8970*/  @!P1 IADD3 R2, R2, -R3, RZ ;  /* 0x8000000302029210 */ /* 0x000fe20007ffe0ff */
[----:B------:R-:W-:-:S03]  /*8980*/  @!P1 IMAD R3, R3, 0x100000, R7 ;  /* 0x0010000003039824 */ /* 0x000fc600078e0207 */
[----:B------:R-:W-:Y:S01]  /*8990*/  @!P1 LEA R5, R2, 0x3ff00000, 0x14 ;  /* 0x3ff0000002059811 */ /* 0x000fe200078ea0ff */
[----:B------:R-:W-:-:S06]  /*89a0*/  @!P1 IMAD.MOV.U32 R2, RZ, RZ, R6 ;  /* 0x000000ffff029224 */ /* 0x000fcc00078e0006 */
[----:B------:R-:W-:-:S11]  /*89b0*/  @!P1 DMUL R10, R2, R4 ;  /* 0x00000004020a9228 */ /* 0x000fd60000000000 */
.L_x_5671:
[----:B------:R-:W-:Y:S05]  /*89c0*/  BSYNC B0 ;  /* 0x0000000000007941 */ /* 0x000fea0003800000 */
.L_x_5670:
        /* <DEDUP_REMOVED lines=24> */
[----:B------:R-:W-:Y:S06]  /*8b50*/  BRA `(.L_x_5674) ;  /* 0x0000000000087947 */ /* 0x000fec0003800000 */
.L_x_5673:
[----:B------:R-:W-:Y:S01]  /*8b60*/  DMUL R8, RZ, R16 ;  /* 0x00000010ff087228 */ /* 0x000fe20000000000 */
[----:B------:R-:W-:-:S10]  /*8b70*/  IMAD.MOV.U32 R3, RZ, RZ, RZ ;  /* 0x000000ffff037224 */ /* 0x000fd400078e00ff */
.L_x_5674:
[----:B------:R-:W-:Y:S05]  /*8b80*/  BSYNC B3 ;  /* 0x0000000000037941 */ /* 0x000fea0003800000 */
.L_x_5672:
        /* <DEDUP_REMOVED lines=44> */
[----:B------:R-:W-:Y:S01]  /*8e50*/  MOV R0, R3 ;  /* 0x0000000300007202 */ /* 0x000fe20000000f00 */
[----:B------:R-:W-:Y:S02]  /*8e60*/  IMAD.MOV.U32 R2, RZ, RZ, R4 ;  /* 0x000000ffff027224 */ /* 0x000fe400078e0004 */
[----:B------:R-:W-:Y:S01]  /*8e70*/  IMAD.MOV.U32 R3, RZ, RZ, R5 ;  /* 0x000000ffff037224 */ /* 0x000fe200078e0005 */
[----:B------:R-:W-:Y:S06]  /*8e80*/  BRA `(.L_x_5677) ;  /* 0x0000000000087947 */ /* 0x000fec0003800000 */
.L_x_5676:
[----:B------:R-:W-:Y:S01]  /*8e90*/  DMUL R2, RZ, R16 ;  /* 0x00000010ff027228 */ /* 0x000fe20000000000 */
[----:B------:R-:W-:-:S10]  /*8ea0*/  IMAD.MOV.U32 R0, RZ, RZ, RZ ;  /* 0x000000ffff007224 */ /* 0x000fd400078e00ff */
.L_x_5677:
[----:B------:R-:W-:Y:S05]  /*8eb0*/  BSYNC B3 ;  /* 0x0000000000037941 */ /* 0x000fea0003800000 */
.L_x_5675:
        /* <DEDUP_REMOVED lines=31> */
.L_x_5651:
[----:B------:R-:W-:-:S10]  /*90b0*/  DADD R18, R16, -R16 ;  /* 0x0000000010127229 */ /* 0x000fd40000000810 */
[----:B------:R-:W-:Y:S02]  /*90c0*/  IMAD.MOV.U32 R4, RZ, RZ, R18 ;  /* 0x000000ffff047224 */ /* 0x000fe400078e0012 */
[----:B------:R-:W-:Y:S01]  /*90d0*/  IMAD.MOV.U32 R5, RZ, RZ, R19 ;  /* 0x000000ffff057224 */ /* 0x000fe200078e0013 */
[----:B------:R-:W-:Y:S06]  /*90e0*/  BRA `(.L_x_5669) ;  /* 0x0000000400887947 */ /* 0x000fec0003800000 */
.L_x_5650:
        /* <DEDUP_REMOVED lines=27> */
[----:B------:R-:W-:Y:S01]  /*92a0*/  MOV R2, R10 ;  /* 0x0000000a00027202 */ /* 0x000fe20000000f00 */
[----:B------:R-:W-:Y:S01]  /*92b0*/  IMAD.MOV.U32 R3, RZ, RZ, R11 ;  /* 0x000000ffff037224 */ /* 0x000fe200078e000b */
[----:B------:R-:W-:Y:S06]  /*92c0*/  @!P2 BRA `(.L_x_5681) ;  /* 0x00000000001ca947 */ /* 0x000fec0003800000 */
[----:B------:R-:W-:Y:S01]  /*92d0*/  IMAD.MOV.U32 R7, RZ, RZ, R16 ;  /* 0x000000ffff077224 */ /* 0x000fe200078e0010 */
[----:B------:R-:W-:Y:S01]  /*92e0*/  MOV R34, 0x9310 ;  /* 0x0000931000227802 */ /* 0x000fe20000000f00 */
[----:B------:R-:W-:-:S07]  /*92f0*/  IMAD.MOV.U32 R32, RZ, RZ, R17 ;  /* 0x000000ffff207224 */ /* 0x000fce00078e0011 */
[----:B------:R-:W-:Y:S05]  /*9300*/  CALL.REL.NOINC `($_ZN2at6native27unrolled_elementwise_kernelIZZZNS0_15tan_kernel_cudaERNS_18TensorIteratorBaseEENKUlvE_clEvENKUlvE_clEvEUlN3c107complexIdEEE_St5arrayIPcLm2EELi4E23TrivialOffsetCalculatorILi1EjESE_NS0_6memory15LoadWithoutCastENSF_16StoreWithoutCastEEEviT_T0_T2_T3_T4_T5_$__internal_trig_reduction_slowpathd) ;  /* 0x0000000c00d87944 */ /* 0x000fea0003c00000 */
[----:B------:R-:W-:Y:S02]  /*9310*/  IMAD.MOV.U32 R0, RZ, RZ, R3 ;  /* 0x000000ffff007224 */ /* 0x000fe400078e0003 */
[----:B------:R-:W-:Y:S02]  /*9320*/  IMAD.MOV.U32 R2, RZ, RZ, R4 ;  /* 0x000000ffff027224 */ /* 0x000fe400078e0004 */
[----:B------:R-:W-:-:S07]  /*9330*/  IMAD.MOV.U32 R3, RZ, RZ, R5 ;  /* 0x000000ffff037224 */ /* 0x000fce00078e0005 */
.L_x_5681:
[----:B------:R-:W-:Y:S05]  /*9340*/  BSYNC B4 ;  /* 0x0000000000047941 */ /* 0x000fea0003800000 */
.L_x_5680:
        /* <DEDUP_REMOVED lines=28> */
[----:B------:R-:W-:Y:S01]  /*9510*/  IMAD.MOV.U32 R9, RZ, RZ, R3 ;  /* 0x000000ffff097224 */ /* 0x000fe200078e0003 */
[----:B------:R-:W-:Y:S01]  /*9520*/  MOV R11, R5 ;  /* 0x00000005000b7202 */ /* 0x000fe20000000f00 */
[----:B------:R-:W-:-:S07]  /*9530*/  IMAD.MOV.U32 R10, RZ, RZ, R4 ;  /* 0x000000ffff0a7224 */ /* 0x000fce00078e0004 */
.L_x_5683:
[----:B------:R-:W-:Y:S05]  /*9540*/  BSYNC B4 ;  /* 0x0000000000047941 */ /* 0x000fea0003800000 */
.L_x_5682:
        /* <DEDUP_REMOVED lines=24> */
.L_x_5679:
[----:B------:R-:W-:Y:S05]  /*96d0*/  BSYNC B3 ;  /* 0x0000000000037941 */ /* 0x000fea0003800000 */
.L_x_5678:
[----:B------:R-:W-:Y:S01]  /*96e0*/  LOP3.LUT R5, RZ, 0x80000000, R17, 0xb8, !PT ;  /* 0x80000000ff057812 */ /* 0x000fe200078eb811 */
[----:B------:R-:W-:Y:S02]  /*96f0*/  IMAD.MOV.U32 R19, RZ, RZ, R8 ;  /* 0x000000ffff137224 */ /* 0x000fe400078e0008 */
[----:B------:R-:W-:-:S07]  /*9700*/  IMAD.MOV.U32 R4, RZ, RZ, RZ ;  /* 0x000000ffff047224 */ /* 0x000fce00078e00ff */
.L_x_5669:
[----:B------:R-:W-:Y:S05]  /*9710*/  BSYNC B1 ;  /* 0x0000000000017941 */ /* 0x000fea0003800000 */
.L_x_5649:
[----:B------:R-:W-:-:S11]  /*9720*/  DADD R6, -RZ, -R18 ;  /* 0x00000000ff067229 */ /* 0x000fd60000000912 */
.L_x_5648:
[----:B------:R-:W-:Y:S05]  /*9730*/  BSYNC B2 ;  /* 0x0000000000027941 */ /* 0x000fea0003800000 */
.L_x_5647:
[----:B------:R-:W0:Y:S01]  /*9740*/  S2R R8, SR_TID.X ;  /* 0x0000000000087919 */ /* 0x000e220000002100 */
[----:B------:R-:W-:Y:S01]  /*9750*/  BSSY B0, `(.L_x_5684) ;  /* 0x0000016000007945 */ /* 0x000fe20003800000 */
[----:B0-----:R-:W-:Y:S02]  /*9760*/  ISETP.GE.AND P1, PT, R8, R33, PT ;  /* 0x000000210800720c */ /* 0x001fe40003f26270 */
[----:B------:R-:W-:-:S11]  /*9770*/  MOV R0, R8 ;  /* 0x0000000800007202 */ /* 0x000fd60000000f00 */
[----:B------:R-:W0:Y:S01]  /*9780*/  @!P1 S2R R9, SR_CTAID.X ;  /* 0x0000000000099919 */ /* 0x000e220000002500 */
[----:B------:R-:W1:Y:S01]  /*9790*/  @!P1 LDC.64 R2, c[0x0][0x218] ;  /* 0x00008600ff029b82 */ /* 0x000e620000000a00 */
[----:B------:R-:W-:-:S05]  /*97a0*/  @!P1 VIADD R0, R8, 0x80 ;  /* 0x0000008008009836 */ /* 0x000fca0000000000 */
[----:B------:R-:W-:Y:S01]  /*97b0*/  ISETP.GE.AND P0, PT, R0, R33, PT ;  /* 0x000000210000720c */ /* 0x000fe20003f06270 */
[----:B0-----:R-:W-:-:S04]  /*97c0*/  @!P1 IMAD R9, R9, 0x200, R8 ;  /* 0x0000020009099824 */ /* 0x001fc800078e0208 */
[----:B-1----:R-:W-:-:S05]  /*97d0*/  @!P1 IMAD.WIDE.U32 R2, R9, 0x10, R2 ;  /* 0x0000001009029825 */ /* 0x002fca00078e0002 */
[----:B------:R0:W-:Y:S03]  /*97e0*/  @!P1 STG.E.128 desc[UR6][R2.64], R20 ;  /* 0x0000001402009986 */ /* 0x0001e6000c101d06 */
[----:B------:R-:W-:Y:S05]  /*97f0*/  @P0 BRA `(.L_x_5685) ;  /* 0x00000000002c0947 */ /* 0x000fea0003800000 */
[----:B------:R-:W0:Y:S01]  /*9800*/  S2R R11, SR_CTAID.X ;  /* 0x00000000000b7919 */ /* 0x000e220000002500 */
[----:B------:R-:W1:Y:S01]  /*9810*/  LDC.64 R8, c[0x0][0x218] ;  /* 0x00008600ff087b82 */ /* 0x000e620000000a00 */
[----:B0-----:R-:W-:Y:S02]  /*9820*/  IMAD R3, R11, 0x200, R0 ;  /* 0x000002000b037824 */ /* 0x001fe400078e0200 */
[----:B------:R-:W-:Y:S02]  /*9830*/  VIADD R0, R0, 0x80 ;  /* 0x0000008000007836 */ /* 0x000fe40000000000 */
[----:B-1----:R-:W-:-:S03]  /*9840*/  IMAD.WIDE.U32 R2, R3, 0x10, R8 ;  /* 0x0000001003027825 */ /* 0x002fc600078e0008 */
[----:B------:R-:W-:Y:S02]  /*9850*/  ISETP.GE.AND P0, PT, R0, R33, PT ;  /* 0x000000210000720c */ /* 0x000fe40003f06270 */
[----:B------:R1:W-:Y:S11]  /*9860*/  STG.E.128 desc[UR6][R2.64], R24 ;  /* 0x0000001802007986 */ /* 0x0003f6000c101d06 */
[----:B------:R-:W-:-:S02]  /*9870*/  @!P0 IMAD R11, R11, 0x200, R0 ;  /* 0x000002000b0b8824 */ /* 0x000fc400078e0200 */
[----:B------:R-:W-:Y:S02]  /*9880*/  @!P0 VIADD R0, R0, 0x80 ;  /* 0x0000008000008836 */ /* 0x000fe40000000000 */
[----:B------:R-:W-:-:S05]  /*9890*/  @!P0 IMAD.WIDE.U32 R8, R11, 0x10, R8 ;  /* 0x000000100b088825 */ /* 0x000fca00078e0008 */
[----:B------:R1:W-:Y:S02]  /*98a0*/  @!P0 STG.E.128 desc[UR6][R8.64], R12 ;  /* 0x0000000c08008986 */ /* 0x0003e4000c101d06 */
.L_x_5685:
[----:B------:R-:W-:Y:S05]  /*98b0*/  BSYNC B0 ;  /* 0x0000000000007941 */ /* 0x000fea0003800000 */
.L_x_5684:
[----:B------:R-:W-:-:S13]  /*98c0*/  ISETP.GE.AND P0, PT, R0, R33, PT ;  /* 0x000000210000720c */ /* 0x000fda0003f06270 */
[----:B------:R-:W-:Y:S05]  /*98d0*/  @P0 EXIT ;  /* 0x000000000000094d */ /* 0x000fea0003800000 */
[----:B-1----:R-:W1:Y:S01]  /*98e0*/  S2R R9, SR_CTAID.X ;  /* 0x0000000000097919 */ /* 0x002e620000002500 */
[----:B0-----:R-:W0:Y:S01]  /*98f0*/  LDC.64 R2, c[0x0][0x218] ;  /* 0x00008600ff027b82 */ /* 0x001e220000000a00 */
[----:B-1----:R-:W-:-:S05]  /*9900*/  LEA R9, R9, R0, 0x9 ;  /* 0x0000000009097211 */ /* 0x002fca00078e48ff */
[----:B0-----:R-:W-:-:S05]  /*9910*/  IMAD.WIDE.U32 R2, R9, 0x10, R2 ;  /* 0x0000001009027825 */ /* 0x001fca00078e0002 */
[----:B------:R-:W-:Y:S01]  /*9920*/  STG.E.128 desc[UR6][R2.64], R4 ;  /* 0x0000000402007986 */ /* 0x000fe2000c101d06 */
[----:B------:R-:W-:Y:S05]  /*9930*/  EXIT ;  /* 0x000000000000794d */ /* 0x000fea0003800000 */
        .weak           $__internal_6_$__cuda_sm20_div_rn_f64_full
        .type           $__internal_6_$__cuda_sm20_div_rn_f64_full,@function
        .size           $__internal_6_$__cuda_sm20_div_rn_f64_full,($__internal_7_$__cuda_sm20_dsqrt_rn_f64_mediumpath_v1 - $__internal_6_$__cuda_sm20_div_rn_f64_full)
$__internal_6_$__cuda_sm20_div_rn_f64_full:
[C---:B------:R-:W-:Y:S01]  /*9940*/  FSETP.GEU.AND P0, PT, |R3|.reuse, 1.469367938527859385e-39, PT ;  /* 0x001000000300780b */ /* 0x040fe20003f0e200 */
[----:B------:R-:W-:Y:S01]  /*9950*/  IMAD.MOV.U32 R7, RZ, RZ, R3 ;  /* 0x000000ffff077224 */ /* 0x000fe200078e0003 */
[C---:B------:R-:W-:Y:S01]  /*9960*/  LOP3.LUT R6, R3.reuse, 0x800fffff, RZ, 0xc0, !PT ;  /* 0x800fffff03067812 */ /* 0x040fe200078ec0ff */
[--C-:B------:R-:W-:Y:S01]  /*9970*/  IMAD.MOV.U32 R34, RZ, RZ, R5.reuse ;  /* 0x000000ffff227224 */ /* 0x100fe200078e0005 */
[----:B------:R-:W-:Y:S01]  /*9980*/  BSSY B0, `(.L_x_5686) ;  /* 0x000005c000007945 */ /* 0x000fe20003800000 */
[----:B------:R-:W-:Y:S01]  /*9990*/  IMAD.MOV.U32 R41, RZ, RZ, R2 ;  /* 0x000000ffff297224 */ /* 0x000fe200078e0002 */
[----:B------:R-:W-:Y:S01]  /*99a0*/  LOP3.LUT R35, R6, 0x3ff00000, RZ, 0xfc, !PT ;  /* 0x3ff0000006237812 */ /* 0x000fe200078efcff */
[----:B------:R-:W-:Y:S01]  /*99b0*/  IMAD.MOV.U32 R6, RZ, RZ, R5 ;  /* 0x000000ffff067224 */ /* 0x000fe200078e0005 */
[----:B------:R-:W-:Y:S01]  /*99c0*/  LOP3.LUT R5, R3, 0x7ff00000, RZ, 0xc0, !PT ;  /* 0x7ff0000003057812 */ /* 0x000fe200078ec0ff */
[----:B------:R-:W-:Y:S01]  /*99d0*/  IMAD.MOV.U32 R38, RZ, RZ, 0x1 ;  /* 0x00000001ff267424 */ /* 0x000fe200078e00ff */
[C---:B------:R-:W-:Y:S01]  /*99e0*/  FSETP.GEU.AND P2, PT, |R41|.reuse, 1.469367938527859385e-39, PT ;  /* 0x001000002900780b */ /* 0x040fe20003f4e200 */
[----:B------:R-:W-:Y:S01]  /*99f0*/  IMAD.MOV.U32 R40, RZ, RZ, R4 ;  /* 0x000000ffff287224 */ /* 0x000fe200078e0004 */
[----:B------:R-:W-:Y:S01]  /*9a00*/  LOP3.LUT R2, R41, 0x7ff00000, RZ, 0xc0, !PT ;  /* 0x7ff0000029027812 */ /* 0x000fe200078ec0ff */
[----:B------:R-:W-:Y:S01]  /*9a10*/  @!P0 DMUL R34, R6, 8.98846567431157953865e+307 ;  /* 0x7fe0000006228828 */ /* 0x000fe20000000000 */
[----:B------:R-:W-:Y:S01]  /*9a20*/  MOV R3, 0x1ca00000 ;  /* 0x1ca0000000037802 */ /* 0x000fe20000000f00 */
[----:B------:R-:W-:Y:S01]  /*9a30*/  IMAD.MOV.U32 R42, RZ, RZ, R40 ;  /* 0x000000ffff2a7224 */ /* 0x000fe200078e0028 */
[----:B------:R-:W-:-:S03]  /*9a40*/  ISETP.GE.U32.AND P1, PT, R2, R5, PT ;  /* 0x000000050200720c */ /* 0x000fc60003f26070 */
[----:B------:R-:W0:Y:S04]  /*9a50*/  MUFU.RCP64H R39, R35 ;  /* 0x0000002300277308 */ /* 0x000e280000001800 */
[----:B------:R-:W-:Y:S02]  /*9a60*/  @!P2 LOP3.LUT R4, R7, 0x7ff00000, RZ, 0xc0, !PT ;  /* 0x7ff000000704a812 */ /* 0x000fe400078ec0ff */
[----:B------:R-:W-:Y:S02]  /*9a70*/  @!P0 LOP3.LUT R5, R35, 0x7ff00000, RZ, 0xc0, !PT ;  /* 0x7ff0000023058812 */ /* 0x000fe400078ec0ff */
[----:B------:R-:W-:Y:S02]  /*9a80*/  @!P2 ISETP.GE.U32.AND P3, PT, R2, R4, PT ;  /* 0x000000040200a20c */ /* 0x000fe40003f66070 */
[----:B------:R-:W-:-:S04]  /*9a90*/  SEL R4, R3, 0x63400000, !P1 ;  /* 0x6340000003047807 */ /* 0x000fc80004800000 */
[----:B------:R-:W-:Y:S01]  /*9aa0*/  LOP3.LUT R43, R4, 0x800fffff, R41, 0xf8, !PT ;  /* 0x800fffff042b7812 */ /* 0x000fe200078ef829 */
[----:B------:R-:W-:Y:S01]  /*9ab0*/  IMAD.MOV.U32 R4, RZ, RZ, R2 ;  /* 0x000000ffff047224 */ /* 0x000fe200078e0002 */
[----:B0-----:R-:W-:-:S08]  /*9ac0*/  DFMA R28, R38, -R34, 1 ;  /* 0x3ff00000261c742b */ /* 0x001fd00000000822 */
[----:B------:R-:W-:-:S08]  /*9ad0*/  DFMA R28, R28, R28, R28 ;  /* 0x0000001c1c1c722b */ /* 0x000fd0000000001c */
[----:B------:R-:W-:Y:S01]  /*9ae0*/  DFMA R38, R38, R28, R38 ;  /* 0x0000001c2626722b */ /* 0x000fe20000000026 */
[----:B------:R-:W-:-:S04]  /*9af0*/  @!P2 SEL R28, R3, 0x63400000, !P3 ;  /* 0x63400000031ca807 */ /* 0x000fc80005800000 */
[----:B------:R-:W-:-:S03]  /*9b00*/  @!P2 LOP3.LUT R28, R28, 0x80000000, R41, 0xf8, !PT ;  /* 0x800000001c1ca812 */ /* 0x000fc600078ef829 */
[----:B------:R-:W-:Y:S01]  /*9b10*/  DFMA R44, R38, -R34, 1 ;  /* 0x3ff00000262c742b */ /* 0x000fe20000000822 */
[----:B------:R-:W-:Y:S01]  /*9b20*/  @!P2 LOP3.LUT R29, R28, 0x100000, RZ, 0xfc, !PT ;  /* 0x001000001c1da812 */ /* 0x000fe200078efcff */
[----:B------:R-:W-:-:S06]  /*9b30*/  @!P2 IMAD.MOV.U32 R28, RZ, RZ, RZ ;  /* 0x000000ffff1ca224 */ /* 0x000fcc00078e00ff */
[----:B------:R-:W-:Y:S02]  /*9b40*/  DFMA R44, R38, R44, R38 ;  /* 0x0000002c262c722b */ /* 0x000fe40000000026 */
[----:B------:R-:W-:-:S08]  /*9b50*/  @!P2 DFMA R42, R42, 2, -R28 ;  /* 0x400000002a2aa82b */ /* 0x000fd0000000081c */
[----:B------:R-:W-:Y:S02]  /*9b60*/  DMUL R28, R44, R42 ;  /* 0x0000002a2c1c7228 */ /* 0x000fe40000000000 */
[----:B------:R-:W-:-:S06]  /*9b70*/  @!P2 LOP3.LUT R4, R43, 0x7ff00000, RZ, 0xc0, !PT ;  /* 0x7ff000002b04a812 */ /* 0x000fcc00078ec0ff */
[----:B------:R-:W-:-:S08]  /*9b80*/  DFMA R38, R28, -R34, R42 ;  /* 0x800000221c26722b */ /* 0x000fd0000000002a */
[----:B------:R-:W-:Y:S01]  /*9b90*/  DFMA R38, R44, R38, R28 ;  /* 0x000000262c26722b */ /* 0x000fe2000000001c */
[----:B------:R-:W-:Y:S02]  /*9ba0*/  VIADD R28, R4, 0xffffffff ;  /* 0xffffffff041c7836 */ /* 0x000fe40000000000 */
[----:B------:R-:W-:-:S03]  /*9bb0*/  VIADD R29, R5, 0xffffffff ;  /* 0xffffffff051d7836 */ /* 0x000fc60000000000 */
[----:B------:R-:W-:-:S04]  /*9bc0*/  ISETP.GT.U32.AND P0, PT, R28, 0x7feffffe, PT ;  /* 0x7feffffe1c00780c */ /* 0x000fc80003f04070 */
[----:B------:R-:W-:-:S13]  /*9bd0*/  ISETP.GT.U32.OR P0, PT, R29, 0x7feffffe, P0 ;  /* 0x7feffffe1d00780c */ /* 0x000fda0000704470 */
[----:B------:R-:W-:Y:S05]  /*9be0*/  @P0 BRA `(.L_x_5687) ;  /* 0x0000000000740947 */ /* 0x000fea0003800000 */
[----:B------:R-:W-:-:S04]  /*9bf0*/  LOP3.LUT R4, R7, 0x7ff00000, RZ, 0xc0, !PT ;  /* 0x7ff0000007047812 */ /* 0x000fc800078ec0ff */
[CC--:B------:R-:W-:Y:S02]  /*9c00*/  VIADDMNMX R5, R2.reuse, -R4.reuse, 0xb9600000, !PT ;  /* 0xb960000002057446 */ /* 0x0c0fe40007800904 */
[----:B------:R-:W-:Y:S01]  /*9c10*/  ISETP.GE.U32.AND P0, PT, R2, R4, PT ;  /* 0x000000040200720c */ /* 0x000fe20003f06070 */
[----:B------:R-:W-:Y:S01]  /*9c20*/  IMAD.MOV.U32 R4, RZ, RZ, RZ ;  /* 0x000000ffff047224 */ /* 0x000fe200078e00ff */
[----:B------:R-:W-:Y:S02]  /*9c30*/  VIMNMX R5, R5, 0x46a00000, PT ;  /* 0x46a0000005057848 */ /* 0x000fe40003fe0100 */
        /* <DEDUP_REMOVED lines=12> */
[----:B------:R-:W-:Y:S01]  /*9d00*/  IMAD.MOV R5, RZ, RZ, -R3 ;  /* 0x000000ffff057224 */ /* 0x000fe200078e0a03 */
[----:B------:R-:W-:Y:S01]  /*9d10*/  IADD3 R3, -R3, -0x43300000, RZ ;  /* 0xbcd0000003037810 */ /* 0x000fe20007ffe1ff */
[----:B------:R-:W-:-:S06]  /*9d20*/  IMAD.MOV.U32 R4, RZ, RZ, RZ ;  /* 0x000000ffff047224 */ /* 0x000fcc00078e00ff */
[----:B------:R-:W-:Y:S02]  /*9d30*/  DFMA R4, R28, -R4, R38 ;  /* 0x800000041c04722b */ /* 0x000fe40000000026 */
[----:B------:R-:W-:-:S08]  /*9d40*/  DMUL.RP R38, R38, R34 ;  /* 0x0000002226267228 */ /* 0x000fd00000008000 */
[----:B------:R-:W-:Y:S02]  /*9d50*/  FSETP.NEU.AND P0, PT, |R5|, R3, PT ;  /* 0x000000030500720b */ /* 0x000fe40003f0d200 */
[----:B------:R-:W-:Y:S02]  /*9d60*/  LOP3.LUT R6, R39, R6, RZ, 0x3c, !PT ;  /* 0x0000000627067212 */ /* 0x000fe400078e3cff */
[----:B------:R-:W-:Y:S02]  /*9d70*/  FSEL R2, R38, R28, !P0 ;  /* 0x0000001c26027208 */ /* 0x000fe40004000000 */
[----:B------:R-:W-:-:S03]  /*9d80*/  FSEL R6, R6, R29, !P0 ;  /* 0x0000001d06067208 */ /* 0x000fc60004000000 */
[----:B------:R-:W-:Y:S02]  /*9d90*/  IMAD.MOV.U32 R28, RZ, RZ, R2 ;  /* 0x000000ffff1c7224 */ /* 0x000fe400078e0002 */
[----:B------:R-:W-:Y:S01]  /*9da0*/  IMAD.MOV.U32 R29, RZ, RZ, R6 ;  /* 0x000000ffff1d7224 */ /* 0x000fe200078e0006 */
[----:B------:R-:W-:Y:S06]  /*9db0*/  BRA `(.L_x_5688) ;  /* 0x0000000000607947 */ /* 0x000fec0003800000 */
.L_x_5687:
[----:B------:R-:W-:-:S14]  /*9dc0*/  DSETP.NAN.AND P0, PT, R40, R40, PT ;  /* 0x000000282800722a */ /* 0x000fdc0003f08000 */
[----:B------:R-:W-:Y:S05]  /*9dd0*/  @P0 BRA `(.L_x_5689) ;  /* 0x00000000004c0947 */ /* 0x000fea0003800000 */
[----:B------:R-:W-:-:S14]  /*9de0*/  DSETP.NAN.AND P0, PT, R6, R6, PT ;  /* 0x000000060600722a */ /* 0x000fdc0003f08000 */
[----:B------:R-:W-:Y:S05]  /*9df0*/  @P0 BRA `(.L_x_5690) ;  /* 0x0000000000340947 */ /* 0x000fea0003800000 */
[----:B------:R-:W-:Y:S01]  /*9e00*/  ISETP.NE.AND P0, PT, R4, R5, PT ;  /* 0x000000050400720c */ /* 0x000fe20003f05270 */
[----:B------:R-:W-:Y:S01]  /*9e10*/  IMAD.MOV.U32 R29, RZ, RZ, -0x80000 ;  /* 0xfff80000ff1d7424 */ /* 0x000fe200078e00ff */
[----:B------:R-:W-:-:S11]  /*9e20*/  MOV R28, 0x0 ;  /* 0x00000000001c7802 */ /* 0x000fd60000000f00 */
[----:B------:R-:W-:Y:S05]  /*9e30*/  @!P0 BRA `(.L_x_5688) ;  /* 0x0000000000408947 */ /* 0x000fea0003800000 */
[----:B------:R-:W-:Y:S02]  /*9e40*/  ISETP.NE.AND P0, PT, R4, 0x7ff00000, PT ;  /* 0x7ff000000400780c */ /* 0x000fe40003f05270 */
[----:B------:R-:W-:Y:S02]  /*9e50*/  LOP3.LUT R6, R41, 0x80000000, R7, 0x48, !PT ;  /* 0x8000000029067812 */ /* 0x000fe400078e4807 */
[----:B------:R-:W-:-:S13]  /*9e60*/  ISETP.EQ.OR P0, PT, R5, RZ, !P0 ;  /* 0x000000ff0500720c */ /* 0x000fda0004702670 */
[----:B------:R-:W-:Y:S01]  /*9e70*/  @P0 LOP3.LUT R2, R6, 0x7ff00000, RZ, 0xfc, !PT ;  /* 0x7ff0000006020812 */ /* 0x000fe200078efcff */
[----:B------:R-:W-:Y:S02]  /*9e80*/  @!P0 IMAD.MOV.U32 R28, RZ, RZ, RZ ;  /* 0x000000ffff1c8224 */ /* 0x000fe400078e00ff */
[----:B------:R-:W-:Y:S02]  /*9e90*/  @!P0 IMAD.MOV.U32 R29, RZ, RZ, R6 ;  /* 0x000000ffff1d8224 */ /* 0x000fe400078e0006 */
[----:B------:R-:W-:Y:S02]  /*9ea0*/  @P0 IMAD.MOV.U32 R28, RZ, RZ, RZ ;  /* 0x000000ffff1c0224 */ /* 0x000fe400078e00ff */
[----:B------:R-:W-:Y:S01]  /*9eb0*/  @P0 IMAD.MOV.U32 R29, RZ, RZ, R2 ;  /* 0x000000ffff1d0224 */ /* 0x000fe200078e0002 */
[----:B------:R-:W-:Y:S06]  /*9ec0*/  BRA `(.L_x_5688) ;  /* 0x00000000001c7947 */ /* 0x000fec0003800000 */
.L_x_5690:
[----:B------:R-:W-:Y:S01]  /*9ed0*/  LOP3.LUT R2, R7, 0x80000, RZ, 0xfc, !PT ;  /* 0x0008000007027812 */ /* 0x000fe200078efcff */
[----:B------:R-:W-:-:S03]  /*9ee0*/  IMAD.MOV.U32 R28, RZ, RZ, R6 ;  /* 0x000000ffff1c7224 */ /* 0x000fc600078e0006 */
[----:B------:R-:W-:Y:S01]  /*9ef0*/  MOV R29, R2 ;  /* 0x00000002001d7202 */ /* 0x000fe20000000f00 */
[----:B------:R-:W-:Y:S06]  /*9f00*/  BRA `(.L_x_5688) ;  /* 0x00000000000c7947 */ /* 0x000fec0003800000 */
.L_x_5689:
[----:B------:R-:W-:Y:S01]  /*9f10*/  LOP3.LUT R2, R41, 0x80000, RZ, 0xfc, !PT ;  /* 0x0008000029027812 */ /* 0x000fe200078efcff */
[----:B------:R-:W-:-:S04]  /*9f20*/  IMAD.MOV.U32 R28, RZ, RZ, R40 ;  /* 0x000000ffff1c7224 */ /* 0x000fc800078e0028 */
[----:B------:R-:W-:-:S07]  /*9f30*/  IMAD.MOV.U32 R29, RZ, RZ, R2 ;  /* 0x000000ffff1d7224 */ /* 0x000fce00078e0002 */
.L_x_5688:
[----:B------:R-:W-:Y:S05]  /*9f40*/  BSYNC B0 ;  /* 0x0000000000007941 */ /* 0x000fea0003800000 */
.L_x_5686:
[----:B------:R-:W-:Y:S02]  /*9f50*/  IMAD.MOV.U32 R4, RZ, RZ, R0 ;  /* 0x000000ffff047224 */ /* 0x000fe400078e0000 */
[----:B------:R-:W-:Y:S02]  /*9f60*/  IMAD.MOV.U32 R5, RZ, RZ, 0x0 ;  /* 0x00000000ff057424 */ /* 0x000fe400078e00ff */
[----:B------:R-:W-:Y:S02]  /*9f70*/  IMAD.MOV.U32 R3, RZ, RZ, R28 ;  /* 0x000000ffff037224 */ /* 0x000fe400078e001c */
[----:B------:R-:W-:Y:S01]  /*9f80*/  IMAD.MOV.U32 R2, RZ, RZ, R29 ;  /* 0x000000ffff027224 */ /* 0x000fe200078e001d */
[----:B------:R-:W-:Y:S06]  /*9f90*/  RET.REL.NODEC R4 `(_ZN2at6native27unrolled_elementwise_kernelIZZZNS0_15tan_kernel_cudaERNS_18TensorIteratorBaseEENKUlvE_clEvENKUlvE_clEvEUlN3c107complexIdEEE_St5arrayIPcLm2EELi4E23TrivialOffsetCalculatorILi1EjESE_NS0_6memory15LoadWithoutCastENSF_16StoreWithoutCastEEEviT_T0_T2_T3_T4_T5_) ;  /* 0xffffff6004187950 */ /* 0x000fec0003c3ffff */
        .weak           $__internal_7_$__cuda_sm20_dsqrt_rn_f64_mediumpath_v1
        .type           $__internal_7_$__cuda_sm20_dsqrt_rn_f64_mediumpath_v1,@function
        .size           $__internal_7_$__cuda_sm20_dsqrt_rn_f64_mediumpath_v1,($_ZN2at6native27unrolled_elementwise_kernelIZZZNS0_15tan_kernel_cudaERNS_18TensorIteratorBaseEENKUlvE_clEvENKUlvE_clEvEUlN3c107complexIdEEE_St5arrayIPcLm2EELi4E23TrivialOffsetCalculatorILi1EjESE_NS0_6memory15LoadWithoutCastENSF_16StoreWithoutCastEEEviT_T0_T2_T3_T4_T5_$__internal_trig_reduction_slowpathd - $__internal_7_$__cuda_sm20_dsqrt_rn_f64_mediumpath_v1)
$__internal_7_$__cuda_sm20_dsqrt_rn_f64_mediumpath_v1:
[----:B------:R-:W-:Y:S01]  /*9fa0*/  ISETP.GE.U32.AND P0, PT, R2, -0x3400000, PT ;  /* 0xfcc000000200780c */ /* 0x000fe20003f06070 */
[----:B------:R-:W-:Y:S01]  /*9fb0*/  BSSY B0, `(.L_x_5691) ;  /* 0x0000026000007945 */ /* 0x000fe20003800000 */
[----:B------:R-:W-:Y:S01]  /*9fc0*/  MOV R2, R32 ;  /* 0x0000002000027202 */ /* 0x000fe20000000f00 */
[----:B------:R-:W-:Y:S02]  /*9fd0*/  IMAD.MOV.U32 R34, RZ, RZ, R28 ;  /* 0x000000ffff227224 */ /* 0x000fe400078e001c */
[----:B------:R-:W-:-:S08]  /*9fe0*/  IMAD.MOV.U32 R35, RZ, RZ, R0 ;  /* 0x000000ffff237224 */ /* 0x000fd000078e0000 */
        /* <DEDUP_REMOVED lines=9> */
.L_x_5692:
        /* <DEDUP_REMOVED lines=24> */
.L_x_5694:
[----:B------:R-:W-:-:S11]  /*a200*/  DADD R4, R2, R2 ;  /* 0x0000000002047229 */ /* 0x000fd60000000002 */
.L_x_5693:
[----:B------:R-:W-:Y:S05]  /*a210*/  BSYNC B0 ;  /* 0x0000000000007941 */ /* 0x000fea0003800000 */
.L_x_5691:
[----:B------:R-:W-:Y:S02]  /*a220*/  IMAD.MOV.U32 R2, RZ, RZ, R4 ;  /* 0x000000ffff027224 */ /* 0x000fe400078e0004 */
[----:B------:R-:W-:Y:S01]  /*a230*/  IMAD.MOV.U32 R0, RZ, RZ, R5 ;  /* 0x000000ffff007224 */ /* 0x000fe200078e0005 */
[----:B------:R-:W-:Y:S01]  /*a240*/  MOV R5, 0x0 ;  /* 0x0000000000057802 */ /* 0x000fe20000000f00 */
[----:B------:R-:W-:-:S04]  /*a250*/  IMAD.MOV.U32 R4, RZ, RZ, R29 ;  /* 0x000000ffff047224 */ /* 0x000fc800078e001d */
[----:B------:R-:W-:Y:S05]  /*a260*/  RET.REL.NODEC R4 `(_ZN2at6native27unrolled_elementwise_kernelIZZZNS0_15tan_kernel_cudaERNS_18TensorIteratorBaseEENKUlvE_clEvENKUlvE_clEvEUlN3c107complexIdEEE_St5arrayIPcLm2EELi4E23TrivialOffsetCalculatorILi1EjESE_NS0_6memory15LoadWithoutCastENSF_16StoreWithoutCastEEEviT_T0_T2_T3_T4_T5_) ;  /* 0xffffff5c04647950 */ /* 0x000fea0003c3ffff */
        .type           $_ZN2at6native27unrolled_elementwise_kernelIZZZNS0_15tan_kernel_cudaERNS_18TensorIteratorBaseEENKUlvE_clEvENKUlvE_clEvEUlN3c107complexIdEEE_St5arrayIPcLm2EELi4E23TrivialOffsetCalculatorILi1EjESE_NS0_6memory15LoadWithoutCastENSF_16StoreWithoutCastEEEviT_T0_T2_T3_T4_T5_$__internal_trig_reduction_slowpathd,@function
        .size           $_ZN2at6native27unrolled_elementwise_kernelIZZZNS0_15tan_kernel_cudaERNS_18TensorIteratorBaseEENKUlvE_clEvENKUlvE_clEvEUlN3c107complexIdEEE_St5arrayIPcLm2EELi4E23TrivialOffsetCalculatorILi1EjESE_NS0_6memory15LoadWithoutCastENSF_16StoreWithoutCastEEEviT_T0_T2_T3_T4_T5_$__internal_trig_reduction_slowpathd,(.L_x_7512 - $_ZN2at6native27unrolled_elementwise_kernelIZZZNS0_15tan_kernel_cudaERNS_18TensorIteratorBaseEENKUlvE_clEvENKUlvE_clEvEUlN3c107complexIdEEE_St5arrayIPcLm2EELi4E23TrivialOffsetCalculatorILi1EjESE_NS0_6memory15LoadWithoutCastENSF_16StoreWithoutCastEEEviT_T0_T2_T3_T4_T5_$__internal_trig_reduction_slowpathd)
$_ZN2at6native27unrolled_elementwise_kernelIZZZNS0_15tan_kernel_cudaERNS_18TensorIteratorBaseEENKUlvE_clEvENKUlvE_clEvEUlN3c107complexIdEEE_St5arrayIPcLm2EELi4E23TrivialOffsetCalculatorILi1EjESE_NS0_6memory15LoadWithoutCastENSF_16StoreWithoutCastEEEviT_T0_T2_T3_T4_T5_$__internal_trig_reduction_slowpathd:
        /* <DEDUP_REMOVED lines=12> */
[----:B------:R-:W-:-:S03]  /*a330*/  VIADD R3, R3, 0xfffffc00 ;  /* 0xfffffc0003037836 */ /* 0x000fc60000000000 */
[C---:B------:R-:W-:Y:S02]  /*a340*/  IADD3 R6, -R4.reuse, 0x10, RZ ;  /* 0x0000001004067810 */ /* 0x040fe40007ffe1ff */
[----:B------:R-:W-:Y:S02]  /*a350*/  IADD3 R2, -R4, 0x13, RZ ;  /* 0x0000001304027810 */ /* 0x000fe40007ffe1ff */
[----:B------:R-:W-:Y:S02]  /*a360*/  ISETP.GT.AND P0, PT, R6, 0xe, PT ;  /* 0x0000000e0600780c */ /* 0x000fe40003f04270 */
[----:B------:R-:W-:Y:S02]  /*a370*/  SHF.R.U32.HI R3, RZ, 0x6, R3 ;  /* 0x00000006ff037819 */ /* 0x000fe40000011603 */
[----:B------:R-:W-:Y:S02]  /*a380*/  SEL R2, R2, 0x12, !P0 ;  /* 0x0000001202027807 */ /* 0x000fe40004000000 */
[----:B------:R-:W-:-:S02]  /*a390*/  LOP3.LUT P0, R31, R31, 0x3f, RZ, 0xc0, !PT ;  /* 0x0000003f1f1f7812 */ /* 0x000fc4000780c0ff */
[----:B------:R-:W-:Y:S02]  /*a3a0*/  ISETP.GT.AND P1, PT, R6, R2, PT ;  /* 0x000000020600720c */ /* 0x000fe40003f24270 */
[----:B------:R-:W-:Y:S02]  /*a3b0*/  IADD3 R3, -R3, 0xf, RZ ;  /* 0x0000000f03037810 */ /* 0x000fe40007ffe1ff */
[----:B------:R-:W-:-:S09]  /*a3c0*/  IADD3 R4, -R4, 0xf, RZ ;  /* 0x0000000f04047810 */ /* 0x000fd20007ffe1ff */
[----:B------:R-:W-:Y:S05]  /*a3d0*/  @P1 BRA `(.L_x_5697) ;  /* 0x0000000000a81947 */ /* 0x000fea0003800000 */
[----:B------:R-:W0:Y:S01]  /*a3e0*/  LDC.64 R28, c[0x4][0x170] ;  /* 0x01005c00ff1c7b82 */ /* 0x000e220000000a00 */
[----:B------:R-:W-:Y:S02]  /*a3f0*/  LOP3.LUT R4, R5, 0x7ff, RZ, 0xc0, !PT ;  /* 0x000007ff05047812 */ /* 0x000fe400078ec0ff */
[----:B------:R-:W-:-:S03]  /*a400*/  CS2R R44, SRZ ;  /* 0x00000000002c7805 */ /* 0x000fc6000001ff00 */
[----:B------:R-:W-:Y:S02]  /*a410*/  VIADD R4, R4, 0xfffffc00 ;  /* 0xfffffc0004047836 */ /* 0x000fe40000000000 */
[----:B------:R-:W1:Y:S03]  /*a420*/  LDC.64 R42, c[0x0][0x208] ;  /* 0x00008200ff2a7b82 */ /* 0x000e660000000a00 */
[----:B------:R-:W-:-:S04]  /*a430*/  SHF.R.U32.HI R4, RZ, 0x6, R4 ;  /* 0x00000006ff047819 */ /* 0x000fc80000011604 */
[----:B------:R-:W-:-:S05]  /*a440*/  IADD3 R4, -R4, 0xf, RZ ;  /* 0x0000000f04047810 */ /* 0x000fca0007ffe1ff */
[----:B0-----:R-:W-:-:S04]  /*a450*/  IMAD.WIDE R28, R4, 0x8, R28 ;  /* 0x00000008041c7825 */ /* 0x001fc800078e021c */
[----:B------:R-:W-:Y:S01]  /*a460*/  IMAD.MOV.U32 R6, RZ, RZ, R29 ;  /* 0x000000ffff067224 */ /* 0x000fe200078e001d */
[----:B------:R-:W-:Y:S02]  /*a470*/  MOV R5, R28 ;  /* 0x0000001c00057202 */ /* 0x000fe40000000f00 */
[C---:B------:R-:W-:Y:S01]  /*a480*/  SHF.L.U64.HI R28, R7.reuse, 0xb, R0 ;  /* 0x0000000b071c7819 */ /* 0x040fe20000010200 */
[----:B------:R-:W-:Y:S02]  /*a490*/  IMAD.SHL.U32 R7, R7, 0x800, RZ ;  /* 0x0000080007077824 */ /* 0x000fe400078e00ff */
[----:B------:R-:W-:Y:S01]  /*a4a0*/  IMAD.MOV.U32 R0, RZ, RZ, R1 ;  /* 0x000000ffff007224 */ /* 0x000fe200078e0001 */
[----:B-1----:R-:W-:-:S07]  /*a4b0*/  LOP3.LUT R28, R28, 0x80000000, RZ, 0xfc, !PT ;  /* 0x800000001c1c7812 */ /* 0x002fce00078efcff */
.L_x_5698:
[----:B------:R-:W-:Y:S01]  /*a4c0*/  R2UR UR4, R42 ;  /* 0x000000002a0472ca */ /* 0x000fe200000e0000 */
[----:B------:R-:W-:Y:S01]  /*a4d0*/  IMAD.MOV.U32 R46, RZ, RZ, R5 ;  /* 0x000000ffff2e7224 */ /* 0x000fe200078e0005 */
[----:B------:R-:W-:Y:S01]  /*a4e0*/  R2UR UR5, R43 ;  /* 0x000000002b0572ca */ /* 0x000fe200000e0000 */
[----:B------:R-:W-:-:S12]  /*a4f0*/  IMAD.MOV.U32 R47, RZ, RZ, R6 ;  /* 0x000000ffff2f7224 */ /* 0x000fd800078e0006 */
[----:B------:R-:W2:Y:S01]  /*a500*/  LDG.E.64.CONSTANT R46, desc[UR4][R46.64] ;  /* 0x000000042e2e7981 */ /* 0x000ea2000c1e9b00 */
[----:B------:R-:W-:Y:S01]  /*a510*/  IADD3 R4, R4, 0x1, RZ ;  /* 0x0000000104047810 */ /* 0x000fe20007ffe0ff */
[----:B--2---:R-:W-:-:S04]  /*a520*/  IMAD.WIDE.U32 R44, P1, R46, R7, R44 ;  /* 0x000000072e2c7225 */ /* 0x004fc8000782002c */
[-C--:B------:R-:W-:Y:S02]  /*a530*/  IMAD R29, R46, R28.reuse, RZ ;  /* 0x0000001c2e1d7224 */ /* 0x080fe400078e02ff */
[C---:B------:R-:W-:Y:S02]  /*a540*/  IMAD R30, R47.reuse, R7, RZ ;  /* 0x000000072f1e7224 */ /* 0x040fe400078e02ff */
[----:B------:R-:W-:Y:S01]  /*a550*/  IMAD R35, R47, R28, RZ ;  /* 0x0000001c2f237224 */ /* 0x000fe200078e02ff */
[----:B------:R-:W-:-:S04]  /*a560*/  IADD3 R29, P3, R29, R45, RZ ;  /* 0x0000002d1d1d7210 */ /* 0x000fc80007f7e0ff */
[----:B------:R-:W-:Y:S01]  /*a570*/  IADD3 R45, P4, R30, R29, RZ ;  /* 0x0000001d1e2d7210 */ /* 0x000fe20007f9e0ff */
[----:B------:R-:W-:-:S04]  /*a580*/  IMAD.HI.U32 R29, R46, R28, RZ ;  /* 0x0000001c2e1d7227 */ /* 0x000fc800078e00ff */
[----:B------:R-:W-:Y:S01]  /*a590*/  IMAD.HI.U32 R30, R47, R7, RZ ;  /* 0x000000072f1e7227 */ /* 0x000fe200078e00ff */
[----:B------:R0:W-:Y:S03]  /*a5a0*/  STL.64 [R0], R44 ;  /* 0x0000002c00007387 */ /* 0x0001e60000100a00 */
[----:B------:R-:W-:-:S05]  /*a5b0*/  IMAD.X R29, RZ, RZ, R29, P1 ;  /* 0x000000ffff1d7224 */ /* 0x000fca00008e061d */
[----:B------:R-:W-:Y:S01]  /*a5c0*/  IADD3.X R29, P1, R30, R29, RZ, P3, !PT ;  /* 0x0000001d1e1d7210 */ /* 0x000fe20001f3e4ff */
[----:B------:R-:W-:Y:S01]  /*a5d0*/  IMAD.HI.U32 R30, R47, R28, RZ ;  /* 0x0000001c2f1e7227 */ /* 0x000fe200078e00ff */
[----:B------:R-:W-:Y:S02]  /*a5e0*/  ISETP.GE.AND P3, PT, R4, R2, PT ;  /* 0x000000020400720c */ /* 0x000fe40003f66270 */
[----:B------:R-:W-:Y:S01]  /*a5f0*/  IADD3.X R29, P4, R35, R29, RZ, P4, !PT ;  /* 0x0000001d231d7210 */ /* 0x000fe2000279e4ff */
[----:B------:R-:W-:Y:S01]  /*a600*/  IMAD.X R30, RZ, RZ, R30, P1 ;  /* 0x000000ffff1e7224 */ /* 0x000fe200008e061e */
[----:B------:R-:W-:Y:S01]  /*a610*/  IADD3 R5, P1, R5, 0x8, RZ ;  /* 0x0000000805057810 */ /* 0x000fe20007f3e0ff */
[----:B0-----:R-:W-:Y:S02]  /*a620*/  VIADD R0, R0, 0x8 ;  /* 0x0000000800007836 */ /* 0x001fe40000000000 */
[----:B------:R-:W-:Y:S02]  /*a630*/  IMAD.X R30, RZ, RZ, R30, P4 ;  /* 0x000000ffff1e7224 */ /* 0x000fe400020e061e */
[----:B------:R-:W-:-:S02]  /*a640*/  IMAD.X R6, RZ, RZ, R6, P1 ;  /* 0x000000ffff067224 */ /* 0x000fc400008e0606 */
[----:B------:R-:W-:Y:S02]  /*a650*/  IMAD.MOV.U32 R44, RZ, RZ, R29 ;  /* 0x000000ffff2c7224 */ /* 0x000fe400078e001d */
[----:B------:R-:W-:Y:S01]  /*a660*/  IMAD.MOV.U32 R45, RZ, RZ, R30 ;  /* 0x000000ffff2d7224 */ /* 0x000fe200078e001e */
[----:B------:R-:W-:Y:S06]  /*a670*/  @!P3 BRA `(.L_x_5698) ;  /* 0xfffffffc0090b947 */ /* 0x000fec000383ffff */
.L_x_5697:
[----:B------:R-:W-:Y:S05]  /*a680*/  BSYNC B0 ;  /* 0x0000000000007941 */ /* 0x000fea0003800000 */
.L_x_5696:
        /* <DEDUP_REMOVED lines=10> */
[-C--:B------:R-:W-:Y:S02]  /*a730*/  @P0 SHF.R.U32.HI R28, RZ, R0.reuse, R29 ;  /* 0x00000000ff1c0219 */ /* 0x080fe4000001161d */
[CC--:B----4-:R-:W-:Y:S02]  /*a740*/  @P0 SHF.L.U32 R6, R2.reuse, R31.reuse, RZ ;  /* 0x0000001f02060219 */ /* 0x0d0fe400000006ff */
[C-C-:B------:R-:W-:Y:S02]  /*a750*/  @P0 SHF.R.U64 R29, R2.reuse, R0, R3.reuse ;  /* 0x00000000021d0219 */ /* 0x140fe40000001203 */
[----:B------:R-:W-:Y:S02]  /*a760*/  @P0 SHF.L.U64.HI R30, R2, R31, R3 ;  /* 0x0000001f021e0219 */ /* 0x000fe40000010203 */
[----:B------:R-:W-:-:S02]  /*a770*/  @P0 LOP3.LUT R2, R7, R6, RZ, 0xfc, !PT ;  /* 0x0000000607020212 */ /* 0x000fc400078efcff */
[----:B------:R-:W-:Y:S02]  /*a780*/  @P0 SHF.R.U32.HI R6, RZ, R0, R3 ;  /* 0x00000000ff060219 */ /* 0x000fe40000011603 */
[CC--:B---3--:R-:W-:Y:S02]  /*a790*/  @P0 SHF.L.U32 R0, R4.reuse, R31.reuse, RZ ;  /* 0x0000001f04000219 */ /* 0x0c8fe400000006ff */
        /* <DEDUP_REMOVED lines=48> */
[----:B------:R-:W-:-:S03]  /*aaa0*/  IADD3.X RZ, P1, R30, R30, RZ, P1, !PT ;  /* 0x0000001e1eff7210 */ /* 0x000fc60000f3e4ff */
[----:B------:R-:W-:Y:S01]  /*aab0*/  IMAD.X R4, RZ, RZ, R0, P3 ;  /* 0x000000ffff047224 */ /* 0x000fe200018e0600 */
[C---:B------:R-:W-:Y:S02]  /*aac0*/  ISETP.GT.U32.AND P3, PT, R6.reuse, RZ, PT ;  /* 0x000000ff0600720c */ /* 0x040fe40003f64070 */
[----:B------:R-:W-:Y:S02]  /*aad0*/  IADD3.X R2, P1, R6, R6, RZ, P1, !PT ;  /* 0x0000000606027210 */ /* 0x000fe40000f3e4ff */
[----:B------:R-:W-:-:S03]  /*aae0*/  ISETP.GT.AND.EX P3, PT, R4, RZ, PT, P3 ;  /* 0x000000ff0400720c */ /* 0x000fc60003f64330 */
[----:B------:R-:W-:Y:S01]  /*aaf0*/  IMAD.X R0, R4, 0x1, R4, P1 ;  /* 0x0000000104007824 */ /* 0x000fe200008e0604 */
[----:B------:R-:W-:-:S04]  /*ab00*/  SEL R2, R2, R6, P3 ;  /* 0x0000000602027207 */ /* 0x000fc80001800000 */
        /* <DEDUP_REMOVED lines=19> */
.L_x_5695:
[----:B------:R-:W-:Y:S02]  /*ac40*/  IMAD.MOV.U32 R35, RZ, RZ, 0x0 ;  /* 0x00000000ff237424 */ /* 0x000fe400078e00ff */
[----:B------:R-:W-:Y:S02]  /*ac50*/  IMAD.MOV.U32 R4, RZ, RZ, R7 ;  /* 0x000000ffff047224 */ /* 0x000fe400078e0007 */
[----:B------:R-:W-:Y:S01]  /*ac60*/  IMAD.MOV.U32 R5, RZ, RZ, R0 ;  /* 0x000000ffff057224 */ /* 0x000fe200078e0000 */
[----:B------:R-:W-:Y:S06]  /*ac70*/  RET.REL.NODEC R34 `(_ZN2at6native27unrolled_elementwise_kernelIZZZNS0_15tan_kernel_cudaERNS_18TensorIteratorBaseEENKUlvE_clEvENKUlvE_clEvEUlN3c107complexIdEEE_St5arrayIPcLm2EELi4E23TrivialOffsetCalculatorILi1EjESE_NS0_6memory15LoadWithoutCastENSF_16StoreWithoutCastEEEviT_T0_T2_T3_T4_T5_) ;  /* 0xffffff5022e07950 */ /* 0x000fec0003c3ffff */
.L_x_5699:
        /* <DEDUP_REMOVED lines=16> */
.L_x_7512:


//--------------------- .text._ZN2at6native29vectorized_elementwise_kernelILi2EZZZNS0_15tan_kernel_cudaERNS_18TensorIteratorBaseEENKUlvE_clEvENKUlvE_clEvEUlN3c107complexIdEEE_St5arrayIPcLm2EEEEviT0_T1_ --------------------------
	.section	.text._ZN2at6native29vectorized_elementwise_kernelILi2EZZZNS0_15tan_kernel_cudaERNS_18TensorIteratorBaseEENKUlvE_clEvENKUlvE_clEvEUlN3c107complexIdEEE_St5arrayIPcLm2EEEEviT0_T1_,"ax",@progbits
	.align	128
        .global         _ZN2at6native29vectorized_elementwise_kernelILi2EZZZNS0_15tan_kernel_cudaERNS_18TensorIteratorBaseEENKUlvE_clEvENKUlvE_clEvEUlN3c107complexIdEEE_St5arrayIPcLm2EEEEviT0_T1_
        .type           _ZN2at6native29vectorized_elementwise_kernelILi2EZZZNS0_15tan_kernel_cudaERNS_18TensorIteratorBaseEENKUlvE_clEvENKUlvE_clEvEUlN3c107complexIdEEE_St5arrayIPcLm2EEEEviT0_T1_,@function
        .size           _ZN2at6native29vectorized_elementwise_kernelILi2EZZZNS0_15tan_kernel_cudaERNS_18TensorIteratorBaseEENKUlvE_clEvENKUlvE_clEvEUlN3c107complexIdEEE_St5arrayIPcLm2EEEEviT0_T1_,(.L_x_7515 - _ZN2at6native29vectorized_elementwise_kernelILi2EZZZNS0_15tan_kernel_cudaERNS_18TensorIteratorBaseEENKUlvE_clEvENKUlvE_clEvEUlN3c107complexIdEEE_St5arrayIPcLm2EEEEviT0_T1_)
        .other          _ZN2at6native29vectorized_elementwise_kernelILi2EZZZNS0_15tan_kernel_cudaERNS_18TensorIteratorBaseEENKUlvE_clEvENKUlvE_clEvEUlN3c107complexIdEEE_St5arrayIPcLm2EEEEviT0_T1_,@"STO_CUDA_ENTRY STV_DEFAULT"
_ZN2at6native29vectorized_elementwise_kernelILi2EZZZNS0_15tan_kernel_cudaERNS_18TensorIteratorBaseEENKUlvE_clEvENKUlvE_clEvEUlN3c107complexIdEEE_St5arrayIPcLm2EEEEviT0_T1_:
.text._ZN2at6native29vectorized_elementwise_kernelILi2EZZZNS0_15tan_kernel_cudaERNS_18TensorIteratorBaseEENKUlvE_clEvENKUlvE_clEvEUlN3c107complexIdEEE_St5arrayIPcLm2EEEEviT0_T1_:
        /* <DEDUP_REMOVED lines=16> */
[----:B------:R0:W5:Y:S04]  /*0100*/  LDG.E.128 R16, desc[UR6][R2.64+0x1010] ;  /* 0x0010100602107981 */ /* 0x000168000c1e1d00 */
[----:B------:R0:W5:Y:S04]  /*0110*/  LDG.E.128 R20, desc[UR6][R2.64+0x2000] ;  /* 0x0020000602147981 */ /* 0x000168000c1e1d00 */
[----:B------:R0:W5:Y:S04]  /*0120*/  LDG.E.128 R24, desc[UR6][R2.64+0x2010] ;  /* 0x0020100602187981 */ /* 0x000168000c1e1d00 */
[----:B------:R0:W5:Y:S04]  /*0130*/  LDG.E.128 R28, desc[UR6][R2.64+0x3000] ;  /* 0x00300006021c7981 */ /* 0x000168000c1e1d00 */
[----:B------:R0:W5:Y:S01]  /*0140*/  LDG.E.128 R32, desc[UR6][R2.64+0x3010] ;  /* 0x0030100602207981 */ /* 0x000162000c1e1d00 */
[----:B------:R-:W-:Y:S01]  /*0150*/  BSSY B1, `(.L_x_5701) ;  /* 0x0000241000017945 */ /* 0x000fe20003800000 */
[----:B--2---:R-:W-:-:S10]  /*0160*/  DADD R6, -RZ, -R6 ;  /* 0x00000000ff067229 */ /* 0x004fd40000000906 */
[----:B------:R-:W-:-:S04]  /*0170*/  LOP3.LUT R0, R7, 0x7fffffff, RZ, 0xc0, !PT ;  /* 0x7fffffff07007812 */ /* 0x000fc800078ec0ff */
[----:B------:R-:W-:-:S13]  /*0180*/  ISETP.GT.U32.AND P0, PT, R0, 0x7fefffff, PT ;  /* 0x7fefffff0000780c */ /* 0x000fda0003f04070 */
[----:B0-----:R-:W-:Y:S05]  /*0190*/  @P0 BRA `(.L_x_5702) ;  /* 0x0000001c006c0947 */ /* 0x001fea0003800000 */
        /* <DEDUP_REMOVED lines=26> */
[----:B-----5:R-:W-:Y:S05]  /*0340*/  CALL.REL.NOINC `($_ZN2at6native29vectorized_elementwise_kernelILi2EZZZNS0_15tan_kernel_cudaERNS_18TensorIteratorBaseEENKUlvE_clEvENKUlvE_clEvEUlN3c107complexIdEEE_St5arrayIPcLm2EEEEviT0_T1_$__internal_trig_reduction_slowpathd) ;  /* 0x0000025400607944 */ /* 0x020fea0003c00000 */
[----:B------:R-:W-:Y:S05]  /*0350*/  BRA `(.L_x_5707) ;  /* 0x0000000000087947 */ /* 0x000fea0003800000 */
.L_x_5706:
[----:B------:R-:W-:Y:S01]  /*0360*/  DMUL R36, RZ, R4 ;  /* 0x00000004ff247228 */ /* 0x000fe20000000000 */
[----:B------:R-:W-:-:S10]  /*0370*/  MOV R2, RZ ;  /* 0x000000ff00027202 */ /* 0x000fd40000000f00 */
.L_x_5707:
[----:B------:R-:W-:Y:S05]  /*0380*/  BSYNC B2 ;  /* 0x0000000000027941 */ /* 0x000fea0003800000 */
.L_x_5705:
        /* <DEDUP_REMOVED lines=63> */
.L_x_5709:
[----:B------:R-:W-:Y:S05]  /*0780*/  BSYNC B0 ;  /* 0x0000000000007941 */ /* 0x000fea0003800000 */
.L_x_5708:
[----:B------:R-:W-:Y:S01]  /*0790*/  BSSY B2, `(.L_x_5710) ;  /* 0x0000076000027945 */ /* 0x000fe20003800000 */
[----:B------:R-:W-:Y:S01]  /*07a0*/  DFMA R44, R4, R4, 1 ;  /* 0x3ff00000042c742b */ /* 0x000fe20000000004 */
[----:B------:R-:W-:Y:S02]  /*07b0*/  IMAD.MOV.U32 R48, RZ, RZ, R6 ;  /* 0x000000ffff307224 */ /* 0x000fe400078e0006 */
[----:B------:R-:W-:Y:S08]  /*07c0*/  @!P1 BRA `(.L_x_5711) ;  /* 0x00000004006c9947 */ /* 0x000ff00003800000 */
        /* <DEDUP_REMOVED lines=82> */
[----:B-----5:R-:W-:Y:S05]  /*0cf0*/  CALL.REL.NOINC `($__internal_8_$__cuda_sm20_div_rn_f64_full) ;  /* 0x0000024000a87944 */ /* 0x020fea0003c00000 */
.L_x_5713:
[----:B------:R-:W-:Y:S05]  /*0d00*/  BSYNC B3 ;  /* 0x0000000000037941 */ /* 0x000fea0003800000 */
.L_x_5712:
[----:B------:R-:W-:Y:S01]  /*0d10*/  DADD R2, R50, R2 ;  /* 0x0000000032027229 */ /* 0x000fe20000000002 */
[----:B------:R-:W-:Y:S01]  /*0d20*/  UMOV UR4, 0x8fb9f87e ;  /* 0x8fb9f87e00047882 */ /* 0x000fe20000000000 */
[----:B------:R-:W-:Y:S02]  /*0d30*/  UMOV UR5, 0x408633ce ;  /* 0x408633ce00057882 */ /* 0x000fe40000000000 */
[----:B------:R-:W-:-:S06]  /*0d40*/  DSETP.GE.AND P0, PT, R48, UR4, PT ;  /* 0x0000000430007e2a */ /* 0x000fcc000bf06000 */
[----:B------:R-:W-:Y:S02]  /*0d50*/  FSEL R36, R2, RZ, !P0 ;  /* 0x000000ff02247208 */ /* 0x000fe40004000000 */
[----:B------:R-:W-:Y:S01]  /*0d60*/  FSEL R37, R3, +QNAN , !P0 ;  /* 0x7ff0000003257808 */ /* 0x000fe20004000000 */
[----:B------:R-:W-:Y:S06]  /*0d70*/  BRA `(.L_x_5714) ;  /* 0x00000000005c7947 */ /* 0x000fec0003800000 */
.L_x_5711:
        /* <DEDUP_REMOVED lines=23> */
.L_x_5714:
[----:B------:R-:W-:Y:S05]  /*0ef0*/  BSYNC B2 ;  /* 0x0000000000027941 */ /* 0x000fea0003800000 */
.L_x_5710:
        /* <DEDUP_REMOVED lines=29> */
[----:B-----5:R-:W-:Y:S05]  /*10d0*/  CALL.REL.NOINC `($__internal_9_$__cuda_sm20_dsqrt_rn_f64_mediumpath_v1) ;  /* 0x0000024400407944 */ /* 0x020fea0003c00000 */
[----:B------:R-:W-:-:S07]  /*10e0*/  IMAD.MOV.U32 R2, RZ, RZ, R0 ;  /* 0x000000ffff027224 */ /* 0x000fce00078e0000 */
.L_x_5716:
[----:B------:R-:W-:Y:S05]  /*10f0*/  BSYNC B2 ;  /* 0x0000000000027941 */ /* 0x000fea0003800000 */
.L_x_5715:
        /* <DEDUP_REMOVED lines=25> */
.L_x_5718:
[----:B------:R-:W-:Y:S05]  /*1290*/  BSYNC B2 ;  /* 0x0000000000027941 */ /* 0x000fea0003800000 */
.L_x_5717:
        /* <DEDUP_REMOVED lines=12> */
[----:B------:R-:W-:Y:S01]  /*1360*/  IMAD.MOV.U32 R6, RZ, RZ, R2 ;  /* 0x000000ffff067224 */ /* 0x000fe200078e0002 */
[----:B------:R-:W-:-:S08]  /*1370*/  MOV R7, R3 ;  /* 0x0000000300077202 */ /* 0x000fd00000000f00 */
        /* <DEDUP_REMOVED lines=8> */
[----:B-----5:R-:W-:Y:S05]  /*1400*/  CALL.REL.NOINC `($__internal_8_$__cuda_sm20_div_rn_f64_full) ;  /* 0x0000023800e47944 */ /* 0x020fea0003c00000 */
[----:B------:R-:W-:Y:S01]  /*1410*/  MOV R68, R2 ;  /* 0x0000000200447202 */ /* 0x000fe20000000f00 */
[----:B------:R-:W-:-:S07]  /*1420*/  IMAD.MOV.U32 R69, RZ, RZ, R3 ;  /* 0x000000ffff457224 */ /* 0x000fce00078e0003 */
.L_x_5720:
[----:B------:R-:W-:Y:S05]  /*1430*/  BSYNC B2 ;  /* 0x0000000000027941 */ /* 0x000fea0003800000 */
.L_x_5719:
[----:B------:R-:W-:Y:S05]  /*1440*/  BRA `(.L_x_5721) ;  /* 0x0000001000447947 */ /* 0x000fea0003800000 */
.L_x_5704:
        /* <DEDUP_REMOVED lines=16> */
[----:B------:R-:W-:Y:S01]  /*1550*/  MOV R37, 0x3e928af3 ;  /* 0x3e928af300257802 */ /* 0x000fe20000000f00 */
        /* <DEDUP_REMOVED lines=44> */
.L_x_5723:
[----:B------:R-:W-:Y:S05]  /*1820*/  BSYNC B0 ;  /* 0x0000000000007941 */ /* 0x000fea0003800000 */
.L_x_5722:
        /* <DEDUP_REMOVED lines=22> */
[----:B------:R-:W-:Y:S01]  /*1990*/  IMAD.MOV.U32 R44, RZ, RZ, R36 ;  /* 0x000000ffff2c7224 */ /* 0x000fe200078e0024 */
[----:B------:R-:W-:Y:S01]  /*19a0*/  MOV R45, R37 ;  /* 0x00000025002d7202 */ /* 0x000fe20000000f00 */
[----:B------:R-:W-:Y:S06]  /*19b0*/  BRA `(.L_x_5726) ;  /* 0x0000000000087947 */ /* 0x000fec0003800000 */
.L_x_5725:
[----:B------:R-:W-:Y:S01]  /*19c0*/  DMUL R44, RZ, R4 ;  /* 0x00000004ff2c7228 */ /* 0x000fe20000000000 */
[----:B------:R-:W-:-:S10]  /*19d0*/  IMAD.MOV.U32 R2, RZ, RZ, RZ ;  /* 0x000000ffff027224 */ /* 0x000fd400078e00ff */
.L_x_5726:
[----:B------:R-:W-:Y:S05]  /*19e0*/  BSYNC B2 ;  /* 0x0000000000027941 */ /* 0x000fea0003800000 */
.L_x_5724:
        /* <DEDUP_REMOVED lines=43> */
[----:B-----5:R-:W-:Y:S05]  /*1ca0*/  CALL.REL.NOINC `($_ZN2at6native29vectorized_elementwise_kernelILi2EZZZNS0_15tan_kernel_cudaERNS_18TensorIteratorBaseEENKUlvE_clEvENKUlvE_clEvEUlN3c107complexIdEEE_St5arrayIPcLm2EEEEviT0_T1_$__internal_trig_reduction_slowpathd) ;  /* 0x0000023c00087944 */ /* 0x020fea0003c00000 */
[----:B------:R-:W-:Y:S02]  /*1cb0*/  IMAD.MOV.U32 R0, RZ, RZ, R2 ;  /* 0x000000ffff007224 */ /* 0x000fe400078e0002 */
[----:B------:R-:W-:Y:S02]  /*1cc0*/  IMAD.MOV.U32 R2, RZ, RZ, R36 ;  /* 0x000000ffff027224 */ /* 0x000fe400078e0024 */
[----:B------:R-:W-:Y:S01]  /*1cd0*/  IMAD.MOV.U32 R3, RZ, RZ, R37 ;  /* 0x000000ffff037224 */ /* 0x000fe200078e0025 */
[----:B------:R-:W-:Y:S06]  /*1ce0*/  BRA `(.L_x_5729) ;  /* 0x0000000000087947 */ /* 0x000fec0003800000 */
.L_x_5728:
[----:B------:R-:W-:Y:S01]  /*1cf0*/  DMUL R2, RZ, R4 ;  /* 0x00000004ff027228 */ /* 0x000fe20000000000 */
[----:B------:R-:W-:-:S10]  /*1d00*/  MOV R0, RZ ;  /* 0x000000ff00007202 */ /* 0x000fd40000000f00 */
.L_x_5729:
[----:B------:R-:W-:Y:S05]  /*1d10*/  BSYNC B2 ;  /* 0x0000000000027941 */ /* 0x000fea0003800000 */
.L_x_5727:
        /* <DEDUP_REMOVED lines=26> */
[----:B------:R-:W-:-:S04]  /*1ec0*/  MOV R3, 0x3ff00000 ;  /* 0x3ff0000000037802 */ /* 0x000fc80000000f00 */
[----:B------:R-:W-:-:S03]  /*1ed0*/  LOP3.LUT R7, R3, 0x80000000, R7, 0xb8, !PT ;  /* 0x8000000003077812 */ /* 0x000fc600078eb807 */
[----:B------:R-:W-:-:S08]  /*1ee0*/  DMUL R48, R48, R46 ;  /* 0x0000002e30307228 */ /* 0x000fd00000000000 */
[----:B------:R-:W-:Y:S01]  /*1ef0*/  DMUL R68, R48, R46 ;  /* 0x0000002e30447228 */ /* 0x000fe20000000000 */
[----:B------:R-:W-:Y:S10]  /*1f00*/  BRA `(.L_x_5721) ;  /* 0x0000000400947947 */ /* 0x000ff40003800000 */
.L_x_5703:
[----:B------:R-:W-:-:S10]  /*1f10*/  DADD R6, R4, -R4 ;  /* 0x0000000004067229 */ /* 0x000fd40000000804 */
[----:B------:R-:W-:Y:S02]  /*1f20*/  IMAD.MOV.U32 R68, RZ, RZ, R6 ;  /* 0x000000ffff447224 */ /* 0x000fe400078e0006 */
[----:B------:R-:W-:Y:S01]  /*1f30*/  IMAD.MOV.U32 R69, RZ, RZ, R7 ;  /* 0x000000ffff457224 */ /* 0x000fe200078e0007 */
[----:B------:R-:W-:Y:S06]  /*1f40*/  BRA `(.L_x_5721) ;  /* 0x0000000400847947 */ /* 0x000fec0003800000 */
.L_x_5702:
        /* <DEDUP_REMOVED lines=16> */
[----:B------:R-:W-:-:S08]  /*2050*/  UMOV UR5, 0x3ff921fb ;  /* 0x3ff921fb00057882 */ /* 0x000fd00000000000 */
        /* <DEDUP_REMOVED lines=16> */
[----:B-----5:R-:W-:Y:S05]  /*2160*/  CALL.REL.NOINC `($_ZN2at6native29vectorized_elementwise_kernelILi2EZZZNS0_15tan_kernel_cudaERNS_18TensorIteratorBaseEENKUlvE_clEvENKUlvE_clEvEUlN3c107complexIdEEE_St5arrayIPcLm2EEEEviT0_T1_$__internal_trig_reduction_slowpathd) ;  /* 0x0000023400d87944 */ /* 0x020fea0003c00000 */
[----:B------:R-:W-:Y:S01]  /*2170*/  MOV R44, R36 ;  /* 0x00000024002c7202 */ /* 0x000fe20000000f00 */
[----:B------:R-:W-:-:S07]  /*2180*/  IMAD.MOV.U32 R45, RZ, RZ, R37 ;  /* 0x000000ffff2d7224 */ /* 0x000fce00078e0025 */
.L_x_5733:
[----:B------:R-:W-:Y:S05]  /*2190*/  BSYNC B3 ;  /* 0x0000000000037941 */ /* 0x000fea0003800000 */
.L_x_5732:
        /* <DEDUP_REMOVED lines=27> */
[----:B-----5:R-:W-:Y:S05]  /*2350*/  CALL.REL.NOINC `($_ZN2at6native29vectorized_elementwise_kernelILi2EZZZNS0_15tan_kernel_cudaERNS_18TensorIteratorBaseEENKUlvE_clEvENKUlvE_clEvEUlN3c107complexIdEEE_St5arrayIPcLm2EEEEviT0_T1_$__internal_trig_reduction_slowpathd) ;  /* 0x00000234005c7944 */ /* 0x020fea0003c00000 */
[----:B------:R-:W-:Y:S02]  /*2360*/  IMAD.MOV.U32 R50, RZ, RZ, R2 ;  /* 0x000000ffff327224 */ /* 0x000fe400078e0002 */
[----:B------:R-:W-:Y:S02]  /*2370*/  IMAD.MOV.U32 R46, RZ, RZ, R36 ;  /* 0x000000ffff2e7224 */ /* 0x000fe400078e0024 */
[----:B------:R-:W-:-:S07]  /*2380*/  IMAD.MOV.U32 R47, RZ, RZ, R37 ;  /* 0x000000ffff2f7224 */ /* 0x000fce00078e0025 */
.L_x_5735:
[----:B------:R-:W-:Y:S05]  /*2390*/  BSYNC B3 ;  /* 0x0000000000037941 */ /* 0x000fea0003800000 */
.L_x_5734:
        /* <DEDUP_REMOVED lines=24> */
.L_x_5731:
[----:B------:R-:W-:Y:S05]  /*2520*/  BSYNC B2 ;  /* 0x0000000000027941 */ /* 0x000fea0003800000 */
.L_x_5730:
[----:B------:R-:W-:Y:S01]  /*2530*/  LOP3.LUT R69, RZ, 0x80000000, R5, 0xb8, !PT ;  /* 0x80000000ff457812 */ /* 0x000fe200078eb805 */
[----:B------:R-:W-:Y:S01]  /*2540*/  IMAD.MOV.U32 R7, RZ, RZ, R51 ;  /* 0x000000ffff077224 */ /* 0x000fe200078e0033 */
[----:B------:R-:W-:-:S07]  /*2550*/  MOV R68, RZ ;  /* 0x000000ff00447202 */ /* 0x000fce0000000f00 */
.L_x_5721:
[----:B------:R-:W-:Y:S05]  /*2560*/  BSYNC B1 ;  /* 0x0000000000017941 */ /* 0x000fea0003800000 */
.L_x_5701:
        /* <DEDUP_REMOVED lines=31> */
[----:B------:R-:W-:Y:S05]  /*2760*/  CALL.REL.NOINC `($_ZN2at6native29vectorized_elementwise_kernelILi2EZZZNS0_15tan_kernel_cudaERNS_18TensorIteratorBaseEENKUlvE_clEvENKUlvE_clEvEUlN3c107complexIdEEE_St5arrayIPcLm2EEEEviT0_T1_$__internal_trig_reduction_slowpathd) ;  /* 0x0000023000587944 */ /* 0x000fea0003c00000 */
[----:B------:R-:W-:Y:S05]  /*2770*/  BRA `(.L_x_5742) ;  /* 0x0000000000087947 */ /* 0x000fea0003800000 */
.L_x_5741:
[----:B------:R-:W-:Y:S01]  /*2780*/  DMUL R36, RZ, R8 ;  /* 0x00000008ff247228 */ /* 0x000fe20000000000 */
[----:B------:R-:W-:-:S10]  /*2790*/  IMAD.MOV.U32 R2, RZ, RZ, RZ ;  /* 0x000000ffff027224 */ /* 0x000fd400078e00ff */
.L_x_5742:
[----:B------:R-:W-:Y:S05]  /*27a0*/  BSYNC B2 ;  /* 0x0000000000027941 */ /* 0x000fea0003800000 */
.L_x_5740:
[----:B------:R-:W-:Y:S01]  /*27b0*/  DMUL R8, R36, R36 ;  /* 0x0000002424087228 */ /* 0x000fe20000000000 */
[----:B------:R-:W-:Y:S01]  /*27c0*/  IMAD.MOV.U32 R10, RZ, RZ, 0x5b27ebb1 ;  /* 0x5b27ebb1ff0a7424 */ /* 0x000fe200078e00ff */
[----:B------:R-:W-:Y:S01]  /*27d0*/  MOV R11, 0x3ef9757c ;  /* 0x3ef9757c000b7802 */ /* 0x000fe20000000f00 */
        /* <DEDUP_REMOVED lines=60> */
.L_x_5744:
[----:B------:R-:W-:Y:S05]  /*2ba0*/  BSYNC B0 ;  /* 0x0000000000007941 */ /* 0x000fea0003800000 */
.L_x_5743:
        /* <DEDUP_REMOVED lines=86> */
[----:B------:R-:W-:Y:S05]  /*3110*/  CALL.REL.NOINC `($__internal_8_$__cuda_sm20_div_rn_f64_full) ;  /* 0x0000021c00a07944 */ /* 0x000fea0003c00000 */
.L_x_5748:
[----:B------:R-:W-:Y:S05]  /*3120*/  BSYNC B3 ;  /* 0x0000000000037941 */ /* 0x000fea0003800000 */
.L_x_5747:
[----:B------:R-:W-:Y:S01]  /*3130*/  DADD R2, R48, R2 ;  /* 0x0000000030027229 */ /* 0x000fe20000000002 */
[----:B------:R-:W-:Y:S01]  /*3140*/  UMOV UR4, 0x8fb9f87e ;  /* 0x8fb9f87e00047882 */ /* 0x000fe20000000000 */
[----:B------:R-:W-:Y:S02]  /*3150*/  UMOV UR5, 0x408633ce ;  /* 0x408633ce00057882 */ /* 0x000fe40000000000 */
[----:B------:R-:W-:-:S06]  /*3160*/  DSETP.GE.AND P0, PT, R44, UR4, PT ;  /* 0x000000042c007e2a */ /* 0x000fcc000bf06000 */
[----:B------:R-:W-:Y:S02]  /*3170*/  FSEL R36, R2, RZ, !P0 ;  /* 0x000000ff02247208 */ /* 0x000fe40004000000 */
[----:B------:R-:W-:Y:S01]  /*3180*/  FSEL R37, R3, +QNAN , !P0 ;  /* 0x7ff0000003257808 */ /* 0x000fe20004000000 */
[----:B------:R-:W-:Y:S06]  /*3190*/  BRA `(.L_x_5749) ;  /* 0x00000000005c7947 */ /* 0x000fec0003800000 */
.L_x_5746:
        /* <DEDUP_REMOVED lines=23> */
.L_x_5749:
[----:B------:R-:W-:Y:S05]  /*3310*/  BSYNC B2 ;  /* 0x0000000000027941 */ /* 0x000fea0003800000 */
.L_x_5745:
        /* <DEDUP_REMOVED lines=27> */
[----:B------:R-:W-:-:S02]  /*34d0*/  IMAD.MOV.U32 R37, RZ, RZ, R47 ;  /* 0x000000ffff257224 */ /* 0x000fc400078e002f */
[----:B------:R-:W-:-:S07]  /*34e0*/  IMAD.MOV.U32 R39, RZ, RZ, R43 ;  /* 0x000000ffff277224 */ /* 0x000fce00078e002b */
[----:B------:R-:W-:Y:S05]  /*34f0*/  CALL.REL.NOINC `($__internal_9_$__cuda_sm20_dsqrt_rn_f64_mediumpath_v1) ;  /* 0x0000022000387944 */ /* 0x000fea0003c00000 */
[----:B------:R-:W-:-:S07]  /*3500*/  MOV R2, R0 ;  /* 0x0000000000027202 */ /* 0x000fce0000000f00 */
.L_x_5751:
[----:B------:R-:W-:Y:S05]  /*3510*/  BSYNC B2 ;  /* 0x0000000000027941 */ /* 0x000fea0003800000 */
.L_x_5750:
[C---:B------:R-:W-:Y:S01]  /*3520*/  DMUL R44, R10.reuse, R4 ;  /* 0x000000040a2c7228 */ /* 0x040fe20000000000 */
[----:B------:R-:W-:Y:S01]  /*3530*/  IMAD.MOV.U32 R36, RZ, RZ, 0x1 ;  /* 0x00000001ff247424 */ /* 0x000fe200078e00ff */
[----:B------:R-:W-:Y:S01]  /*3540*/  DMUL R2, R10, R2 ;  /* 0x000000020a027228 */ /* 0x000fe20000000000 */
[----:B------:R-:W-:Y:S05]  /*3550*/  BSSY B2, `(.L_x_5752) ;  /* 0x0000016000027945 */ /* 0x000fea0003800000 */
[----:B------:R-:W-:-:S06]  /*3560*/  DFMA R44, R4, R44, 1 ;  /* 0x3ff00000042c742b */ /* 0x000fcc000000002c */
[----:B------:R-:W0:Y:S02]  /*3570*/  MUFU.RCP64H R37, R45 ;  /* 0x0000002d00257308 */ /* 0x000e240000001800 */
[----:B0-----:R-:W-:-:S08]  /*3580*/  DFMA R38, -R44, R36, 1 ;  /* 0x3ff000002c26742b */ /* 0x001fd00000000124 */
[----:B------:R-:W-:-:S08]  /*3590*/  DFMA R38, R38, R38, R38 ;  /* 0x000000262626722b */ /* 0x000fd00000000026 */
[----:B------:R-:W-:Y:S02]  /*35a0*/  DFMA R38, R36, R38, R36 ;  /* 0x000000262426722b */ /* 0x000fe40000000024 */
[----:B------:R-:W-:-:S06]  /*35b0*/  DMUL R36, R4, R2 ;  /* 0x0000000204247228 */ /* 0x000fcc0000000000 */
[----:B------:R-:W-:-:S04]  /*35c0*/  DFMA R10, -R44, R38, 1 ;  /* 0x3ff000002c0a742b */ /* 0x000fc80000000126 */
[----:B------:R-:W-:-:S04]  /*35d0*/  FSETP.GEU.AND P1, PT, |R37|, 6.5827683646048100446e-37, PT ;  /* 0x036000002500780b */ /* 0x000fc80003f2e200 */
        /* <DEDUP_REMOVED lines=12> */
[----:B------:R-:W-:Y:S05]  /*36a0*/  CALL.REL.NOINC `($__internal_8_$__cuda_sm20_div_rn_f64_full) ;  /* 0x00000218003c7944 */ /* 0x000fea0003c00000 */
.L_x_5753:
[----:B------:R-:W-:Y:S05]  /*36b0*/  BSYNC B2 ;  /* 0x0000000000027941 */ /* 0x000fea0003800000 */
.L_x_5752:
        /* <DEDUP_REMOVED lines=23> */
[----:B------:R-:W-:Y:S02]  /*3830*/  IMAD.MOV.U32 R64, RZ, RZ, R2 ;  /* 0x000000ffff407224 */ /* 0x000fe400078e0002 */
[----:B------:R-:W-:-:S07]  /*3840*/  IMAD.MOV.U32 R65, RZ, RZ, R3 ;  /* 0x000000ffff417224 */ /* 0x000fce00078e0003 */
.L_x_5755:
[----:B------:R-:W-:Y:S05]  /*3850*/  BSYNC B2 ;  /* 0x0000000000027941 */ /* 0x000fea0003800000 */
.L_x_5754:
[----:B------:R-:W-:Y:S05]  /*3860*/  BRA `(.L_x_5756) ;  /* 0x0000001000447947 */ /* 0x000fea0003800000 */
.L_x_5739:
[----:B------:R-:W-:Y:S01]  /*3870*/  MOV R2, 0x652b82fe ;  /* 0x652b82fe00027802 */ /* 0x000fe20000000f00 */
        /* <DEDUP_REMOVED lines=60> */
.L_x_5758:
[----:B------:R-:W-:Y:S05]  /*3c40*/  BSYNC B0 ;  /* 0x0000000000007941 */ /* 0x000fea0003800000 */
.L_x_5757:
        /* <DEDUP_REMOVED lines=21> */
[----:B------:R-:W-:Y:S05]  /*3da0*/  CALL.REL.NOINC `($_ZN2at6native29vectorized_elementwise_kernelILi2EZZZNS0_15tan_kernel_cudaERNS_18TensorIteratorBaseEENKUlvE_clEvENKUlvE_clEvEUlN3c107complexIdEEE_St5arrayIPcLm2EEEEviT0_T1_$__internal_trig_reduction_slowpathd) ;  /* 0x0000021800c87944 */ /* 0x000fea0003c00000 */
[----:B------:R-:W-:Y:S02]  /*3db0*/  IMAD.MOV.U32 R48, RZ, RZ, R36 ;  /* 0x000000ffff307224 */ /* 0x000fe400078e0024 */
[----:B------:R-:W-:Y:S01]  /*3dc0*/  IMAD.MOV.U32 R49, RZ, RZ, R37 ;  /* 0x000000ffff317224 */ /* 0x000fe200078e0025 */
[----:B------:R-:W-:Y:S06]  /*3dd0*/  BRA `(.L_x_5761) ;  /* 0x0000000000087947 */ /* 0x000fec0003800000 */
.L_x_5760:
[----:B------:R-:W-:Y:S01]  /*3de0*/  DMUL R48, RZ, R8 ;  /* 0x00000008ff307228 */ /* 0x000fe20000000000 */
[----:B------:R-:W-:-:S10]  /*3df0*/  IMAD.MOV.U32 R2, RZ, RZ, RZ ;  /* 0x000000ffff027224 */ /* 0x000fd400078e00ff */
.L_x_5761:
[----:B------:R-:W-:Y:S05]  /*3e00*/  BSYNC B2 ;  /* 0x0000000000027941 */ /* 0x000fea0003800000 */
.L_x_5759:
        /* <DEDUP_REMOVED lines=44> */
[----:B------:R-:W-:Y:S01]  /*40d0*/  MOV R0, R2 ;  /* 0x0000000200007202 */ /* 0x000fe20000000f00 */
[----:B------:R-:W-:Y:S02]  /*40e0*/  IMAD.MOV.U32 R2, RZ, RZ, R36 ;  /* 0x000000ffff027224 */ /* 0x000fe400078e0024 */
[----:B------:R-:W-:Y:S01]  /*40f0*/  IMAD.MOV.U32 R3, RZ, RZ, R37 ;  /* 0x000000ffff037224 */ /* 0x000fe200078e0025 */
[----:B------:R-:W-:Y:S06]  /*4100*/  BRA `(.L_x_5764) ;  /* 0x0000000000087947 */ /* 0x000fec0003800000 */
.L_x_5763:
[----:B------:R-:W-:Y:S01]  /*4110*/  DMUL R2, RZ, R8 ;  /* 0x00000008ff027228 */ /* 0x000fe20000000000 */
[----:B------:R-:W-:-:S10]  /*4120*/  IMAD.MOV.U32 R0, RZ, RZ, RZ ;  /* 0x000000ffff007224 */ /* 0x000fd400078e00ff */
.L_x_5764:
[----:B------:R-:W-:Y:S05]  /*4130*/  BSYNC B2 ;  /* 0x0000000000027941 */ /* 0x000fea0003800000 */
.L_x_5762:
        /* <DEDUP_REMOVED lines=31> */
.L_x_5738:
[----:B------:R-:W-:-:S10]  /*4330*/  DADD R4, R8, -R8 ;  /* 0x0000000008047229 */ /* 0x000fd40000000808 */
[----:B------:R-:W-:Y:S01]  /*4340*/  MOV R64, R4 ;  /* 0x0000000400407202 */ /* 0x000fe20000000f00 */
[----:B------:R-:W-:Y:S01]  /*4350*/  IMAD.MOV.U32 R65, RZ, RZ, R5 ;  /* 0x000000ffff417224 */ /* 0x000fe200078e0005 */
[----:B------:R-:W-:Y:S06]  /*4360*/  BRA `(.L_x_5756) ;  /* 0x0000000400847947 */ /* 0x000fec0003800000 */
.L_x_5737:
        /* <DEDUP_REMOVED lines=33> */
[----:B------:R-:W-:Y:S05]  /*4580*/  CALL.REL.NOINC `($_ZN2at6native29vectorized_elementwise_kernelILi2EZZZNS0_15tan_kernel_cudaERNS_18TensorIteratorBaseEENKUlvE_clEvENKUlvE_clEvEUlN3c107complexIdEEE_St5arrayIPcLm2EEEEviT0_T1_$__internal_trig_reduction_slowpathd) ;  /* 0x0000021000d07944 */ /* 0x000fea0003c00000 */
[----:B------:R-:W-:Y:S02]  /*4590*/  IMAD.MOV.U32 R50, RZ, RZ, R36 ;  /* 0x000000ffff327224 */ /* 0x000fe400078e0024 */
[----:B------:R-:W-:-:S07]  /*45a0*/  IMAD.MOV.U32 R51, RZ, RZ, R37 ;  /* 0x000000ffff337224 */ /* 0x000fce00078e0025 */
.L_x_5768:
[----:B------:R-:W-:Y:S05]  /*45b0*/  BSYNC B3 ;  /* 0x0000000000037941 */ /* 0x000fea0003800000 */
.L_x_5767:
        /* <DEDUP_REMOVED lines=27> */
[----:B------:R-:W-:Y:S05]  /*4770*/  CALL.REL.NOINC `($_ZN2at6native29vectorized_elementwise_kernelILi2EZZZNS0_15tan_kernel_cudaERNS_18TensorIteratorBaseEENKUlvE_clEvENKUlvE_clEvEUlN3c107complexIdEEE_St5arrayIPcLm2EEEEviT0_T1_$__internal_trig_reduction_slowpathd) ;  /* 0x0000021000547944 */ /* 0x000fea0003c00000 */
[----:B------:R-:W-:Y:S01]  /*4780*/  MOV R48, R2 ;  /* 0x0000000200307202 */ /* 0x000fe20000000f00 */
[----:B------:R-:W-:Y:S02]  /*4790*/  IMAD.MOV.U32 R10, RZ, RZ, R36 ;  /* 0x000000ffff0a7224 */ /* 0x000fe400078e0024 */
[----:B------:R-:W-:-:S07]  /*47a0*/  IMAD.MOV.U32 R11, RZ, RZ, R37 ;  /* 0x000000ffff0b7224 */ /* 0x000fce00078e0025 */
.L_x_5770:
[----:B------:R-:W-:Y:S05]  /*47b0*/  BSYNC B3 ;  /* 0x0000000000037941 */ /* 0x000fea0003800000 */
.L_x_5769:
        /* <DEDUP_REMOVED lines=24> */
.L_x_5766:
[----:B------:R-:W-:Y:S05]  /*4940*/  BSYNC B2 ;  /* 0x0000000000027941 */ /* 0x000fea0003800000 */
.L_x_5765:
[----:B------:R-:W-:Y:S01]  /*4950*/  LOP3.LUT R65, RZ, 0x80000000, R9, 0xb8, !PT ;  /* 0x80000000ff417812 */ /* 0x000fe200078eb809 */
[----:B------:R-:W-:Y:S02]  /*4960*/  IMAD.MOV.U32 R5, RZ, RZ, R49 ;  /* 0x000000ffff057224 */ /* 0x000fe400078e0031 */
[----:B------:R-:W-:-:S07]  /*4970*/  IMAD.MOV.U32 R64, RZ, RZ, RZ ;  /* 0x000000ffff407224 */ /* 0x000fce00078e00ff */
.L_x_5756:
[----:B------:R-:W-:Y:S05]  /*4980*/  BSYNC B1 ;  /* 0x0000000000017941 */ /* 0x000fea0003800000 */
.L_x_5736:
        /* <DEDUP_REMOVED lines=31> */
[----:B------:R-:W-:Y:S05]  /*4b80*/  CALL.REL.NOINC `($_ZN2at6native29vectorized_elementwise_kernelILi2EZZZNS0_15tan_kernel_cudaERNS_18TensorIteratorBaseEENKUlvE_clEvENKUlvE_clEvEUlN3c107complexIdEEE_St5arrayIPcLm2EEEEviT0_T1_$__internal_trig_reduction_slowpathd) ;  /* 0x0000020c00507944 */ /* 0x000fea0003c00000 */
[----:B------:R-:W-:Y:S05]  /*4b90*/  BRA `(.L_x_5777) ;  /* 0x0000000000087947 */ /* 0x000fea0003800000 */
.L_x_5776:
[----:B------:R-:W-:Y:S01]  /*4ba0*/  DMUL R36, RZ, R12 ;  /* 0x0000000cff247228 */ /* 0x000fe20000000000 */
[----:B------:R-:W-:-:S10]  /*4bb0*/  IMAD.MOV.U32 R2, RZ, RZ, RZ ;  /* 0x000000ffff027224 */ /* 0x000fd400078e00ff */
.L_x_5777:
[----:B------:R-:W-:Y:S05]  /*4bc0*/  BSYNC B2 ;  /* 0x0000000000027941 */ /* 0x000fea0003800000 */
.L_x_5775:
        /* <DEDUP_REMOVED lines=63> */
.L_x_5779:
[----:B------:R-:W-:Y:S05]  /*4fc0*/  BSYNC B0 ;  /* 0x0000000000007941 */ /* 0x000fea0003800000 */
.L_x_5778:
        /* <DEDUP_REMOVED lines=8> */
[----:B------:R-:W-:Y:S01]  /*5050*/  IMAD.SHL.U32 R0, R15, 0x2, RZ ;  /* 0x000000020f007824 */ /* 0x000fe200078e00ff */
[----:B------:R-:W-:Y:S01]  /*5060*/  MOV R40, 0x0 ;  /* 0x0000000000287802 */ /* 0x000fe20000000f00 */
[----:B------:R-:W-:Y:S01]  /*5070*/  IMAD.MOV.U32 R41, RZ, RZ, 0x3ff00000 ;  /* 0x3ff00000ff297424 */ /* 0x000fe200078e00ff */
[----:B------:R-:W-:Y:S01]  /*5080*/  BSSY B3, `(.L_x_5782) ;  /* 0x000004c000037945 */ /* 0x000fe20003800000 */
        /* <DEDUP_REMOVED lines=13> */
[----:B------:R-:W-:Y:S01]  /*5160*/  MOV R37, 0x3e5af86d ;  /* 0x3e5af86d00257802 */ /* 0x000fe20000000f00 */
        /* <DEDUP_REMOVED lines=61> */
.L_x_5783:
[----:B------:R-:W-:Y:S05]  /*5540*/  BSYNC B3 ;  /* 0x0000000000037941 */ /* 0x000fea0003800000 */
.L_x_5782:
[----:B------:R-:W-:Y:S01]  /*5550*/  DADD R2, R44, R2 ;  /* 0x000000002c027229 */ /* 0x000fe20000000002 */
[----:B------:R-:W-:Y:S01]  /*5560*/  UMOV UR4, 0x8fb9f87e ;  /* 0x8fb9f87e00047882 */ /* 0x000fe20000000000 */
[----:B------:R-:W-:Y:S02]  /*5570*/  UMOV UR5, 0x408633ce ;  /* 0x408633ce00057882 */ /* 0x000fe40000000000 */
[----:B------:R-:W-:-:S06]  /*5580*/  DSETP.GE.AND P0, PT, R14, UR4, PT ;  /* 0x000000040e007e2a */ /* 0x000fcc000bf06000 */
[----:B------:R-:W-:Y:S02]  /*5590*/  FSEL R14, R2, RZ, !P0 ;  /* 0x000000ff020e7208 */ /* 0x000fe40004000000 */
[----:B------:R-:W-:Y:S01]  /*55a0*/  FSEL R15, R3, +QNAN , !P0 ;  /* 0x7ff00000030f7808 */ /* 0x000fe20004000000 */
[----:B------:R-:W-:Y:S06]  /*55b0*/  BRA `(.L_x_5784) ;  /* 0x00000000005c7947 */ /* 0x000fec0003800000 */
.L_x_5781:
        /* <DEDUP_REMOVED lines=23> */
.L_x_5784:
[----:B------:R-:W-:Y:S05]  /*5730*/  BSYNC B2 ;  /* 0x0000000000027941 */ /* 0x000fea0003800000 */
.L_x_5780:
[----:B------:R-:W-:Y:S01]  /*5740*/  LOP3.LUT R9, R15, 0x80000000, R9, 0xb8, !PT ;  /* 0x800000000f097812 */ /* 0x000fe200078eb809 */
[----:B------:R-:W-:Y:S01]  /*5750*/  IMAD.MOV.U32 R8, RZ, RZ, R14 ;  /* 0x000000ffff087224 */ /* 0x000fe200078e000e */
[----:B------:R-:W-:Y:S01]  /*5760*/  BSSY B2, `(.L_x_5785) ;  /* 0x000001d000027945 */ /* 0x000fe20003800000 */
[----:B------:R-:W-:Y:S02]  /*5770*/  IMAD.MOV.U32 R14, RZ, RZ, 0x0 ;  /* 0x00000000ff0e7424 */ /* 0x000fe400078e00ff */
[----:B------:R-:W-:Y:S02]  /*5780*/  IMAD.MOV.U32 R15, RZ, RZ, 0x3fd80000 ;  /* 0x3fd80000ff0f7424 */ /* 0x000fe400078e00ff */
        /* <DEDUP_REMOVED lines=15> */
[----:B------:R-:W-:Y:S01]  /*5880*/  MOV R0, R40 ;  /* 0x0000002800007202 */ /* 0x000fe20000000f00 */
        /* <DEDUP_REMOVED lines=8> */
[----:B------:R-:W-:Y:S05]  /*5910*/  CALL.REL.NOINC `($__internal_9_$__cuda_sm20_dsqrt_rn_f64_mediumpath_v1) ;  /* 0x000001fc00307944 */ /* 0x000fea0003c00000 */
[----:B------:R-:W-:-:S07]  /*5920*/  IMAD.MOV.U32 R2, RZ, RZ, R0 ;  /* 0x000000ffff027224 */ /* 0x000fce00078e0000 */
.L_x_5786:
[----:B------:R-:W-:Y:S05]  /*5930*/  BSYNC B2 ;  /* 0x0000000000027941 */ /* 0x000fea0003800000 */
.L_x_5785:
        /* <DEDUP_REMOVED lines=25> */
.L_x_5788:
[----:B------:R-:W-:Y:S05]  /*5ad0*/  BSYNC B2 ;  /* 0x0000000000027941 */ /* 0x000fea0003800000 */
.L_x_5787:
        /* <DEDUP_REMOVED lines=12> */
[----:B------:R-:W-:Y:S01]  /*5ba0*/  MOV R8, R2 ;  /* 0x0000000200087202 */ /* 0x000fe20000000f00 */
[----:B------:R-:W-:-:S08]  /*5bb0*/  IMAD.MOV.U32 R9, RZ, RZ, R3 ;  /* 0x000000ffff097224 */ /* 0x000fd000078e0003 */
        /* <DEDUP_REMOVED lines=11> */
.L_x_5790:
[----:B------:R-:W-:Y:S05]  /*5c70*/  BSYNC B2 ;  /* 0x0000000000027941 */ /* 0x000fea0003800000 */
.L_x_5789:
[----:B------:R-:W-:Y:S05]  /*5c80*/  BRA `(.L_x_5791) ;  /* 0x0000001000447947 */ /* 0x000fea0003800000 */
.L_x_5774:
        /* <DEDUP_REMOVED lines=55> */
[----:B------:R-:W-:Y:S01]  /*6000*/  @!P1 IMAD.IADD R2, R2, 0x1, -R3 ;  /* 0x0000000102029824 */ /* 0x000fe200078e0a03 */
[----:B------:R-:W-:-:S04]  /*6010*/  @!P1 LEA R3, R3, R15, 0x14 ;  /* 0x0000000f03039211 */ /* 0x000fc800078ea0ff */
[----:B------:R-:W-:Y:S01]  /*6020*/  @!P1 LEA R15, R2, 0x3ff00000, 0x14 ;  /* 0x3ff00000020f9811 */ /* 0x000fe200078ea0ff */
[----:B------:R-:W-:Y:S02]  /*6030*/  @!P1 IMAD.MOV.U32 R2, RZ, RZ, R14 ;  /* 0x000000ffff029224 */ /* 0x000fe400078e000e */
[----:B------:R-:W-:-:S06]  /*6040*/  @!P1 IMAD.MOV.U32 R14, RZ, RZ, RZ ;  /* 0x000000ffff0e9224 */ /* 0x000fcc00078e00ff */
[----:B------:R-:W-:-:S11]  /*6050*/  @!P1 DMUL R10, R2, R14 ;  /* 0x0000000e020a9228 */ /* 0x000fd60000000000 */
.L_x_5793:
[----:B------:R-:W-:Y:S05]  /*6060*/  BSYNC B0 ;  /* 0x0000000000007941 */ /* 0x000fea0003800000 */
.L_x_5792:
        /* <DEDUP_REMOVED lines=23> */
[----:B------:R-:W-:Y:S01]  /*61e0*/  IMAD.MOV.U32 R15, RZ, RZ, R37 ;  /* 0x000000ffff0f7224 */ /* 0x000fe200078e0025 */
[----:B------:R-:W-:Y:S06]  /*61f0*/  BRA `(.L_x_5796) ;  /* 0x0000000000087947 */ /* 0x000fec0003800000 */
.L_x_5795:
[----:B------:R-:W-:Y:S01]  /*6200*/  DMUL R14, RZ, R12 ;  /* 0x0000000cff0e7228 */ /* 0x000fe20000000000 */
[----:B------:R-:W-:-:S10]  /*6210*/  IMAD.MOV.U32 R2, RZ, RZ, RZ ;  /* 0x000000ffff027224 */ /* 0x000fd400078e00ff */
.L_x_5796:
[----:B------:R-:W-:Y:S05]  /*6220*/  BSYNC B2 ;  /* 0x0000000000027941 */ /* 0x000fea0003800000 */
.L_x_5794:
        /* <DEDUP_REMOVED lines=44> */
[----:B------:R-:W-:Y:S01]  /*64f0*/  IMAD.MOV.U32 R0, RZ, RZ, R2 ;  /* 0x000000ffff007224 */ /* 0x000fe200078e0002 */
[----:B------:R-:W-:Y:S01]  /*6500*/  MOV R3, R37 ;  /* 0x0000002500037202 */ /* 0x000fe20000000f00 */
[----:B------:R-:W-:Y:S01]  /*6510*/  IMAD.MOV.U32 R2, RZ, RZ, R36 ;  /* 0x000000ffff027224 */ /* 0x000fe200078e0024 */
[----:B------:R-:W-:Y:S06]  /*6520*/  BRA `(.L_x_5799) ;  /* 0x0000000000087947 */ /* 0x000fec0003800000 */
.L_x_5798:
[----:B------:R-:W-:Y:S01]  /*6530*/  DMUL R2, RZ, R12 ;  /* 0x0000000cff027228 */ /* 0x000fe20000000000 */
[----:B------:R-:W-:-:S10]  /*6540*/  IMAD.MOV.U32 R0, RZ, RZ, RZ ;  /* 0x000000ffff007224 */ /* 0x000fd400078e00ff */
.L_x_5799:
[----:B------:R-:W-:Y:S05]  /*6550*/  BSYNC B2 ;  /* 0x0000000000027941 */ /* 0x000fea0003800000 */
.L_x_5797:
        /* <DEDUP_REMOVED lines=31> */
.L_x_5773:
[----:B------:R-:W-:-:S10]  /*6750*/  DADD R8, R12, -R12 ;  /* 0x000000000c087229 */ /* 0x000fd4000000080c */
[----:B------:R-:W-:Y:S02]  /*6760*/  IMAD.MOV.U32 R60, RZ, RZ, R8 ;  /* 0x000000ffff3c7224 */ /* 0x000fe400078e0008 */
[----:B------:R-:W-:Y:S01]  /*6770*/  IMAD.MOV.U32 R61, RZ, RZ, R9 ;  /* 0x000000ffff3d7224 */ /* 0x000fe200078e0009 */
[----:B------:R-:W-:Y:S06]  /*6780*/  BRA `(.L_x_5791) ;  /* 0x0000000400847947 */ /* 0x000fec0003800000 */
.L_x_5772:
        /* <DEDUP_REMOVED lines=31> */
[----:B------:R-:W-:Y:S02]  /*6980*/  MOV R3, R13 ;  /* 0x0000000d00037202 */ /* 0x000fe40000000f00 */
[----:B------:R-:W-:-:S07]  /*6990*/  MOV R0, 0x69b0 ;  /* 0x000069b000007802 */ /* 0x000fce0000000f00 */
[----:B------:R-:W-:Y:S05]  /*69a0*/  CALL.REL.NOINC `($_ZN2at6native29vectorized_elementwise_kernelILi2EZZZNS0_15tan_kernel_cudaERNS_18TensorIteratorBaseEENKUlvE_clEvENKUlvE_clEvEUlN3c107complexIdEEE_St5arrayIPcLm2EEEEviT0_T1_$__internal_trig_reduction_slowpathd) ;  /* 0x000001ec00c87944 */ /* 0x000fea0003c00000 */
[----:B------:R-:W-:Y:S02]  /*69b0*/  IMAD.MOV.U32 R14, RZ, RZ, R36 ;  /* 0x000000ffff0e7224 */ /* 0x000fe400078e0024 */
[----:B------:R-:W-:-:S07]  /*69c0*/  IMAD.MOV.U32 R15, RZ, RZ, R37 ;  /* 0x000000ffff0f7224 */ /* 0x000fce00078e0025 */
.L_x_5803:
[----:B------:R-:W-:Y:S05]  /*69d0*/  BSYNC B3 ;  /* 0x0000000000037941 */ /* 0x000fea0003800000 */
.L_x_5802:
        /* <DEDUP_REMOVED lines=28> */
[----:B------:R-:W-:Y:S01]  /*6ba0*/  IMAD.MOV.U32 R46, RZ, RZ, R2 ;  /* 0x000000ffff2e7224 */ /* 0x000fe200078e0002 */
[----:B------:R-:W-:Y:S01]  /*6bb0*/  MOV R11, R37 ;  /* 0x00000025000b7202 */ /* 0x000fe20000000f00 */
[----:B------:R-:W-:-:S07]  /*6bc0*/  IMAD.MOV.U32 R10, RZ, RZ, R36 ;  /* 0x000000ffff0a7224 */ /* 0x000fce00078e0024 */
.L_x_5805:
[----:B------:R-:W-:Y:S05]  /*6bd0*/  BSYNC B3 ;  /* 0x0000000000037941 */ /* 0x000fea0003800000 */
.L_x_5804:
        /* <DEDUP_REMOVED lines=24> */
.L_x_5801:
[----:B------:R-:W-:Y:S05]  /*6d60*/  BSYNC B2 ;  /* 0x0000000000027941 */ /* 0x000fea0003800000 */
.L_x_5800:
[----:B------:R-:W-:Y:S01]  /*6d70*/  LOP3.LUT R61, RZ, 0x80000000, R13, 0xb8, !PT ;  /* 0x80000000ff3d7812 */ /* 0x000fe200078eb80d */
[----:B------:R-:W-:Y:S01]  /*6d80*/  IMAD.MOV.U32 R60, RZ, RZ, RZ ;  /* 0x000000ffff3c7224 */ /* 0x000fe200078e00ff */
[----:B------:R-:W-:-:S07]  /*6d90*/  MOV R9, R47 ;  /* 0x0000002f00097202 */ /* 0x000fce0000000f00 */
.L_x_5791:
[----:B------:R-:W-:Y:S05]  /*6da0*/  BSYNC B1 ;  /* 0x0000000000017941 */ /* 0x000fea0003800000 */
.L_x_5771:
        /* <DEDUP_REMOVED lines=33> */
.L_x_5811:
[----:B------:R-:W-:Y:S01]  /*6fc0*/  DMUL R36, RZ, R16 ;  /* 0x00000010ff247228 */ /* 0x000fe20000000000 */
[----:B------:R-:W-:-:S10]  /*6fd0*/  IMAD.MOV.U32 R2, RZ, RZ, RZ ;  /* 0x000000ffff027224 */ /* 0x000fd400078e00ff */
.L_x_5812:
[----:B------:R-:W-:Y:S05]  /*6fe0*/  BSYNC B2 ;  /* 0x0000000000027941 */ /* 0x000fea0003800000 */
.L_x_5810:
        /* <DEDUP_REMOVED lines=63> */
.L_x_5814:
[----:B------:R-:W-:Y:S05]  /*73e0*/  BSYNC B0 ;  /* 0x0000000000007941 */ /* 0x000fea0003800000 */
.L_x_5813:
[----:B------:R-:W-:Y:S01]  /*73f0*/  BSSY B2, `(.L_x_5815) ;  /* 0x0000076000027945 */ /* 0x000fe20003800000 */
[----:B------:R-:W-:Y:S01]  /*7400*/  DFMA R14, R12, R12, 1 ;  /* 0x3ff000000c0e742b */ /* 0x000fe2000000000c */
[----:B------:R-:W-:Y:S02]  /*7410*/  IMAD.MOV.U32 R16, RZ, RZ, R10 ;  /* 0x000000ffff107224 */ /* 0x000fe400078e000a */
[----:B------:R-:W-:Y:S08]  /*7420*/  @!P1 BRA `(.L_x_5816) ;  /* 0x00000004006c9947 */ /* 0x000ff00003800000 */
[----:B------:R-:W-:Y:S01]  /*7430*/  IMAD.MOV.U32 R2, RZ, RZ, 0x652b82fe ;  /* 0x652b82feff027424 */ /* 0x000fe200078e00ff */
[----:B------:R-:W-:Y:S01]  /*7440*/  MOV R3, 0x3ff71547 ;  /* 0x3ff7154700037802 */ /* 0x000fe20000000f00 */
[----:B------:R-:W-:Y:S01]  /*7450*/  UMOV UR4, 0xfefa39ef ;  /* 0xfefa39ef00047882 */ /* 0x000fe20000000000 */
[----:B------:R-:W-:Y:S01]  /*7460*/  UMOV UR5, 0x3fe62e42 ;  /* 0x3fe62e4200057882 */ /* 0x000fe20000000000 */
[----:B------:R-:W-:Y:S01]  /*7470*/  IMAD.SHL.U32 R0, R17, 0x2, RZ ;  /* 0x0000000211007824 */ /* 0x000fe200078e00ff */
[----:B------:R-:W-:Y:S01]  /*7480*/  BSSY B3, `(.L_x_5817) ;  /* 0x000004e000037945 */ /* 0x000fe20003800000 */
[----:B------:R-:W-:Y:S01]  /*7490*/  IMAD.MOV.U32 R40, RZ, RZ, 0x0 ;  /* 0x00000000ff287424 */ /* 0x000fe200078e00ff */
[----:B------:R-:W-:Y:S01]  /*74a0*/  DFMA R2, R16, R2, 6.75539944105574400000e+15 ;  /* 0x433800001002742b */ /* 0x000fe20000000002 */
[----:B------:R-:W-:Y:S01]  /*74b0*/  IMAD.MOV.U32 R41, RZ, RZ, 0x3ff00000 ;  /* 0x3ff00000ff297424 */ /* 0x000fe200078e00ff */
[C---:B------:R-:W-:Y:S02]  /*74c0*/  ISETP.GE.U32.AND P0, PT, R0.reuse, 0x7fb3e647, PT ;  /* 0x7fb3e6470000780c */ /* 0x040fe40003f06070 */
[----:B------:R-:W-:-:S04]  /*74d0*/  ISETP.NE.AND P1, PT, R0, RZ, PT ;  /* 0x000000ff0000720c */ /* 0x000fc80003f25270 */
[----:B------:R-:W-:Y:S02]  /*74e0*/  DADD R18, R2, -6.75539944105574400000e+15 ;  /* 0xc338000002127429 */ /* 0x000fe40000000000 */
[----:B------:R-:W-:-:S05]  /*74f0*/  VIADD R2, R2, 0xffffffff ;  /* 0xffffffff02027836 */ /* 0x000fca0000000000 */
[----:B------:R-:W-:Y:S01]  /*7500*/  SEL R2, R2, RZ, P0 ;  /* 0x000000ff02027207 */ /* 0x000fe20000000000 */
[----:B------:R-:W-:Y:S01]  /*7510*/  DFMA R36, R18, -UR4, R16 ;  /* 0x8000000412247c2b */ /* 0x000fe20008000010 */
[----:B------:R-:W-:Y:S01]  /*7520*/  UMOV UR4, 0x3b39803f ;  /* 0x3b39803f00047882 */ /* 0x000fe20000000000 */
[----:B------:R-:W-:Y:S01]  /*7530*/  UMOV UR5, 0x3c7abc9e ;  /* 0x3c7abc9e00057882 */ /* 0x000fe20000000000 */
[----:B------:R-:W-:-:S05]  /*7540*/  IADD3 R3, R2, -0x1, RZ ;  /* 0xffffffff02037810 */ /* 0x000fca0007ffe0ff */
        /* <DEDUP_REMOVED lines=64> */
[----:B------:R-:W-:Y:S05]  /*7950*/  CALL.REL.NOINC `($__internal_8_$__cuda_sm20_div_rn_f64_full) ;  /* 0x000001d400907944 */ /* 0x000fea0003c00000 */
.L_x_5818:
[----:B------:R-:W-:Y:S05]  /*7960*/  BSYNC B3 ;  /* 0x0000000000037941 */ /* 0x000fea0003800000 */
.L_x_5817:
[----:B------:R-:W-:Y:S01]  /*7970*/  DADD R2, R18, R2 ;  /* 0x0000000012027229 */ /* 0x000fe20000000002 */
[----:B------:R-:W-:Y:S01]  /*7980*/  UMOV UR4, 0x8fb9f87e ;  /* 0x8fb9f87e00047882 */ /* 0x000fe20000000000 */
[----:B------:R-:W-:Y:S02]  /*7990*/  UMOV UR5, 0x408633ce ;  /* 0x408633ce00057882 */ /* 0x000fe40000000000 */
[----:B------:R-:W-:-:S06]  /*79a0*/  DSETP.GE.AND P0, PT, R16, UR4, PT ;  /* 0x0000000410007e2a */ /* 0x000fcc000bf06000 */
[----:B------:R-:W-:Y:S02]  /*79b0*/  FSEL R16, R2, RZ, !P0 ;  /* 0x000000ff02107208 */ /* 0x000fe40004000000 */
[----:B------:R-:W-:Y:S01]  /*79c0*/  FSEL R17, R3, +QNAN , !P0 ;  /* 0x7ff0000003117808 */ /* 0x000fe20004000000 */
[----:B------:R-:W-:Y:S06]  /*79d0*/  BRA `(.L_x_5819) ;  /* 0x00000000005c7947 */ /* 0x000fec0003800000 */
.L_x_5816:
[----:B------:R-:W-:Y:S01]  /*79e0*/  DMUL R2, R16, R16 ;  /* 0x0000001010027228 */ /* 0x000fe20000000000 */
[----:B------:R-:W-:Y:S01]  /*79f0*/  MOV R18, 0x61d87def ;  /* 0x61d87def00127802 */ /* 0x000fe20000000f00 */
[----:B------:R-:W-:Y:S01]  /*7a00*/  IMAD.MOV.U32 R19, RZ, RZ, 0x3de611a5 ;  /* 0x3de611a5ff137424 */ /* 0x000fe200078e00ff */
        /* <DEDUP_REMOVED lines=20> */
.L_x_5819:
[----:B------:R-:W-:Y:S05]  /*7b50*/  BSYNC B2 ;  /* 0x0000000000027941 */ /* 0x000fea0003800000 */
.L_x_5815:
        /* <DEDUP_REMOVED lines=29> */
[----:B------:R-:W-:Y:S05]  /*7d30*/  CALL.REL.NOINC `($__internal_9_$__cuda_sm20_dsqrt_rn_f64_mediumpath_v1) ;  /* 0x000001d800287944 */ /* 0x000fea0003c00000 */
[----:B------:R-:W-:-:S07]  /*7d40*/  IMAD.MOV.U32 R2, RZ, RZ, R0 ;  /* 0x000000ffff027224 */ /* 0x000fce00078e0000 */
.L_x_5821:
[----:B------:R-:W-:Y:S05]  /*7d50*/  BSYNC B2 ;  /* 0x0000000000027941 */ /* 0x000fea0003800000 */
.L_x_5820:
        /* <DEDUP_REMOVED lines=25> */
.L_x_5823:
[----:B------:R-:W-:Y:S05]  /*7ef0*/  BSYNC B2 ;  /* 0x0000000000027941 */ /* 0x000fea0003800000 */
.L_x_5822:
        /* <DEDUP_REMOVED lines=23> */
[----:B------:R-:W-:Y:S01]  /*8070*/  IMAD.MOV.U32 R56, RZ, RZ, R2 ;  /* 0x000000ffff387224 */ /* 0x000fe200078e0002 */
[----:B------:R-:W-:-:S07]  /*8080*/  MOV R57, R3 ;  /* 0x0000000300397202 */ /* 0x000fce0000000f00 */
.L_x_5825:
[----:B------:R-:W-:Y:S05]  /*8090*/  BSYNC B2 ;  /* 0x0000000000027941 */ /* 0x000fea0003800000 */
.L_x_5824:
[----:B------:R-:W-:Y:S05]  /*80a0*/  BRA `(.L_x_5826) ;  /* 0x0000001000447947 */ /* 0x000fea0003800000 */
.L_x_5809:
        /* <DEDUP_REMOVED lines=61> */
.L_x_5828:
[----:B------:R-:W-:Y:S05]  /*8480*/  BSYNC B0 ;  /* 0x0000000000007941 */ /* 0x000fea0003800000 */
.L_x_5827:
        /* <DEDUP_REMOVED lines=22> */
[----:B------:R-:W-:Y:S02]  /*85f0*/  IMAD.MOV.U32 R14, RZ, RZ, R36 ;  /* 0x000000ffff0e7224 */ /* 0x000fe400078e0024 */
[----:B------:R-:W-:Y:S01]  /*8600*/  IMAD.MOV.U32 R15, RZ, RZ, R37 ;  /* 0x000000ffff0f7224 */ /* 0x000fe200078e0025 */
[----:B------:R-:W-:Y:S06]  /*8610*/  BRA `(.L_x_5831) ;  /* 0x0000000000087947 */ /* 0x000fec0003800000 */
.L_x_5830:
[----:B------:R-:W-:Y:S01]  /*8620*/  DMUL R14, RZ, R16 ;  /* 0x00000010ff0e7228 */ /* 0x000fe20000000000 */
[----:B------:R-:W-:-:S10]  /*8630*/  MOV R2, RZ ;  /* 0x000000ff00027202 */ /* 0x000fd40000000f00 */
.L_x_5831:
[----:B------:R-:W-:Y:S05]  /*8640*/  BSYNC B2 ;  /* 0x0000000000027941 */ /* 0x000fea0003800000 */
.L_x_5829:
        /* <DEDUP_REMOVED lines=44> */
[----:B------:R-:W-:Y:S02]  /*8910*/  IMAD.MOV.U32 R18, RZ, RZ, R2 ;  /* 0x000000ffff127224 */ /* 0x000fe400078e0002 */
[----:B------:R-:W-:Y:S02]  /*8920*/  IMAD.MOV.U32 R2, RZ, RZ, R36 ;  /* 0x000000ffff027224 */ /* 0x000fe400078e0024 */
[----:B------:R-:W-:Y:S01]  /*8930*/  IMAD.MOV.U32 R3, RZ, RZ, R37 ;  /* 0x000000ffff037224 */ /* 0x000fe200078e0025 */
[----:B------:R-:W-:Y:S06]  /*8940*/  BRA `(.L_x_5834) ;  /* 0x0000000000087947 */ /* 0x000fec0003800000 */
.L_x_5833:
[----:B------:R-:W-:Y:S01]  /*8950*/  DMUL R2, RZ, R16 ;  /* 0x00000010ff027228 */ /* 0x000fe20000000000 */
[----:B------:R-:W-:-:S10]  /*8960*/  IMAD.MOV.U32 R18, RZ, RZ, RZ ;  /* 0x000000ffff127224 */ /* 0x000fd400078e00ff */
.L_x_5834:
[----:B------:R-:W-:Y:S05]  /*8970*/  BSYNC B2 ;  /* 0x0000000000027941 */ /* 0x000fea0003800000 */
.L_x_5832:
        /* <DEDUP_REMOVED lines=13> */
[----:B------:R-:W-:-:S02]  /*8a50*/  MOV R10, RZ ;  /* 0x000000ff000a7202 */ /* 0x000fc40000000f00 */
        /* <DEDUP_REMOVED lines=17> */
.L_x_5808:
[----:B------:R-:W-:-:S10]  /*8b70*/  DADD R10, R16, -R16 ;  /* 0x00000000100a7229 */ /* 0x000fd40000000810 */
[----:B------:R-:W-:Y:S02]  /*8b80*/  IMAD.MOV.U32 R56, RZ, RZ, R10 ;  /* 0x000000ffff387224 */ /* 0x000fe400078e000a */
[----:B------:R-:W-:Y:S01]  /*8b90*/  IMAD.MOV.U32 R57, RZ, RZ, R11 ;  /* 0x000000ffff397224 */ /* 0x000fe200078e000b */
[----:B------:R-:W-:Y:S06]  /*8ba0*/  BRA `(.L_x_5826) ;  /* 0x0000000400847947 */ /* 0x000fec0003800000 */
.L_x_5807:
        /* <DEDUP_REMOVED lines=33> */
[----:B------:R-:W-:Y:S05]  /*8dc0*/  CALL.REL.NOINC `($_ZN2at6native29vectorized_elementwise_kernelILi2EZZZNS0_15tan_kernel_cudaERNS_18TensorIteratorBaseEENKUlvE_clEvENKUlvE_clEvEUlN3c107complexIdEEE_St5arrayIPcLm2EEEEviT0_T1_$__internal_trig_reduction_slowpathd) ;  /* 0x000001c800c07944 */ /* 0x000fea0003c00000 */
[----:B------:R-:W-:Y:S01]  /*8dd0*/  IMAD.MOV.U32 R14, RZ, RZ, R36 ;  /* 0x000000ffff0e7224 */ /* 0x000fe200078e0024 */
[----:B------:R-:W-:-:S07]  /*8de0*/  MOV R15, R37 ;  /* 0x00000025000f7202 */ /* 0x000fce0000000f00 */
.L_x_5838:
[----:B------:R-:W-:Y:S05]  /*8df0*/  BSYNC B3 ;  /* 0x0000000000037941 */ /* 0x000fea0003800000 */
.L_x_5837:
        /* <DEDUP_REMOVED lines=27> */
[----:B------:R-:W-:Y:S05]  /*8fb0*/  CALL.REL.NOINC `($_ZN2at6native29vectorized_elementwise_kernelILi2EZZZNS0_15tan_kernel_cudaERNS_18TensorIteratorBaseEENKUlvE_clEvENKUlvE_clEvEUlN3c107complexIdEEE_St5arrayIPcLm2EEEEviT0_T1_$__internal_trig_reduction_slowpathd) ;  /* 0x000001c800447944 */ /* 0x000fea0003c00000 */
[----:B------:R-:W-:Y:S02]  /*8fc0*/  IMAD.MOV.U32 R18, RZ, RZ, R2 ;  /* 0x000000ffff127224 */ /* 0x000fe400078e0002 */
[----:B------:R-:W-:Y:S02]  /*8fd0*/  IMAD.MOV.U32 R12, RZ, RZ, R36 ;  /* 0x000000ffff0c7224 */ /* 0x000fe400078e0024 */
[----:B------:R-:W-:-:S07]  /*8fe0*/  IMAD.MOV.U32 R13, RZ, RZ, R37 ;  /* 0x000000ffff0d7224 */ /* 0x000fce00078e0025 */
.L_x_5840:
[----:B------:R-:W-:Y:S05]  /*8ff0*/  BSYNC B3 ;  /* 0x0000000000037941 */ /* 0x000fea0003800000 */
.L_x_5839:
        /* <DEDUP_REMOVED lines=24> */
.L_x_5836:
[----:B------:R-:W-:Y:S05]  /*9180*/  BSYNC B2 ;  /* 0x0000000000027941 */ /* 0x000fea0003800000 */
.L_x_5835:
[----:B------:R-:W-:Y:S01]  /*9190*/  LOP3.LUT R57, RZ, 0x80000000, R17, 0xb8, !PT ;  /* 0x80000000ff397812 */ /* 0x000fe200078eb811 */
[----:B------:R-:W-:Y:S02]  /*91a0*/  IMAD.MOV.U32 R11, RZ, RZ, R19 ;  /* 0x000000ffff0b7224 */ /* 0x000fe400078e0013 */
[----:B------:R-:W-:-:S07]  /*91b0*/  IMAD.MOV.U32 R56, RZ, RZ, RZ ;  /* 0x000000ffff387224 */ /* 0x000fce00078e00ff */
.L_x_5826:
[----:B------:R-:W-:Y:S05]  /*91c0*/  BSYNC B1 ;  /* 0x0000000000017941 */ /* 0x000fea0003800000 */
.L_x_5806:
        /* <DEDUP_REMOVED lines=32> */
[----:B------:R-:W-:Y:S05]  /*93d0*/  BRA `(.L_x_5847) ;  /* 0x0000000000087947 */ /* 0x000fea0003800000 */
.L_x_5846:
[----:B------:R-:W-:Y:S01]  /*93e0*/  DMUL R36, RZ, R20 ;  /* 0x00000014ff247228 */ /* 0x000fe20000000000 */
[----:B------:R-:W-:-:S10]  /*93f0*/  IMAD.MOV.U32 R2, RZ, RZ, RZ ;  /* 0x000000ffff027224 */ /* 0x000fd400078e00ff */
.L_x_5847:
[----:B------:R-:W-:Y:S05]  /*9400*/  BSYNC B2 ;  /* 0x0000000000027941 */ /* 0x000fea0003800000 */
.L_x_5845:
        /* <DEDUP_REMOVED lines=63> */
.L_x_5849:
[----:B------:R-:W-:Y:S05]  /*9800*/  BSYNC B0 ;  /* 0x0000000000007941 */ /* 0x000fea0003800000 */
.L_x_5848:
        /* <DEDUP_REMOVED lines=84> */
[----:B------:R-:W-:-:S07]  /*9d50*/  MOV R0, 0x9d70 ;  /* 0x00009d7000007802 */ /* 0x000fce0000000f00 */
[----:B------:R-:W-:Y:S05]  /*9d60*/  CALL.REL.NOINC `($__internal_8_$__cuda_sm20_div_rn_f64_full) ;  /* 0x000001b0008c7944 */ /* 0x000fea0003c00000 */
.L_x_5853:
[----:B------:R-:W-:Y:S05]  /*9d70*/  BSYNC B3 ;  /* 0x0000000000037941 */ /* 0x000fea0003800000 */
.L_x_5852:
[----:B------:R-:W-:Y:S01]  /*9d80*/  DADD R2, R20, R2 ;  /* 0x0000000014027229 */ /* 0x000fe20000000002 */
[----:B------:R-:W-:Y:S01]  /*9d90*/  UMOV UR4, 0x8fb9f87e ;  /* 0x8fb9f87e00047882 */ /* 0x000fe20000000000 */
[----:B------:R-:W-:Y:S02]  /*9da0*/  UMOV UR5, 0x408633ce ;  /* 0x408633ce00057882 */ /* 0x000fe40000000000 */
[----:B------:R-:W-:-:S06]  /*9db0*/  DSETP.GE.AND P0, PT, R18, UR4, PT ;  /* 0x0000000412007e2a */ /* 0x000fcc000bf06000 */
[----:B------:R-:W-:Y:S02]  /*9dc0*/  FSEL R18, R2, RZ, !P0 ;  /* 0x000000ff02127208 */ /* 0x000fe40004000000 */
[----:B------:R-:W-:Y:S01]  /*9dd0*/  FSEL R19, R3, +QNAN , !P0 ;  /* 0x7ff0000003137808 */ /* 0x000fe20004000000 */
[----:B------:R-:W-:Y:S06]  /*9de0*/  BRA `(.L_x_5854) ;  /* 0x00000000005c7947 */ /* 0x000fec0003800000 */
.L_x_5851:
        /* <DEDUP_REMOVED lines=23> */
.L_x_5854:
[----:B------:R-:W-:Y:S05]  /*9f60*/  BSYNC B2 ;  /* 0x0000000000027941 */ /* 0x000fea0003800000 */
.L_x_5850:
        /* <DEDUP_REMOVED lines=26> */
[----:B------:R-:W-:-:S07]  /*a110*/  IMAD.MOV.U32 R3, RZ, RZ, R43 ;  /* 0x000000ffff037224 */ /* 0x000fce00078e002b */
[----:B------:R-:W-:Y:S05]  /*a120*/  CALL.REL.NOINC `($__internal_9_$__cuda_sm20_dsqrt_rn_f64_mediumpath_v1) ;  /* 0x000001b4002c7944 */ /* 0x000fea0003c00000 */
[----:B------:R-:W-:-:S07]  /*a130*/  IMAD.MOV.U32 R2, RZ, RZ, R0 ;  /* 0x000000ffff027224 */ /* 0x000fce00078e0000 */
.L_x_5856:
[----:B------:R-:W-:Y:S05]  /*a140*/  BSYNC B2 ;  /* 0x0000000000027941 */ /* 0x000fea0003800000 */
.L_x_5855:
        /* <DEDUP_REMOVED lines=25> */
.L_x_5858:
[----:B------:R-:W-:Y:S05]  /*a2e0*/  BSYNC B2 ;  /* 0x0000000000027941 */ /* 0x000fea0003800000 */
.L_x_5857:
        /* <DEDUP_REMOVED lines=25> */
.L_x_5860:
[----:B------:R-:W-:Y:S05]  /*a480*/  BSYNC B2 ;  /* 0x0000000000027941 */ /* 0x000fea0003800000 */
.L_x_5859:
[----:B------:R-:W-:Y:S05]  /*a490*/  BRA `(.L_x_5861) ;  /* 0x0000001000447947 */ /* 0x000fea0003800000 */
.L_x_5844:
        /* <DEDUP_REMOVED lines=61> */
.L_x_5863:
[----:B------:R-:W-:Y:S05]  /*a870*/  BSYNC B0 ;  /* 0x0000000000007941 */ /* 0x000fea0003800000 */
.L_x_5862:
        /* <DEDUP_REMOVED lines=25> */
.L_x_5865:
[----:B------:R-:W-:Y:S01]  /*aa10*/  DMUL R22, RZ, R20 ;  /* 0x00000014ff167228 */ /* 0x000fe20000000000 */
[----:B------:R-:W-:-:S10]  /*aa20*/  MOV R2, RZ ;  /* 0x000000ff00027202 */ /* 0x000fd40000000f00 */
.L_x_5866:
[----:B------:R-:W-:Y:S05]  /*aa30*/  BSYNC B2 ;  /* 0x0000000000027941 */ /* 0x000fea0003800000 */
.L_x_5864:
        /* <DEDUP_REMOVED lines=48> */
.L_x_5868:
[----:B------:R-:W-:Y:S01]  /*ad40*/  DMUL R2, RZ, R20 ;  /* 0x00000014ff027228 */ /* 0x000fe20000000000 */
[----:B------:R-:W-:-:S10]  /*ad50*/  IMAD.MOV.U32 R0, RZ, RZ, RZ ;  /* 0x000000ffff007224 */ /* 0x000fd400078e00ff */
.L_x_5869:
[----:B------:R-:W-:Y:S05]  /*ad60*/  BSYNC B2 ;  /* 0x0000000000027941 */ /* 0x000fea0003800000 */
.L_x_5867:
        /* <DEDUP_REMOVED lines=31> */
.L_x_5843:
[----:B------:R-:W-:-:S10]  /*af60*/  DADD R12, R20, -R20 ;  /* 0x00000000140c7229 */ /* 0x000fd40000000814 */
[----:B------:R-:W-:Y:S02]  /*af70*/  IMAD.MOV.U32 R52, RZ, RZ, R12 ;  /* 0x000000ffff347224 */ /* 0x000fe400078e000c */
[----:B------:R-:W-:Y:S01]  /*af80*/  IMAD.MOV.U32 R53, RZ, RZ, R13 ;  /* 0x000000ffff357224 */ /* 0x000fe200078e000d */
[----:B------:R-:W-:Y:S06]  /*af90*/  BRA `(.L_x_5861) ;  /* 0x0000000400847947 */ /* 0x000fec0003800000 */
.L_x_5842:
        /* <DEDUP_REMOVED lines=36> */
.L_x_5873:
[----:B------:R-:W-:Y:S05]  /*b1e0*/  BSYNC B3 ;  /* 0x0000000000037941 */ /* 0x000fea0003800000 */
.L_x_5872:
        /* <DEDUP_REMOVED lines=31> */
.L_x_5875:
[----:B------:R-:W-:Y:S05]  /*b3e0*/  BSYNC B3 ;  /* 0x0000000000037941 */ /* 0x000fea0003800000 */
.L_x_5874:
        /* <DEDUP_REMOVED lines=24> */
.L_x_5871:
[----:B------:R-:W-:Y:S05]  /*b570*/  BSYNC B2 ;  /* 0x0000000000027941 */ /* 0x000fea0003800000 */
.L_x_5870:
[----:B------:R-:W-:Y:S01]  /*b580*/  LOP3.LUT R53, RZ, 0x80000000, R21, 0xb8, !PT ;  /* 0x80000000ff357812 */ /* 0x000fe200078eb815 */
[----:B------:R-:W-:Y:S02]  /*b590*/  IMAD.MOV.U32 R13, RZ, RZ, R19 ;  /* 0x000000ffff0d7224 */ /* 0x000fe400078e0013 */
[----:B------:R-:W-:-:S07]  /*b5a0*/  IMAD.MOV.U32 R52, RZ, RZ, RZ ;  /* 0x000000ffff347224 */ /* 0x000fce00078e00ff */
.L_x_5861:
[----:B------:R-:W-:Y:S05]  /*b5b0*/  BSYNC B1 ;  /* 0x0000000000017941 */ /* 0x000fea0003800000 */
.L_x_5841:
        /* <DEDUP_REMOVED lines=33> */
.L_x_5881:
[----:B------:R-:W-:Y:S01]  /*b7d0*/  DMUL R36, RZ, R24 ;  /* 0x00000018ff247228 */ /* 0x000fe20000000000 */
[----:B------:R-:W-:-:S10]  /*b7e0*/  IMAD.MOV.U32 R2, RZ, RZ, RZ ;  /* 0x000000ffff027224 */ /* 0x000fd400078e00ff */
.L_x_5882:
[----:B------:R-:W-:Y:S05]  /*b7f0*/  BSYNC B2 ;  /* 0x0000000000027941 */ /* 0x000fea0003800000 */
.L_x_5880:
        /* <DEDUP_REMOVED lines=63> */
.L_x_5884:
[----:B------:R-:W-:Y:S05]  /*bbf0*/  BSYNC B0 ;  /* 0x0000000000007941 */ /* 0x000fea0003800000 */
.L_x_5883:
        /* <DEDUP_REMOVED lines=86> */
.L_x_5888:
[----:B------:R-:W-:Y:S05]  /*c160*/  BSYNC B3 ;  /* 0x0000000000037941 */ /* 0x000fea0003800000 */
.L_x_5887:
[----:B------:R-:W-:Y:S01]  /*c170*/  DADD R2, R22, R2 ;  /* 0x0000000016027229 */ /* 0x000fe20000000002 */
[----:B------:R-:W-:Y:S01]  /*c180*/  UMOV UR4, 0x8fb9f87e ;  /* 0x8fb9f87e00047882 */ /* 0x000fe20000000000 */
[----:B------:R-:W-:Y:S02]  /*c190*/  UMOV UR5, 0x408633ce ;  /* 0x408633ce00057882 */ /* 0x000fe40000000000 */
[----:B------:R-:W-:-:S06]  /*c1a0*/  DSETP.GE.AND P0, PT, R20, UR4, PT ;  /* 0x0000000414007e2a */ /* 0x000fcc000bf06000 */
[----:B------:R-:W-:Y:S02]  /*c1b0*/  FSEL R20, R2, RZ, !P0 ;  /* 0x000000ff02147208 */ /* 0x000fe40004000000 */
[----:B------:R-:W-:Y:S01]  /*c1c0*/  FSEL R21, R3, +QNAN , !P0 ;  /* 0x7ff0000003157808 */ /* 0x000fe20004000000 */
[----:B------:R-:W-:Y:S06]  /*c1d0*/  BRA `(.L_x_5889) ;  /* 0x00000000005c7947 */ /* 0x000fec0003800000 */
.L_x_5886:
        /* <DEDUP_REMOVED lines=23> */
.L_x_5889:
[----:B------:R-:W-:Y:S05]  /*c350*/  BSYNC B2 ;  /* 0x0000000000027941 */ /* 0x000fea0003800000 */
.L_x_5885:
        /* <DEDUP_REMOVED lines=26> */
[----:B------:R-:W-:-:S07]  /*c500*/  IMAD.MOV.U32 R3, RZ, RZ, R27 ;  /* 0x000000ffff037224 */ /* 0x000fce00078e001b */
[----:B------:R-:W-:Y:S05]  /*c510*/  CALL.REL.NOINC `($__internal_9_$__cuda_sm20_dsqrt_rn_f64_mediumpath_v1) ;  /* 0x0000019000307944 */ /* 0x000fea0003c00000 */
[----:B------:R-:W-:-:S07]  /*c520*/  IMAD.MOV.U32 R2, RZ, RZ, R0 ;  /* 0x000000ffff027224 */ /* 0x000fce00078e0000 */
.L_x_5891:
[----:B------:R-:W-:Y:S05]  /*c530*/  BSYNC B2 ;  /* 0x0000000000027941 */ /* 0x000fea0003800000 */
.L_x_5890:
        /* <DEDUP_REMOVED lines=25> */
.L_x_5893:
[----:B------:R-:W-:Y:S05]  /*c6d0*/  BSYNC B2 ;  /* 0x0000000000027941 */ /* 0x000fea0003800000 */
.L_x_5892:
        /* <DEDUP_REMOVED lines=25> */
.L_x_5895:
[----:B------:R-:W-:Y:S05]  /*c870*/  BSYNC B2 ;  /* 0x0000000000027941 */ /* 0x000fea0003800000 */
.L_x_5894:
[----:B------:R-:W-:Y:S05]  /*c880*/  BRA `(.L_x_5896) ;  /* 0x0000001000447947 */ /* 0x000fea0003800000 */
.L_x_5879:
        /* <DEDUP_REMOVED lines=61> */
.L_x_5898:
[----:B------:R-:W-:Y:S05]  /*cc60*/  BSYNC B0 ;  /* 0x0000000000007941 */ /* 0x000fea0003800000 */
.L_x_5897:
        /* <DEDUP_REMOVED lines=25> */
.L_x_5900:
[----:B------:R-:W-:Y:S01]  /*ce00*/  DMUL R18, RZ, R24 ;  /* 0x00000018ff127228 */ /* 0x000fe20000000000 */
[----:B------:R-:W-:-:S10]  /*ce10*/  MOV R2, RZ ;  /* 0x000000ff00027202 */ /* 0x000fd40000000f00 */
.L_x_5901:
[----:B------:R-:W-:Y:S05]  /*ce20*/  BSYNC B2 ;  /* 0x0000000000027941 */ /* 0x000fea0003800000 */
.L_x_5899:
        /* <DEDUP_REMOVED lines=48> */
.L_x_5903:
[----:B------:R-:W-:Y:S01]  /*d130*/  DMUL R2, RZ, R24 ;  /* 0x00000018ff027228 */ /* 0x000fe20000000000 */
[----:B------:R-:W-:-:S10]  /*d140*/  IMAD.MOV.U32 R20, RZ, RZ, RZ ;  /* 0x000000ffff147224 */ /* 0x000fd400078e00ff */
.L_x_5904:
[----:B------:R-:W-:Y:S05]  /*d150*/  BSYNC B2 ;  /* 0x0000000000027941 */ /* 0x000fea0003800000 */
.L_x_5902:
        /* <DEDUP_REMOVED lines=31> */
.L_x_5878:
[----:B------:R-:W-:-:S10]  /*d350*/  DADD R14, R24, -R24 ;  /* 0x00000000180e7229 */ /* 0x000fd40000000818 */
[----:B------:R-:W-:Y:S02]  /*d360*/  IMAD.MOV.U32 R48, RZ, RZ, R14 ;  /* 0x000000ffff307224 */ /* 0x000fe400078e000e */
[----:B------:R-:W-:Y:S01]  /*d370*/  IMAD.MOV.U32 R49, RZ, RZ, R15 ;  /* 0x000000ffff317224 */ /* 0x000fe200078e000f */
[----:B------:R-:W-:Y:S06]  /*d380*/  BRA `(.L_x_5896) ;  /* 0x0000000400847947 */ /* 0x000fec0003800000 */
.L_x_5877:
        /* <DEDUP_REMOVED lines=36> */
.L_x_5908:
[----:B------:R-:W-:Y:S05]  /*d5d0*/  BSYNC B3 ;  /* 0x0000000000037941 */ /* 0x000fea0003800000 */
.L_x_5907:
        /* <DEDUP_REMOVED lines=31> */
.L_x_5910:
[----:B------:R-:W-:Y:S05]  /*d7d0*/  BSYNC B3 ;  /* 0x0000000000037941 */ /* 0x000fea0003800000 */
.L_x_5909:
        /* <DEDUP_REMOVED lines=24> */
.L_x_5906:
[----:B------:R-:W-:Y:S05]  /*d960*/  BSYNC B2 ;  /* 0x0000000000027941 */ /* 0x000fea0003800000 */
.L_x_5905:
[----:B------:R-:W-:Y:S01]  /*d970*/  LOP3.LUT R49, RZ, 0x80000000, R25, 0xb8, !PT ;  /* 0x80000000ff317812 */ /* 0x000fe200078eb819 */
[----:B------:R-:W-:Y:S02]  /*d980*/  IMAD.MOV.U32 R15, RZ, RZ, R46 ;  /* 0x000000ffff0f7224 */ /* 0x000fe400078e002e */
[----:B------:R-:W-:-:S07]  /*d990*/  IMAD.MOV.U32 R48, RZ, RZ, RZ ;  /* 0x000000ffff307224 */ /* 0x000fce00078e00ff */
.L_x_5896:
[----:B------:R-:W-:Y:S05]  /*d9a0*/  BSYNC B1 ;  /* 0x0000000000017941 */ /* 0x000fea0003800000 */
.L_x_5876:
        /* <DEDUP_REMOVED lines=33> */
.L_x_5916:
[----:B------:R-:W-:Y:S01]  /*dbc0*/  DMUL R36, RZ, R28 ;  /* 0x0000001cff247228 */ /* 0x000fe20000000000 */
[----:B------:R-:W-:-:S10]  /*dbd0*/  IMAD.MOV.U32 R2, RZ, RZ, RZ ;  /* 0x000000ffff027224 */ /* 0x000fd400078e00ff */
.L_x_5917:
[----:B------:R-:W-:Y:S05]  /*dbe0*/  BSYNC B2 ;  /* 0x0000000000027941 */ /* 0x000fea0003800000 */
.L_x_5915:
        /* <DEDUP_REMOVED lines=63> */
.L_x_5919:
[----:B------:R-:W-:Y:S05]  /*dfe0*/  BSYNC B0 ;  /* 0x0000000000007941 */ /* 0x000fea0003800000 */
.L_x_5918:
        /* <DEDUP_REMOVED lines=86> */
.L_x_5923:
[----:B------:R-:W-:Y:S05]  /*e550*/  BSYNC B3 ;  /* 0x0000000000037941 */ /* 0x000fea0003800000 */
.L_x_5922:
[----:B------:R-:W-:Y:S01]  /*e560*/  DADD R2, R24, R2 ;  /* 0x0000000018027229 */ /* 0x000fe20000000002 */
[----:B------:R-:W-:Y:S01]  /*e570*/  UMOV UR4, 0x8fb9f87e ;  /* 0x8fb9f87e00047882 */ /* 0x000fe20000000000 */
[----:B------:R-:W-:Y:S02]  /*e580*/  UMOV UR5, 0x408633ce ;  /* 0x408633ce00057882 */ /* 0x000fe40000000000 */
[----:B------:R-:W-:-:S06]  /*e590*/  DSETP.GE.AND P0, PT, R22, UR4, PT ;  /* 0x0000000416007e2a */ /* 0x000fcc000bf06000 */
[----:B------:R-:W-:Y:S02]  /*e5a0*/  FSEL R22, R2, RZ, !P0 ;  /* 0x000000ff02167208 */ /* 0x000fe40004000000 */
[----:B------:R-:W-:Y:S01]  /*e5b0*/  FSEL R23, R3, +QNAN , !P0 ;  /* 0x7ff0000003177808 */ /* 0x000fe20004000000 */
[----:B------:R-:W-:Y:S06]  /*e5c0*/  BRA `(.L_x_5924) ;  /* 0x00000000005c7947 */ /* 0x000fec0003800000 */
.L_x_5921:
        /* <DEDUP_REMOVED lines=23> */
.L_x_5924:
[----:B------:R-:W-:Y:S05]  /*e740*/  BSYNC B2 ;  /* 0x0000000000027941 */ /* 0x000fea0003800000 */
.L_x_5920:
        /* <DEDUP_REMOVED lines=29> */
.L_x_5926:
[----:B------:R-:W-:Y:S05]  /*e920*/  BSYNC B2 ;  /* 0x0000000000027941 */ /* 0x000fea0003800000 */
.L_x_5925:
        /* <DEDUP_REMOVED lines=25> */
.L_x_5928:
[----:B------:R-:W-:Y:S05]  /*eac0*/  BSYNC B2 ;  /* 0x0000000000027941 */ /* 0x000fea0003800000 */
.L_x_5927:
        /* <DEDUP_REMOVED lines=25> */
.L_x_5930:
[----:B------:R-:W-:Y:S05]  /*ec60*/  BSYNC B2 ;  /* 0x0000000000027941 */ /* 0x000fea0003800000 */
.L_x_5929:
[----:B------:R-:W-:Y:S05]  /*ec70*/  BRA `(.L_x_5931) ;  /* 0x0000001000447947 */ /* 0x000fea0003800000 */
.L_x_5914:
        /* <DEDUP_REMOVED lines=61> */
.L_x_5933:
[----:B------:R-:W-:Y:S05]  /*f050*/  BSYNC B0 ;  /* 0x0000000000007941 */ /* 0x000fea0003800000 */
.L_x_5932:
        /* <DEDUP_REMOVED lines=25> */
.L_x_5935:
[----:B------:R-:W-:Y:S01]  /*f1f0*/  DMUL R30, RZ, R28 ;  /* 0x0000001cff1e7228 */ /* 0x000fe20000000000 */
[----:B------:R-:W-:-:S10]  /*f200*/  MOV R2, RZ ;  /* 0x000000ff00027202 */ /* 0x000fd40000000f00 */
.L_x_5936:
[----:B------:R-:W-:Y:S05]  /*f210*/  BSYNC B2 ;  /* 0x0000000000027941 */ /* 0x000fea0003800000 */
.L_x_5934:
        /* <DEDUP_REMOVED lines=48> */
.L_x_5938:
[----:B------:R-:W-:Y:S01]  /*f520*/  DMUL R2, RZ, R28 ;  /* 0x0000001cff027228 */ /* 0x000fe20000000000 */
[----:B------:R-:W-:-:S10]  /*f530*/  IMAD.MOV.U32 R0, RZ, RZ, RZ ;  /* 0x000000ffff007224 */ /* 0x000fd400078e00ff */
.L_x_5939:
[----:B------:R-:W-:Y:S05]  /*f540*/  BSYNC B2 ;  /* 0x0000000000027941 */ /* 0x000fea0003800000 */
.L_x_5937:
        /* <DEDUP_REMOVED lines=31> */
.L_x_5913:
[----:B------:R-:W-:-:S10]  /*f740*/  DADD R16, R28, -R28 ;  /* 0x000000001c107229 */ /* 0x000fd4000000081c */
[----:B------:R-:W-:Y:S02]  /*f750*/  IMAD.MOV.U32 R20, RZ, RZ, R16 ;  /* 0x000000ffff147224 */ /* 0x000fe400078e0010 */
[----:B------:R-:W-:Y:S01]  /*f760*/  IMAD.MOV.U32 R21, RZ, RZ, R17 ;  /* 0x000000ffff157224 */ /* 0x000fe200078e0011 */
[----:B------:R-:W-:Y:S06]  /*f770*/  BRA `(.L_x_5931) ;  /* 0x0000000400847947 */ /* 0x000fec0003800000 */
.L_x_5912:
        /* <DEDUP_REMOVED lines=36> */
.L_x_5943:
[----:B------:R-:W-:Y:S05]  /*f9c0*/  BSYNC B3 ;  /* 0x0000000000037941 */ /* 0x000fea0003800000 */
.L_x_5942:
        /* <DEDUP_REMOVED lines=31> */
.L_x_5945:
[----:B------:R-:W-:Y:S05]  /*fbc0*/  BSYNC B3 ;  /* 0x0000000000037941 */ /* 0x000fea0003800000 */
.L_x_5944:
        /* <DEDUP_REMOVED lines=24> */
.L_x_5941:
[----:B------:R-:W-:Y:S05]  /*fd50*/  BSYNC B2 ;  /* 0x0000000000027941 */ /* 0x000fea0003800000 */
.L_x_5940:
[----:B------:R-:W-:Y:S01]  /*fd60*/  LOP3.LUT R21, RZ, 0x80000000, R29, 0xb8, !PT ;  /* 0x80000000ff157812 */ /* 0x000fe200078eb81d */
[----:B------:R-:W-:Y:S02]  /*fd70*/  IMAD.MOV.U32 R17, RZ, RZ, R46 ;  /* 0x000000ffff117224 */ /* 0x000fe400078e002e */
[----:B------:R-:W-:-:S07]  /*fd80*/  IMAD.MOV.U32 R20, RZ, RZ, RZ ;  /* 0x000000ffff147224 */ /* 0x000fce00078e00ff */
.L_x_5931:
[----:B------:R-:W-:Y:S05]  /*fd90*/  BSYNC B1 ;  /* 0x0000000000017941 */ /* 0x000fea0003800000 */
.L_x_5911:
        /* <DEDUP_REMOVED lines=33> */
.L_x_5951:
[----:B------:R-:W-:Y:S01]  /*ffb0*/  DMUL R36, RZ, R32 ;  /* 0x00000020ff247228 */ /* 0x000fe20000000000 */
[----:B------:R-:W-:-:S10]  /*ffc0*/  IMAD.MOV.U32 R2, RZ, RZ, RZ ;  /* 0x000000ffff027224 */ /* 0x000fd400078e00ff */
.L_x_5952:
[----:B------:R-:W-:Y:S05]  /*ffd0*/  BSYNC B2 ;  /* 0x0000000000027941 */ /* 0x000fea0003800000 */
.L_x_5950:
        /* <DEDUP_REMOVED lines=63> */
.L_x_5954:
[----:B------:R-:W-:Y:S05]  /*103d0*/  BSYNC B0 ;  /* 0x0000000000007941 */ /* 0x000fea0003800000 */
.L_x_5953:
        /* <DEDUP_REMOVED lines=86> */
.L_x_5958:
[----:B------:R-:W-:Y:S05]  /*10940*/  BSYNC B3 ;  /* 0x0000000000037941 */ /* 0x000fea0003800000 */
.L_x_5957:
[----:B------:R-:W-:Y:S01]  /*10950*/  DADD R2, R28, R2 ;  /* 0x000000001c027229 */ /* 0x000fe20000000002 */
[----:B------:R-:W-:Y:S01]  /*10960*/  UMOV UR4, 0x8fb9f87e ;  /* 0x8fb9f87e00047882 */ /* 0x000fe20000000000 */
[----:B------:R-:W-:Y:S02]  /*10970*/  UMOV UR5, 0x408633ce ;  /* 0x408633ce00057882 */ /* 0x000fe40000000000 */
[----:B------:R-:W-:-:S06]  /*10980*/  DSETP.GE.AND P0, PT, R26, UR4, PT ;  /* 0x000000041a007e2a */ /* 0x000fcc000bf06000 */
[----:B------:R-:W-:Y:S02]  /*10990*/  FSEL R26, R2, RZ, !P0 ;  /* 0x000000ff021a7208 */ /* 0x000fe40004000000 */
[----:B------:R-:W-:Y:S01]  /*109a0*/  FSEL R27, R3, +QNAN , !P0 ;  /* 0x7ff00000031b7808 */ /* 0x000fe20004000000 */
[----:B------:R-:W-:Y:S06]  /*109b0*/  BRA `(.L_x_5959) ;  /* 0x00000000005c7947 */ /* 0x000fec0003800000 */
.L_x_5956:
        /* <DEDUP_REMOVED lines=23> */
.L_x_5959:
[----:B------:R-:W-:Y:S05]  /*10b30*/  BSYNC B2 ;  /* 0x0000000000027941 */ /* 0x000fea0003800000 */
.L_x_5955:
        /* <DEDUP_REMOVED lines=29> */
.L_x_5961:
[----:B------:R-:W-:Y:S05]  /*10d10*/  BSYNC B2 ;  /* 0x0000000000027941 */ /* 0x000fea0003800000 */
.L_x_5960:
        /* <DEDUP_REMOVED lines=25> */
.L_x_5963:
[----:B------:R-:W-:Y:S05]  /*10eb0*/  BSYNC B2 ;  /* 0x0000000000027941 */ /* 0x000fea0003800000 */
.L_x_5962:
        /* <DEDUP_REMOVED lines=25> */
.L_x_5965:
[----:B------:R-:W-:Y:S05]  /*11050*/  BSYNC B2 ;  /* 0x0000000000027941 */ /* 0x000fea0003800000 */
.L_x_5964:
[----:B------:R-:W-:Y:S05]  /*11060*/  BRA `(.L_x_5966) ;  /* 0x0000001000447947 */ /* 0x000fea0003800000 */
.L_x_5949:
        /* <DEDUP_REMOVED lines=61> */
.L_x_5968:
[----:B------:R-:W-:Y:S05]  /*11440*/  BSYNC B0 ;  /* 0x0000000000007941 */ /* 0x000fea0003800000 */
.L_x_5967:
        /* <DEDUP_REMOVED lines=25> */
.L_x_5970:
[----:B------:R-:W-:Y:S01]  /*115e0*/  DMUL R34, RZ, R32 ;  /* 0x00000020ff227228 */ /* 0x000fe20000000000 */
[----:B------:R-:W-:-:S10]  /*115f0*/  MOV R2, RZ ;  /* 0x000000ff00027202 */ /* 0x000fd40000000f00 */
.L_x_5971:
[----:B------:R-:W-:Y:S05]  /*11600*/  BSYNC B2 ;  /* 0x0000000000027941 */ /* 0x000fea0003800000 */
.L_x_5969:
        /* <DEDUP_REMOVED lines=48> */
.L_x_5973:
[----:B------:R-:W-:Y:S01]  /*11910*/  DMUL R2, RZ, R32 ;  /* 0x00000020ff027228 */ /* 0x000fe20000000000 */
[----:B------:R-:W-:-:S10]  /*11920*/  IMAD.MOV.U32 R0, RZ, RZ, RZ ;  /* 0x000000ffff007224 */ /* 0x000fd400078e00ff */
.L_x_5974:
[----:B------:R-:W-:Y:S05]  /*11930*/  BSYNC B2 ;  /* 0x0000000000027941 */ /* 0x000fea0003800000 */
.L_x_5972:
        /* <DEDUP_REMOVED lines=31> */
.L_x_5948:
[----:B------:R-:W-:-:S10]  /*11b30*/  DADD R18, R32, -R32 ;  /* 0x0000000020127229 */ /* 0x000fd40000000820 */
[----:B------:R-:W-:Y:S02]  /*11b40*/  IMAD.MOV.U32 R24, RZ, RZ, R18 ;  /* 0x000000ffff187224 */ /* 0x000fe400078e0012 */
[----:B------:R-:W-:Y:S01]  /*11b50*/  IMAD.MOV.U32 R25, RZ, RZ, R19 ;  /* 0x000000ffff197224 */ /* 0x000fe200078e0013 */
[----:B------:R-:W-:Y:S06]  /*11b60*/  BRA `(.L_x_5966) ;  /* 0x0000000400847947 */ /* 0x000fec0003800000 */
.L_x_5947:
        /* <DEDUP_REMOVED lines=36> */
.L_x_5978:
[----:B------:R-:W-:Y:S05]  /*11db0*/  BSYNC B3 ;  /* 0x0000000000037941 */ /* 0x000fea0003800000 */
.L_x_5977:
        /* <DEDUP_REMOVED lines=31> */
.L_x_5980:
[----:B------:R-:W-:Y:S05]  /*11fb0*/  BSYNC B3 ;  /* 0x0000000000037941 */ /* 0x000fea0003800000 */
.L_x_5979:
        /* <DEDUP_REMOVED lines=24> */
.L_x_5976:
[----:B------:R-:W-:Y:S05]  /*12140*/  BSYNC B2 ;  /* 0x0000000000027941 */ /* 0x000fea0003800000 */
.L_x_5975:
[----:B------:R-:W-:Y:S01]  /*12150*/  LOP3.LUT R25, RZ, 0x80000000, R33, 0xb8, !PT ;  /* 0x80000000ff197812 */ /* 0x000fe200078eb821 */
[----:B------:R-:W-:Y:S02]  /*12160*/  IMAD.MOV.U32 R19, RZ, RZ, R46 ;  /* 0x000000ffff137224 */ /* 0x000fe400078e002e */
[----:B------:R-:W-:-:S07]  /*12170*/  IMAD.MOV.U32 R24, RZ, RZ, RZ ;  /* 0x000000ffff187224 */ /* 0x000fce00078e00ff */
.L_x_5966:
[----:B------:R-:W-:Y:S05]  /*12180*/  BSYNC B1 ;  /* 0x0000000000017941 */ /* 0x000fea0003800000 */
.L_x_5946:
[----:B------:R-:W0:Y:S01]  /*12190*/  LDC.64 R2, c[0x0][0x218] ;  /* 0x00008600ff027b82 */ /* 0x000e220000000a00 */
[----:B------:R-:W-:Y:S02]  /*121a0*/  DADD R70, -RZ, -R6 ;  /* 0x00000000ff467229 */ /* 0x000fe40000000906 */
[----:B------:R-:W-:Y:S02]  /*121b0*/  DADD R66, -RZ, -R4 ;  /* 0x00000000ff427229 */ /* 0x000fe40000000904 */
[----:B------:R-:W-:Y:S02]  /*121c0*/  DADD R62, -RZ, -R8 ;  /* 0x00000000ff3e7229 */ /* 0x000fe40000000908 */
[----:B------:R-:W-:Y:S02]  /*121d0*/  DADD R58, -RZ, -R10 ;  /* 0x00000000ff3a7229 */ /* 0x000fe4000000090a */
[----:B------:R-:W-:Y:S02]  /*121e0*/  DADD R50, -RZ, -R14 ;  /* 0x00000000ff327229 */ /* 0x000fe4000000090e */
[----:B------:R-:W-:-:S02]  /*121f0*/  DADD R22, -RZ, -R16 ;  /* 0x00000000ff167229 */ /* 0x000fc40000000910 */
[----:B------:R-:W-:Y:S01]  /*12200*/  DADD R26, -RZ, -R18 ;  /* 0x00000000ff1a7229 */ /* 0x000fe20000000912 */
[----:B0-----:R-:W-:-:S04]  /*12210*/  IMAD.WIDE.U32 R72, R72, 0x10, R2 ;  /* 0x0000001048487825 */ /* 0x001fc800078e0002 */
[----:B------:R-:W-:Y:S01]  /*12220*/  IMAD.WIDE R72, R54, 0x20, R72 ;  /* 0x0000002036487825 */ /* 0x000fe200078e0248 */
[----:B------:R-:W-:-:S04]  /*12230*/  DADD R54, -RZ, -R12 ;  /* 0x00000000ff367229 */ /* 0x000fc8000000090c */
[----:B------:R-:W-:Y:S04]  /*12240*/  STG.E.128 desc[UR6][R72.64], R68 ;  /* 0x0000004448007986 */ /* 0x000fe8000c101d06 */
[----:B------:R-:W-:Y:S04]  /*12250*/  STG.E.128 desc[UR6][R72.64+0x10], R64 ;  /* 0x0000104048007986 */ /* 0x000fe8000c101d06 */
[----:B------:R-:W-:Y:S04]  /*12260*/  STG.E.128 desc[UR6][R72.64+0x1000], R60 ;  /* 0x0010003c48007986 */ /* 0x000fe8000c101d06 */
[----:B------:R-:W-:Y:S04]  /*12270*/  STG.E.128 desc[UR6][R72.64+0x1010], R56 ;  /* 0x0010103848007986 */ /* 0x000fe8000c101d06 */
[----:B------:R-:W-:Y:S04]  /*12280*/  STG.E.128 desc[UR6][R72.64+0x2000], R52 ;  /* 0x0020003448007986 */ /* 0x000fe8000c101d06 */
[----:B------:R-:W-:Y:S04]  /*12290*/  STG.E.128 desc[UR6][R72.64+0x2010], R48 ;  /* 0x0020103048007986 */ /* 0x000fe8000c101d06 */
[----:B------:R-:W-:Y:S04]  /*122a0*/  STG.E.128 desc[UR6][R72.64+0x3000], R20 ;  /* 0x0030001448007986 */ /* 0x000fe8000c101d06 */
[----:B------:R-:W-:Y:S01]  /*122b0*/  STG.E.128 desc[UR6][R72.64+0x3010], R24 ;  /* 0x0030101848007986 */ /* 0x000fe2000c101d06 */
[----:B------:R-:W-:Y:S05]  /*122c0*/  EXIT ;  /* 0x000000000000794d */ /* 0x000fea0003800000 */
.L_x_5700:
[----:B------:R-:W0:Y:S01]  /*122d0*/  S2R R21, SR_TID.X ;  /* 0x0000000000157919 */ /* 0x000e220000002100 */
[----:B------:R-:W-:Y:S02]  /*122e0*/  CS2R R6, SRZ ;  /* 0x0000000000067805 */ /* 0x000fe4000001ff00 */
[----:B------:R-:W-:Y:S02]  /*122f0*/  CS2R R4, SRZ ;  /* 0x0000000000047805 */ /* 0x000fe4000001ff00 */
[----:B0-----:R-:W-:-:S13]  /*12300*/  ISETP.GE.AND P0, PT, R21, R64, PT ;  /* 0x000000401500720c */ /* 0x001fda0003f06270 */
[----:B------:R-:W-:Y:S01]  /*12310*/  @!P0 IADD3 R23, R72, R21, RZ ;  /* 0x0000001548178210 */ /* 0x000fe20007ffe0ff */
        /* <DEDUP_REMOVED lines=12> */
[----:B------:R2:W5:Y:S07]  /*123e0*/  @!P6 LDG.E.128 R4, desc[UR6][R8.64] ;  /* 0x000000060804e981 */ /* 0x00056e000c1e1d00 */
        /* <DEDUP_REMOVED lines=8> */
[----:B------:R-:W-:Y:S01]  /*12470*/  @!P2 IADD3 R43, R72, R21, RZ ;  /* 0x00000015482ba210 */ /* 0x000fe20007ffe0ff */
[----:B------:R-:W-:Y:S01]  /*12480*/  @!P2 VIADD R21, R21, 0x80 ;  /* 0x000000801515a836 */ /* 0x000fe20000000000 */
[----:B------:R-:W0:Y:S04]  /*12490*/  @!P2 LDC.64 R16, c[0x0][0x220] ;  /* 0x00008800ff10ab82 */ /* 0x000e280000000a00 */
[----:B------:R-:W-:-:S13]  /*124a0*/  ISETP.GE.AND P1, PT, R21, R64, PT ;  /* 0x000000401500720c */ /* 0x000fda0003f26270 */
[----:B------:R-:W-:Y:S01]  /*124b0*/  @!P1 IMAD.IADD R45, R72, 0x1, R21 ;  /* 0x00000001482d9824 */ /* 0x000fe200078e0215 */
[----:B------:R-:W0:Y:S01]  /*124c0*/  @!P1 LDC.64 R18, c[0x0][0x220] ;  /* 0x00008800ff129b82 */ /* 0x000e220000000a00 */
[----:B------:R-:W-:-:S05]  /*124d0*/  @!P1 VIADD R21, R21, 0x80 ;  /* 0x0000008015159836 */ /* 0x000fca0000000000 */
[----:B------:R-:W-:-:S13]  /*124e0*/  ISETP.GE.AND P6, PT, R21, R64, PT ;  /* 0x000000401500720c */ /* 0x000fda0003fc6270 */
[----:B------:R-:W0:Y:S01]  /*124f0*/  @!P6 LDC.64 R36, c[0x0][0x220] ;  /* 0x00008800ff24eb82 */ /* 0x000e220000000a00 */
[----:B-1----:R-:W-:Y:S01]  /*12500*/  @!P5 IMAD.WIDE.U32 R32, R33, 0x10, R10 ;  /* 0x000000102120d825 */ /* 0x002fe200078e000a */
[----:B------:R-:W-:Y:S02]  /*12510*/  CS2R R10, SRZ ;  /* 0x00000000000a7805 */ /* 0x000fe4000001ff00 */
[----:B--2---:R-:W-:Y:S01]  /*12520*/  CS2R R8, SRZ ;  /* 0x0000000000087805 */ /* 0x004fe2000001ff00 */
[----:B------:R-:W-:Y:S01]  /*12530*/  @!P6 IMAD.IADD R21, R72, 0x1, R21 ;  /* 0x000000014815e824 */ /* 0x000fe200078e0215 */
[----:B------:R-:W-:Y:S01]  /*12540*/  CS2R R26, SRZ ;  /* 0x00000000001a7805 */ /* 0x000fe2000001ff00 */
[----:B---3--:R-:W-:Y:S01]  /*12550*/  @!P4 IMAD.WIDE.U32 R38, R39, 0x10, R12 ;  /* 0x000000102726c825 */ /* 0x008fe200078e000c */
[----:B------:R-:W-:Y:S02]  /*12560*/  CS2R R12, SRZ ;  /* 0x00000000000c7805 */ /* 0x000fe4000001ff00 */
[----:B------:R1:W5:Y:S01]  /*12570*/  @!P5 LDG.E.128 R8, desc[UR6][R32.64] ;  /* 0x000000062008d981 */ /* 0x000362000c1e1d00 */
[----:B------:R-:W-:Y:S01]  /*12580*/  CS2R R24, SRZ ;  /* 0x0000000000187805 */ /* 0x000fe2000001ff00 */
[----:B----4-:R-:W-:Y:S01]  /*12590*/  @!P3 IMAD.WIDE.U32 R40, R41, 0x10, R14 ;  /* 0x000000102928b825 */ /* 0x010fe200078e000e */
[----:B------:R-:W-:-:S02]  /*125a0*/  CS2R R14, SRZ ;  /* 0x00000000000e7805 */ /* 0x000fc4000001ff00 */
[----:B------:R-:W-:Y:S02]  /*125b0*/  CS2R R30, SRZ ;  /* 0x00000000001e7805 */ /* 0x000fe4000001ff00 */
[----:B------:R-:W-:Y:S01]  /*125c0*/  CS2R R28, SRZ ;  /* 0x00000000001c7805 */ /* 0x000fe2000001ff00 */
[----:B0-----:R-:W-:Y:S01]  /*125d0*/  @!P2 IMAD.WIDE.U32 R42, R43, 0x10, R16 ;  /* 0x000000102b2aa825 */ /* 0x001fe200078e0010 */
[----:B------:R-:W-:Y:S02]  /*125e0*/  CS2R R16, SRZ ;  /* 0x0000000000107805 */ /* 0x000fe4000001ff00 */
[----:B------:R-:W-:Y:S01]  /*125f0*/  CS2R R34, SRZ ;  /* 0x0000000000227805 */ /* 0x000fe2000001ff00 */
[----:B------:R0:W5:Y:S01]  /*12600*/  @!P4 LDG.E.128 R12, desc[UR6][R38.64] ;  /* 0x00000006260cc981 */ /* 0x000162000c1e1d00 */
[----:B------:R-:W-:Y:S01]  /*12610*/  @!P1 IMAD.WIDE.U32 R44, R45, 0x10, R18 ;  /* 0x000000102d2c9825 */ /* 0x000fe200078e0012 */
[----:B------:R-:W-:Y:S02]  /*12620*/  CS2R R18, SRZ ;  /* 0x0000000000127805 */ /* 0x000fe4000001ff00 */
[----:B-1----:R-:W-:Y:S01]  /*12630*/  CS2R R32, SRZ ;  /* 0x0000000000207805 */ /* 0x002fe2000001ff00 */
[----:B------:R-:W-:Y:S01]  /*12640*/  @!P0 IMAD.WIDE.U32 R2, R23, 0x10, R2 ;  /* 0x0000001017028825 */ /* 0x000fe200078e0002 */
[----:B------:R-:W-:Y:S01]  /*12650*/  CS2R R22, SRZ ;  /* 0x0000000000167805 */ /* 0x000fe2000001ff00 */
[----:B------:R0:W5:Y:S02]  /*12660*/  @!P1 LDG.E.128 R24, desc[UR6][R44.64] ;  /* 0x000000062c189981 */ /* 0x000164000c1e1d00 */
[----:B------:R-:W-:Y:S01]  /*12670*/  @!P6 IMAD.WIDE.U32 R36, R21, 0x10, R36 ;  /* 0x000000101524e825 */ /* 0x000fe200078e0024 */
[----:B------:R-:W-:Y:S01]  /*12680*/  CS2R R20, SRZ ;  /* 0x0000000000147805 */ /* 0x000fe2000001ff00 */
[----:B------:R0:W5:Y:S04]  /*12690*/  @!P3 LDG.E.128 R16, desc[UR6][R40.64] ;  /* 0x000000062810b981 */ /* 0x000168000c1e1d00 */
        /* <DEDUP_REMOVED lines=9> */
[----:B------:R-:W-:Y:S01]  /*12730*/  LOP3.LUT R0, R47, 0x7fffffff, RZ, 0xc0, !PT ;  /* 0x7fffffff2f007812 */ /* 0x000fe200078ec0ff */
[----:B------:R-:W-:Y:S01]  /*12740*/  IMAD.MOV.U32 R51, RZ, RZ, R47 ;  /* 0x000000ffff337224 */ /* 0x000fe200078e002f */
[----:B------:R-:W-:-:S02]  /*12750*/  MOV R50, R46 ;  /* 0x0000002e00327202 */ /* 0x000fc40000000f00 */
        /* <DEDUP_REMOVED lines=30> */
.L_x_5988:
[----:B0-----:R-:W-:Y:S01]  /*12940*/  DMUL R36, RZ, R32 ;  /* 0x00000020ff247228 */ /* 0x001fe20000000000 */
[----:B------:R-:W-:-:S10]  /*12950*/  IMAD.MOV.U32 R2, RZ, RZ, RZ ;  /* 0x000000ffff027224 */ /* 0x000fd400078e00ff */
.L_x_5989:
[----:B------:R-:W-:Y:S05]  /*12960*/  BSYNC B3 ;  /* 0x0000000000037941 */ /* 0x000fea0003800000 */
.L_x_5987:
[----:B------:R-:W-:Y:S01]  /*12970*/  DMUL R32, R36, R36 ;  /* 0x0000002424207228 */ /* 0x000fe20000000000 */
[----:B------:R-:W-:Y:S01]  /*12980*/  MOV R38, 0x5b27ebb1 ;  /* 0x5b27ebb100267802 */ /* 0x000fe20000000f00 */
[----:B------:R-:W-:Y:S01]  /*12990*/  IMAD.MOV.U32 R39, RZ, RZ, 0x3ef9757c ;  /* 0x3ef9757cff277424 */ /* 0x000fe200078e00ff */
[----:B------:R-:W-:Y:S01]  /*129a0*/  UMOV UR4, 0x2799bcb9 ;  /* 0x2799bcb900047882 */ /* 0x000fe20000000000 */
[----:B------:R-:W-:Y:S01]  /*129b0*/  UMOV UR5, 0x3ee48dac ;  /* 0x3ee48dac00057882 */ /* 0x000fe20000000000 */
[----:B------:R-:W-:Y:S01]  /*129c0*/  LOP3.LUT R2, R2, 0x1, RZ, 0xc0, !PT ;  /* 0x0000000102027812 */ /* 0x000fe200078ec0ff */
[----:B------:R-:W-:Y:S01]  /*129d0*/  DADD R48, -RZ, -R34 ;  /* 0x00000000ff307229 */ /* 0x000fe20000000922 */
[----:B------:R-:W-:Y:S01]  /*129e0*/  BSSY B0, `(.L_x_5990) ;  /* 0x0000039000007945 */ /* 0x000fe20003800000 */
[----:B------:R-:W-:Y:S01]  /*129f0*/  DFMA R38, R32, UR4, -R38 ;  /* 0x0000000420267c2b */ /* 0x000fe20008000826 */
[----:B------:R-:W-:Y:S01]  /*12a00*/  UMOV UR4, 0xfd91e04 ;  /* 0x0fd91e0400047882 */ /* 0x000fe20000000000 */
[----:B------:R-:W-:Y:S01]  /*12a10*/  UMOV UR5, 0x3f0980e9 ;  /* 0x3f0980e900057882 */ /* 0x000fe20000000000 */
[----:B------:R-:W-:-:S05]  /*12a20*/  ISETP.NE.U32.AND P0, PT, R2, 0x1, PT ;  /* 0x000000010200780c */ /* 0x000fca0003f05070 */
[----:B------:R-:W-:Y:S01]  /*12a30*/  DFMA R38, R32, R38, UR4 ;  /* 0x0000000420267e2b */ /* 0x000fe20008000026 */
[----:B------:R-:W-:Y:S01]  /*12a40*/  UMOV UR4, 0x417d7e1d ;  /* 0x417d7e1d00047882 */ /* 0x000fe20000000000 */
[----:B------:R-:W-:Y:S01]  /*12a50*/  UMOV UR5, 0x3efae2b0 ;  /* 0x3efae2b000057882 */ /* 0x000fe20000000000 */
[----:B------:R-:W-:-:S04]  /*12a60*/  LOP3.LUT R45, R49, 0x7fffffff, RZ, 0xc0, !PT ;  /* 0x7fffffff312d7812 */ /* 0x000fc800078ec0ff */
[----:B------:R-:W-:Y:S01]  /*12a70*/  ISETP.GE.U32.AND P1, PT, R45, 0x3ff00000, PT ;  /* 0x3ff000002d00780c */ /* 0x000fe20003f26070 */
        /* <DEDUP_REMOVED lines=47> */
.L_x_5991:
[----:B------:R-:W-:Y:S05]  /*12d70*/  BSYNC B0 ;  /* 0x0000000000007941 */ /* 0x000fea0003800000 */
.L_x_5990:
        /* <DEDUP_REMOVED lines=86> */
.L_x_5995:
[----:B------:R-:W-:Y:S05]  /*132e0*/  BSYNC B4 ;  /* 0x0000000000047941 */ /* 0x000fea0003800000 */
.L_x_5994:
[----:B------:R-:W-:Y:S01]  /*132f0*/  DADD R2, R48, R2 ;  /* 0x0000000030027229 */ /* 0x000fe20000000002 */
[----:B------:R-:W-:Y:S01]  /*13300*/  UMOV UR4, 0x8fb9f87e ;  /* 0x8fb9f87e00047882 */ /* 0x000fe20000000000 */
[----:B------:R-:W-:Y:S02]  /*13310*/  UMOV UR5, 0x408633ce ;  /* 0x408633ce00057882 */ /* 0x000fe40000000000 */
[----:B------:R-:W-:-:S06]  /*13320*/  DSETP.GE.AND P0, PT, R44, UR4, PT ;  /* 0x000000042c007e2a */ /* 0x000fcc000bf06000 */
[----:B------:R-:W-:Y:S02]  /*13330*/  FSEL R36, R2, RZ, !P0 ;  /* 0x000000ff02247208 */ /* 0x000fe40004000000 */
[----:B------:R-:W-:Y:S01]  /*13340*/  FSEL R37, R3, +QNAN , !P0 ;  /* 0x7ff0000003257808 */ /* 0x000fe20004000000 */
[----:B------:R-:W-:Y:S06]  /*13350*/  BRA `(.L_x_5996) ;  /* 0x00000000005c7947 */ /* 0x000fec0003800000 */
.L_x_5993:
        /* <DEDUP_REMOVED lines=23> */
.L_x_5996:
[----:B------:R-:W-:Y:S05]  /*134d0*/  BSYNC B3 ;  /* 0x0000000000037941 */ /* 0x000fea0003800000 */
.L_x_5992:
[----:B------:R-:W-:Y:S01]  /*134e0*/  DADD R34, -RZ, -R34 ;  /* 0x00000000ff227229 */ /* 0x000fe20000000922 */
[----:B------:R-:W-:Y:S01]  /*134f0*/  BSSY B3, `(.L_x_5997) ;  /* 0x0000020000037945 */ /* 0x000fe20003800000 */
[----:B------:R-:W-:-:S04]  /*13500*/  DFMA R44, R32, R32, 1 ;  /* 0x3ff00000202c742b */ /* 0x000fc80000000020 */
[----:B------:R-:W-:Y:S02]  /*13510*/  IMAD.MOV.U32 R34, RZ, RZ, R36 ;  /* 0x000000ffff227224 */ /* 0x000fe400078e0024 */
[----:B------:R-:W-:Y:S02]  /*13520*/  IMAD.MOV.U32 R36, RZ, RZ, 0x0 ;  /* 0x00000000ff247424 */ /* 0x000fe400078e00ff */
[----:B------:R-:W-:Y:S02]  /*13530*/  LOP3.LUT R35, R37, 0x80000000, R35, 0xb8, !PT ;  /* 0x8000000025237812 */ /* 0x000fe400078eb823 */
[----:B------:R-:W-:-:S04]  /*13540*/  MOV R37, 0x3fd80000 ;  /* 0x3fd8000000257802 */ /* 0x000fc80000000f00 */
        /* <DEDUP_REMOVED lines=26> */
.L_x_5998:
[----:B------:R-:W-:Y:S05]  /*136f0*/  BSYNC B3 ;  /* 0x0000000000037941 */ /* 0x000fea0003800000 */
.L_x_5997:
        /* <DEDUP_REMOVED lines=25> */
.L_x_6000:
[----:B------:R-:W-:Y:S05]  /*13890*/  BSYNC B3 ;  /* 0x0000000000037941 */ /* 0x000fea0003800000 */
.L_x_5999:
        /* <DEDUP_REMOVED lines=25> */
.L_x_6002:
[----:B------:R-:W-:Y:S05]  /*13a30*/  BSYNC B3 ;  /* 0x0000000000037941 */ /* 0x000fea0003800000 */
.L_x_6001:
[----:B------:R-:W-:Y:S05]  /*13a40*/  BRA `(.L_x_6003) ;  /* 0x0000001000647947 */ /* 0x000fea0003800000 */
.L_x_5986:
        /* <DEDUP_REMOVED lines=60> */
[----:B------:R-:W-:Y:S02]  /*13e10*/  LEA R3, R2, 0x3ff00000, 0x14 ;  /* 0x3ff0000002037811 */ /* 0x000fe400078ea0ff */
[----:B------:R-:W-:-:S06]  /*13e20*/  MOV R2, RZ ;  /* 0x000000ff00027202 */ /* 0x000fcc0000000f00 */
[----:B------:R-:W-:-:S11]  /*13e30*/  DMUL R46, R46, R2 ;  /* 0x000000022e2e7228 */ /* 0x000fd60000000000 */
.L_x_6005:
[----:B------:R-:W-:Y:S05]  /*13e40*/  BSYNC B0 ;  /* 0x0000000000007941 */ /* 0x000fea0003800000 */
.L_x_6004:
        /* <DEDUP_REMOVED lines=25> */
.L_x_6007:
[----:B------:R-:W-:Y:S01]  /*13fe0*/  DMUL R44, RZ, R32 ;  /* 0x00000020ff2c7228 */ /* 0x000fe20000000000 */
[----:B------:R-:W-:-:S10]  /*13ff0*/  MOV R2, RZ ;  /* 0x000000ff00027202 */ /* 0x000fd40000000f00 */
.L_x_6008:
[----:B------:R-:W-:Y:S05]  /*14000*/  BSYNC B3 ;  /* 0x0000000000037941 */ /* 0x000fea0003800000 */
.L_x_6006:
        /* <DEDUP_REMOVED lines=48> */
.L_x_6010:
[----:B------:R-:W-:Y:S01]  /*14310*/  DMUL R2, RZ, R32 ;  /* 0x00000020ff027228 */ /* 0x000fe20000000000 */
[----:B------:R-:W-:-:S10]  /*14320*/  IMAD.MOV.U32 R0, RZ, RZ, RZ ;  /* 0x000000ffff007224 */ /* 0x000fd400078e00ff */
.L_x_6011:
[----:B------:R-:W-:Y:S05]  /*14330*/  BSYNC B3 ;  /* 0x0000000000037941 */ /* 0x000fea0003800000 */
.L_x_6009:
        /* <DEDUP_REMOVED lines=24> */
[----:B------:R-:W-:Y:S01]  /*144c0*/  IMAD.MOV.U32 R51, RZ, RZ, 0x3ff00000 ;  /* 0x3ff00000ff337424 */ /* 0x000fe200078e00ff */
[----:B------:R-:W-:-:S04]  /*144d0*/  MOV R50, RZ ;  /* 0x000000ff00327202 */ /* 0x000fc80000000f00 */
[----:B------:R-:W-:Y:S02]  /*144e0*/  LOP3.LUT R51, R51, 0x80000000, R35, 0xb8, !PT ;  /* 0x8000000033337812 */ /* 0x000fe400078eb823 */
[----:B------:R-:W-:-:S08]  /*144f0*/  @P1 DFMA R2, R2, -1, RZ ;  /* 0xbff000000202182b */ /* 0x000fd000000000ff */
[----:B------:R-:W-:-:S08]  /*14500*/  DMUL R48, R48, R2 ;  /* 0x0000000230307228 */ /* 0x000fd00000000000 */
[----:B------:R-:W-:-:S08]  /*14510*/  DMUL R48, R48, R46 ;  /* 0x0000002e30307228 */ /* 0x000fd00000000000 */
[----:B------:R-:W-:Y:S01]  /*14520*/  DMUL R60, R48, R46 ;  /* 0x0000002e303c7228 */ /* 0x000fe20000000000 */
[----:B------:R-:W-:Y:S10]  /*14530*/  BRA `(.L_x_6003) ;  /* 0x0000000400a87947 */ /* 0x000ff40003800000 */
.L_x_5985:
[----:B------:R-:W-:-:S10]  /*14540*/  DADD R50, R32, -R32 ;  /* 0x0000000020327229 */ /* 0x000fd40000000820 */
[----:B------:R-:W-:Y:S02]  /*14550*/  IMAD.MOV.U32 R60, RZ, RZ, R50 ;  /* 0x000000ffff3c7224 */ /* 0x000fe400078e0032 */
[----:B------:R-:W-:Y:S01]  /*14560*/  IMAD.MOV.U32 R61, RZ, RZ, R51 ;  /* 0x000000ffff3d7224 */ /* 0x000fe200078e0033 */
[----:B------:R-:W-:Y:S06]  /*14570*/  BRA `(.L_x_6003) ;  /* 0x0000000400987947 */ /* 0x000fec0003800000 */
.L_x_5984:
        /* <DEDUP_REMOVED lines=35> */
.L_x_6015:
[----:B------:R-:W-:Y:S05]  /*147b0*/  BSYNC B4 ;  /* 0x0000000000047941 */ /* 0x000fea0003800000 */
.L_x_6014:
        /* <DEDUP_REMOVED lines=21> */
[----:B------:R-:W-:Y:S02]  /*14910*/  DFMA R36, R2, R36, R38 ;  /* 0x000000240224722b */ /* 0x000fe40000000026 */
[----:B------:R-:W-:-:S06]  /*14920*/  DMUL R38, R32, UR4 ;  /* 0x0000000420267c28 */ /* 0x000fcc0008000000 */
[----:B------:R-:W-:Y:S02]  /*14930*/  DFMA R48, R36, R44, R44 ;  /* 0x0000002c2430722b */ /* 0x000fe4000000002c */
[----:B------:R-:W-:Y:S02]  /*14940*/  @P0 DFMA R48, R2, R36, 1 ;  /* 0x3ff000000230042b */ /* 0x000fe40000000024 */
[----:B------:R-:W-:Y:S01]  /*14950*/  DSETP.GE.AND P0, PT, |R32|, 2.14748364800000000000e+09, PT ;  /* 0x41e000002000742a */ /* 0x000fe20003f06200 */
[----:B------:R0:W1:Y:S05]  /*14960*/  F2I.F64 R38, R38 ;  /* 0x0000002600267311 */ /* 0x00006a0000301100 */
[----:B------:R-:W-:-:S08]  /*14970*/  @P1 DFMA R48, R48, -1, RZ ;  /* 0xbff000003030182b */ /* 0x000fd000000000ff */
[----:B0-----:R-:W-:Y:S05]  /*14980*/  @!P0 BRA `(.L_x_6017) ;  /* 0x00000000001c8947 */ /* 0x001fea0003800000 */
[----:B------:R-:W-:Y:S01]  /*14990*/  IMAD.MOV.U32 R2, RZ, RZ, R32 ;  /* 0x000000ffff027224 */ /* 0x000fe200078e0020 */
[----:B------:R-:W-:Y:S01]  /*149a0*/  MOV R0, 0x149d0 ;  /* 0x000149d000007802 */ /* 0x000fe20000000f00 */
[----:B------:R-:W-:-:S07]  /*149b0*/  IMAD.MOV.U32 R3, RZ, RZ, R33 ;  /* 0x000000ffff037224 */ /* 0x000fce00078e0021 */
[----:B-1----:R-:W-:Y:S05]  /*149c0*/  CALL.REL.NOINC `($_ZN2at6native29vectorized_elementwise_kernelILi2EZZZNS0_15tan_kernel_cudaERNS_18TensorIteratorBaseEENKUlvE_clEvENKUlvE_clEvEUlN3c107complexIdEEE_St5arrayIPcLm2EEEEviT0_T1_$__internal_trig_reduction_slowpathd) ;  /* 0x0000010c00c07944 */ /* 0x002fea0003c00000 */
[----:B------:R-:W-:Y:S01]  /*149d0*/  MOV R38, R2 ;  /* 0x0000000200267202 */ /* 0x000fe20000000f00 */
[----:B------:R-:W-:Y:S02]  /*149e0*/  IMAD.MOV.U32 R34, RZ, RZ, R36 ;  /* 0x000000ffff227224 */ /* 0x000fe400078e0024 */
[----:B------:R-:W-:-:S07]  /*149f0*/  IMAD.MOV.U32 R35, RZ, RZ, R37 ;  /* 0x000000ffff237224 */ /* 0x000fce00078e0025 */
.L_x_6017:
[----:B------:R-:W-:Y:S05]  /*14a00*/  BSYNC B4 ;  /* 0x0000000000047941 */ /* 0x000fea0003800000 */
.L_x_6016:
[----:B------:R-:W0:Y:S01]  /*14a10*/  LDC.64 R2, c[0x4][0x168] ;  /* 0x01005a00ff027b82 */ /* 0x000e220000000a00 */
[----:B-1----:R-:W-:-:S04]  /*14a20*/  VIADD R32, R38, 0x1 ;  /* 0x0000000126207836 */ /* 0x002fc80000000000 */
[----:B------:R-:W-:-:S05]  /*14a30*/  IMAD.SHL.U32 R0, R32, 0x8, RZ ;  /* 0x0000000820007824 */ /* 0x000fca00078e00ff */
[----:B------:R-:W-:-:S05]  /*14a40*/  LOP3.LUT R33, R0, 0x8, RZ, 0xc0, !PT ;  /* 0x0000000800217812 */ /* 0x000fca00078ec0ff */
[----:B0-----:R-:W-:-:S05]  /*14a50*/  IMAD.WIDE.U32 R2, R33, 0x8, R2 ;  /* 0x0000000821027825 */ /* 0x001fca00078e0002 */
[----:B------:R-:W2:Y:S04]  /*14a60*/  LDG.E.128.CONSTANT R52, desc[UR6][R2.64] ;  /* 0x0000000602347981 */ /* 0x000ea8000c1e9d00 */
[----:B------:R-:W3:Y:S04]  /*14a70*/  LDG.E.128.CONSTANT R36, desc[UR6][R2.64+0x10] ;  /* 0x0000100602247981 */ /* 0x000ee8000c1e9d00 */
[----:B------:R-:W4:Y:S01]  /*14a80*/  LDG.E.128.CONSTANT R40, desc[UR6][R2.64+0x20] ;  /* 0x0000200602287981 */ /* 0x000f22000c1e9d00 */
[----:B------:R-:W-:Y:S01]  /*14a90*/  R2P PR, R32, 0x3 ;  /* 0x0000000320007804 */ /* 0x000fe20000000000 */
[----:B------:R-:W-:Y:S01]  /*14aa0*/  HFMA2.MMA R32, -RZ, RZ, 44800, 430.5 ;  /* 0x79785ebaff207435 */ /* 0x000fe200000001ff */
[----:B------:R-:W-:Y:S01]  /*14ab0*/  IMAD.MOV.U32 R0, RZ, RZ, 0x3de5db65 ;  /* 0x3de5db65ff007424 */ /* 0x000fe200078e00ff */
[----:B------:R-:W-:-:S04]  /*14ac0*/  DMUL R44, R34, R34 ;  /* 0x00000022222c7228 */ /* 0x000fc80000000000 */
[----:B------:R-:W-:-:S04]  /*14ad0*/  FSEL R33, R0, -0.082518599927425384521, !P0 ;  /* 0xbda8ff8300217808 */ /* 0x000fc80004000000 */
        /* <DEDUP_REMOVED lines=11> */
.L_x_6013:
[----:B------:R-:W-:Y:S05]  /*14b90*/  BSYNC B3 ;  /* 0x0000000000037941 */ /* 0x000fea0003800000 */
.L_x_6012:
[----:B------:R-:W-:Y:S01]  /*14ba0*/  IMAD.MOV.U32 R51, RZ, RZ, R50 ;  /* 0x000000ffff337224 */ /* 0x000fe200078e0032 */
[----:B------:R-:W-:Y:S01]  /*14bb0*/  LOP3.LUT R61, RZ, 0x80000000, R33, 0xb8, !PT ;  /* 0x80000000ff3d7812 */ /* 0x000fe200078eb821 */
[----:B------:R-:W-:Y:S02]  /*14bc0*/  IMAD.MOV.U32 R50, RZ, RZ, R46 ;  /* 0x000000ffff327224 */ /* 0x000fe400078e002e */
[----:B------:R-:W-:-:S07]  /*14bd0*/  IMAD.MOV.U32 R60, RZ, RZ, RZ ;  /* 0x000000ffff3c7224 */ /* 0x000fce00078e00ff */
.L_x_6003:
[----:B------:R-:W-:Y:S05]  /*14be0*/  BSYNC B1 ;  /* 0x0000000000017941 */ /* 0x000fea0003800000 */
.L_x_5983:
[----:B------:R-:W-:-:S11]  /*14bf0*/  DADD R62, -RZ, -R50 ;  /* 0x00000000ff3e7229 */ /* 0x000fd60000000932 */
.L_x_5982:
[----:B------:R-:W-:Y:S05]  /*14c00*/  BSYNC B2 ;  /* 0x0000000000027941 */ /* 0x000fea0003800000 */
.L_x_5981:
[----:B0-----:R-:W0:Y:S01]  /*14c10*/  S2R R3, SR_TID.X ;  /* 0x0000000000037919 */ /* 0x001e220000002100 */
[----:B------:R-:W-:Y:S01]  /*14c20*/  BSSY B2, `(.L_x_6018) ;  /* 0x000024c000027945 */ /* 0x000fe20003800000 */
[----:B------:R-:W-:Y:S02]  /*14c30*/  CS2R R58, SRZ ;  /* 0x00000000003a7805 */ /* 0x000fe4000001ff00 */
[----:B------:R-:W-:Y:S02]  /*14c40*/  CS2R R56, SRZ ;  /* 0x0000000000387805 */ /* 0x000fe4000001ff00 */
[----:B0-----:R-:W-:-:S04]  /*14c50*/  IADD3 R3, R3, 0x80, RZ ;  /* 0x0000008003037810 */ /* 0x001fc80007ffe0ff */
[----:B------:R-:W-:-:S13]  /*14c60*/  ISETP.GE.AND P0, PT, R3, R64, PT ;  /* 0x000000400300720c */ /* 0x000fda0003f06270 */
[----:B------:R-:W-:Y:S05]  /*14c70*/  @P0 BRA `(.L_x_6019) ;  /* 0x0000002400180947 */ /* 0x000fea0003800000 */
        /* <DEDUP_REMOVED lines=33> */
.L_x_6025:
[----:B------:R-:W-:Y:S01]  /*14e90*/  DMUL R36, RZ, R4 ;  /* 0x00000004ff247228 */ /* 0x000fe20000000000 */
[----:B------:R-:W-:-:S10]  /*14ea0*/  IMAD.MOV.U32 R2, RZ, RZ, RZ ;  /* 0x000000ffff027224 */ /* 0x000fd400078e00ff */
.L_x_6026:
[----:B------:R-:W-:Y:S05]  /*14eb0*/  BSYNC B3 ;  /* 0x0000000000037941 */ /* 0x000fea0003800000 */
.L_x_6024:
[----:B------:R-:W-:Y:S01]  /*14ec0*/  DMUL R4, R36, R36 ;  /* 0x0000002424047228 */ /* 0x000fe20000000000 */
[----:B------:R-:W-:Y:S01]  /*14ed0*/  IMAD.MOV.U32 R34, RZ, RZ, 0x5b27ebb1 ;  /* 0x5b27ebb1ff227424 */ /* 0x000fe200078e00ff */
[----:B------:R-:W-:Y:S01]  /*14ee0*/  MOV R35, 0x3ef9757c ;  /* 0x3ef9757c00237802 */ /* 0x000fe20000000f00 */
        /* <DEDUP_REMOVED lines=60> */
.L_x_6028:
[----:B------:R-:W-:Y:S05]  /*152b0*/  BSYNC B0 ;  /* 0x0000000000007941 */ /* 0x000fea0003800000 */
.L_x_6027:
[----:B------:R-:W-:Y:S01]  /*152c0*/  BSSY B3, `(.L_x_6029) ;  /* 0x0000075000037945 */ /* 0x000fe20003800000 */
[----:B------:R-:W-:-:S03]  /*152d0*/  IMAD.MOV.U32 R34, RZ, RZ, R32 ;  /* 0x000000ffff227224 */ /* 0x000fc600078e0020 */
        /* <DEDUP_REMOVED lines=84> */
.L_x_6032:
[----:B------:R-:W-:Y:S05]  /*15820*/  BSYNC B4 ;  /* 0x0000000000047941 */ /* 0x000fea0003800000 */
.L_x_6031:
[----:B------:R-:W-:Y:S01]  /*15830*/  DADD R2, R32, R2 ;  /* 0x0000000020027229 */ /* 0x000fe20000000002 */
[----:B------:R-:W-:Y:S01]  /*15840*/  UMOV UR4, 0x8fb9f87e ;  /* 0x8fb9f87e00047882 */ /* 0x000fe20000000000 */
[----:B------:R-:W-:Y:S02]  /*15850*/  UMOV UR5, 0x408633ce ;  /* 0x408633ce00057882 */ /* 0x000fe40000000000 */
[----:B------:R-:W-:-:S06]  /*15860*/  DSETP.GE.AND P0, PT, R34, UR4, PT ;  /* 0x0000000422007e2a */ /* 0x000fcc000bf06000 */
[----:B------:R-:W-:Y:S02]  /*15870*/  FSEL R32, R2, RZ, !P0 ;  /* 0x000000ff02207208 */ /* 0x000fe40004000000 */
[----:B------:R-:W-:Y:S01]  /*15880*/  FSEL R33, R3, +QNAN , !P0 ;  /* 0x7ff0000003217808 */ /* 0x000fe20004000000 */
[----:B------:R-:W-:Y:S06]  /*15890*/  BRA `(.L_x_6033) ;  /* 0x00000000005c7947 */ /* 0x000fec0003800000 */
.L_x_6030:
        /* <DEDUP_REMOVED lines=23> */
.L_x_6033:
[----:B------:R-:W-:Y:S05]  /*15a10*/  BSYNC B3 ;  /* 0x0000000000037941 */ /* 0x000fea0003800000 */
.L_x_6029:
[----:B------:R-:W-:Y:S01]  /*15a20*/  DADD R6, -RZ, -R6 ;  /* 0x00000000ff067229 */ /* 0x000fe20000000906 */
[----:B------:R-:W-:Y:S05]  /*15a30*/  BSSY B3, `(.L_x_6034) ;  /* 0x0000020000037945 */ /* 0x000fea0003800000 */
[----:B------:R-:W-:Y:S02]  /*15a40*/  IMAD.MOV.U32 R6, RZ, RZ, R32 ;  /* 0x000000ffff067224 */ /* 0x000fe400078e0020 */
[----:B------:R-:W-:Y:S02]  /*15a50*/  IMAD.MOV.U32 R32, RZ, RZ, 0x0 ;  /* 0x00000000ff207424 */ /* 0x000fe400078e00ff */
[----:B------:R-:W-:Y:S01]  /*15a60*/  LOP3.LUT R7, R33, 0x80000000, R7, 0xb8, !PT ;  /* 0x8000000021077812 */ /* 0x000fe200078eb807 */
[----:B------:R-:W-:-:S05]  /*15a70*/  IMAD.MOV.U32 R33, RZ, RZ, 0x3fd80000 ;  /* 0x3fd80000ff217424 */ /* 0x000fca00078e00ff */
        /* <DEDUP_REMOVED lines=18> */
[----:B------:R-:W-:Y:S02]  /*15ba0*/  IMAD.MOV.U32 R41, RZ, RZ, R36 ;  /* 0x000000ffff297224 */ /* 0x000fe400078e0024 */
[----:B------:R-:W-:Y:S02]  /*15bb0*/  IMAD.MOV.U32 R40, RZ, RZ, R37 ;  /* 0x000000ffff287224 */ /* 0x000fe400078e0025 */
[----:B------:R-:W-:Y:S01]  /*15bc0*/  IMAD.MOV.U32 R36, RZ, RZ, R42 ;  /* 0x000000ffff247224 */ /* 0x000fe200078e002a */
[----:B------:R-:W-:Y:S01]  /*15bd0*/  MOV R42, 0x15c20 ;  /* 0x00015c20002a7802 */ /* 0x000fe20000000f00 */
[----:B------:R-:W-:Y:S02]  /*15be0*/  IMAD.MOV.U32 R3, RZ, RZ, R45 ;  /* 0x000000ffff037224 */ /* 0x000fe400078e002d */
[----:B------:R-:W-:-:S02]  /*15bf0*/  IMAD.MOV.U32 R37, RZ, RZ, R43 ;  /* 0x000000ffff257224 */ /* 0x000fc400078e002b */
[----:B------:R-:W-:-:S07]  /*15c00*/  IMAD.MOV.U32 R39, RZ, RZ, R35 ;  /* 0x000000ffff277224 */ /* 0x000fce00078e0023 */
[----:B------:R-:W-:Y:S05]  /*15c10*/  CALL.REL.NOINC `($__internal_9_$__cuda_sm20_dsqrt_rn_f64_mediumpath_v1) ;  /* 0x000000f800707944 */ /* 0x000fea0003c00000 */
[----:B------:R-:W-:-:S07]  /*15c20*/  MOV R2, R0 ;  /* 0x0000000000027202 */ /* 0x000fce0000000f00 */
.L_x_6035:
[----:B------:R-:W-:Y:S05]  /*15c30*/  BSYNC B3 ;  /* 0x0000000000037941 */ /* 0x000fea0003800000 */
.L_x_6034:
        /* <DEDUP_REMOVED lines=25> */
.L_x_6037:
[----:B------:R-:W-:Y:S05]  /*15dd0*/  BSYNC B3 ;  /* 0x0000000000037941 */ /* 0x000fea0003800000 */
.L_x_6036:
        /* <DEDUP_REMOVED lines=25> */
.L_x_6039:
[----:B------:R-:W-:Y:S05]  /*15f70*/  BSYNC B3 ;  /* 0x0000000000037941 */ /* 0x000fea0003800000 */
.L_x_6038:
[----:B------:R-:W-:Y:S05]  /*15f80*/  BRA `(.L_x_6040) ;  /* 0x00000010004c7947 */ /* 0x000fea0003800000 */
.L_x_6023:
[----:B------:R-:W-:Y:S01]  /*15f90*/  MOV R2, 0x652b82fe ;  /* 0x652b82fe00027802 */ /* 0x000fe20000000f00 */
[----:B------:R-:W-:Y:S01]  /*15fa0*/  IMAD.MOV.U32 R3, RZ, RZ, 0x3ff71547 ;  /* 0x3ff71547ff037424 */ /* 0x000fe200078e00ff */
        /* <DEDUP_REMOVED lines=60> */
.L_x_6042:
[----:B------:R-:W-:Y:S05]  /*16370*/  BSYNC B0 ;  /* 0x0000000000007941 */ /* 0x000fea0003800000 */
.L_x_6041:
        /* <DEDUP_REMOVED lines=25> */
.L_x_6044:
[----:B------:R-:W-:Y:S01]  /*16510*/  DMUL R34, RZ, R4 ;  /* 0x00000004ff227228 */ /* 0x000fe20000000000 */
[----:B------:R-:W-:-:S10]  /*16520*/  MOV R2, RZ ;  /* 0x000000ff00027202 */ /* 0x000fd40000000f00 */
.L_x_6045:
[----:B------:R-:W-:Y:S05]  /*16530*/  BSYNC B3 ;  /* 0x0000000000037941 */ /* 0x000fea0003800000 */
.L_x_6043:
        /* <DEDUP_REMOVED lines=48> */
.L_x_6047:
[----:B------:R-:W-:Y:S01]  /*16840*/  DMUL R2, RZ, R4 ;  /* 0x00000004ff027228 */ /* 0x000fe20000000000 */
[----:B------:R-:W-:-:S10]  /*16850*/  IMAD.MOV.U32 R0, RZ, RZ, RZ ;  /* 0x000000ffff007224 */ /* 0x000fd400078e00ff */
.L_x_6048:
[----:B------:R-:W-:Y:S05]  /*16860*/  BSYNC B3 ;  /* 0x0000000000037941 */ /* 0x000fea0003800000 */
.L_x_6046:
        /* <DEDUP_REMOVED lines=29> */
[----:B------:R-:W-:Y:S02]  /*16a40*/  LOP3.LUT R33, R3, 0x80000000, R7, 0xb8, !PT ;  /* 0x8000000003217812 */ /* 0x000fe400078eb807 */
[----:B------:R-:W-:Y:S01]  /*16a50*/  MOV R32, RZ ;  /* 0x000000ff00207202 */ /* 0x000fe20000000f00 */
[----:B------:R-:W-:Y:S07]  /*16a60*/  BRA `(.L_x_6040) ;  /* 0x0000000400947947 */ /* 0x000fee0003800000 */
.L_x_6022:
[----:B------:R-:W-:-:S10]  /*16a70*/  DADD R32, R4, -R4 ;  /* 0x0000000004207229 */ /* 0x000fd40000000804 */
[----:B------:R-:W-:Y:S02]  /*16a80*/  IMAD.MOV.U32 R56, RZ, RZ, R32 ;  /* 0x000000ffff387224 */ /* 0x000fe400078e0020 */
[----:B------:R-:W-:Y:S01]  /*16a90*/  IMAD.MOV.U32 R57, RZ, RZ, R33 ;  /* 0x000000ffff397224 */ /* 0x000fe200078e0021 */
[----:B------:R-:W-:Y:S06]  /*16aa0*/  BRA `(.L_x_6040) ;  /* 0x0000000400847947 */ /* 0x000fec0003800000 */
.L_x_6021:
        /* <DEDUP_REMOVED lines=36> */
.L_x_6052:
[----:B------:R-:W-:Y:S05]  /*16cf0*/  BSYNC B4 ;  /* 0x0000000000047941 */ /* 0x000fea0003800000 */
.L_x_6051:
        /* <DEDUP_REMOVED lines=31> */
.L_x_6054:
[----:B------:R-:W-:Y:S05]  /*16ef0*/  BSYNC B4 ;  /* 0x0000000000047941 */ /* 0x000fea0003800000 */
.L_x_6053:
        /* <DEDUP_REMOVED lines=24> */
.L_x_6050:
[----:B------:R-:W-:Y:S05]  /*17080*/  BSYNC B3 ;  /* 0x0000000000037941 */ /* 0x000fea0003800000 */
.L_x_6049:
[----:B------:R-:W-:Y:S01]  /*17090*/  LOP3.LUT R57, RZ, 0x80000000, R5, 0xb8, !PT ;  /* 0x80000000ff397812 */ /* 0x000fe200078eb805 */
[----:B------:R-:W-:Y:S02]  /*170a0*/  IMAD.MOV.U32 R33, RZ, RZ, R47 ;  /* 0x000000ffff217224 */ /* 0x000fe400078e002f */
[----:B------:R-:W-:-:S07]  /*170b0*/  IMAD.MOV.U32 R56, RZ, RZ, RZ ;  /* 0x000000ffff387224 */ /* 0x000fce00078e00ff */
.L_x_6040:
[----:B------:R-:W-:Y:S05]  /*170c0*/  BSYNC B1 ;  /* 0x0000000000017941 */ /* 0x000fea0003800000 */
.L_x_6020:
[----:B------:R-:W-:-:S11]  /*170d0*/  DADD R58, -RZ, -R32 ;  /* 0x00000000ff3a7229 */ /* 0x000fd60000000920 */
.L_x_6019:
[----:B------:R-:W-:Y:S05]  /*170e0*/  BSYNC B2 ;  /* 0x0000000000027941 */ /* 0x000fea0003800000 */
.L_x_6018:
[----:B------:R-:W0:Y:S01]  /*170f0*/  S2R R3, SR_TID.X ;  /* 0x0000000000037919 */ /* 0x000e220000002100 */
        /* <DEDUP_REMOVED lines=39> */
.L_x_6062:
[----:B------:R-:W-:Y:S01]  /*17370*/  DMUL R36, RZ, R8 ;  /* 0x00000008ff247228 */ /* 0x000fe20000000000 */
[----:B------:R-:W-:-:S10]  /*17380*/  IMAD.MOV.U32 R2, RZ, RZ, RZ ;  /* 0x000000ffff027224 */ /* 0x000fd400078e00ff */
.L_x_6063:
[----:B------:R-:W-:Y:S05]  /*17390*/  BSYNC B3 ;  /* 0x0000000000037941 */ /* 0x000fea0003800000 */
.L_x_6061:
        /* <DEDUP_REMOVED lines=63> */
.L_x_6065:
[----:B------:R-:W-:Y:S05]  /*17790*/  BSYNC B0 ;  /* 0x0000000000007941 */ /* 0x000fea0003800000 */
.L_x_6064:
        /* <DEDUP_REMOVED lines=83> */
[----:B------:R-:W-:-:S07]  /*17cd0*/  IMAD.MOV.U32 R2, RZ, RZ, R5 ;  /* 0x000000ffff027224 */ /* 0x000fce00078e0005 */
[----:B------:R-:W-:Y:S05]  /*17ce0*/  CALL.REL.NOINC `($__internal_8_$__cuda_sm20_div_rn_f64_full) ;  /* 0x000000d000ac7944 */ /* 0x000fea0003c00000 */
.L_x_6069:
[----:B------:R-:W-:Y:S05]  /*17cf0*/  BSYNC B4 ;  /* 0x0000000000047941 */ /* 0x000fea0003800000 */
.L_x_6068:
[----:B------:R-:W-:Y:S01]  /*17d00*/  DADD R2, R4, R2 ;  /* 0x0000000004027229 */ /* 0x000fe20000000002 */
[----:B------:R-:W-:Y:S01]  /*17d10*/  UMOV UR4, 0x8fb9f87e ;  /* 0x8fb9f87e00047882 */ /* 0x000fe20000000000 */
[----:B------:R-:W-:Y:S02]  /*17d20*/  UMOV UR5, 0x408633ce ;  /* 0x408633ce00057882 */ /* 0x000fe40000000000 */
[----:B------:R-:W-:-:S06]  /*17d30*/  DSETP.GE.AND P0, PT, R8, UR4, PT ;  /* 0x0000000408007e2a */ /* 0x000fcc000bf06000 */
[----:B------:R-:W-:Y:S02]  /*17d40*/  FSEL R4, R2, RZ, !P0 ;  /* 0x000000ff02047208 */ /* 0x000fe40004000000 */
[----:B------:R-:W-:Y:S01]  /*17d50*/  FSEL R5, R3, +QNAN , !P0 ;  /* 0x7ff0000003057808 */ /* 0x000fe20004000000 */
[----:B------:R-:W-:Y:S06]  /*17d60*/  BRA `(.L_x_6070) ;  /* 0x00000000005c7947 */ /* 0x000fec0003800000 */
.L_x_6067:
        /* <DEDUP_REMOVED lines=23> */
.L_x_6070:
[----:B------:R-:W-:Y:S05]  /*17ee0*/  BSYNC B3 ;  /* 0x0000000000037941 */ /* 0x000fea0003800000 */
.L_x_6066:
[----:B------:R-:W-:Y:S01]  /*17ef0*/  DADD R10, -RZ, -R10 ;  /* 0x00000000ff0a7229 */ /* 0x000fe2000000090a */
[----:B------:R-:W-:Y:S01]  /*17f00*/  IMAD.MOV.U32 R8, RZ, RZ, 0x0 ;  /* 0x00000000ff087424 */ /* 0x000fe200078e00ff */
[----:B------:R-:W-:Y:S01]  /*17f10*/  BSSY B3, `(.L_x_6071) ;  /* 0x000001c000037945 */ /* 0x000fe20003800000 */
[----:B------:R-:W-:-:S07]  /*17f20*/  IMAD.MOV.U32 R9, RZ, RZ, 0x3fd80000 ;  /* 0x3fd80000ff097424 */ /* 0x000fce00078e00ff */
        /* <DEDUP_REMOVED lines=26> */
.L_x_6072:
[----:B------:R-:W-:Y:S05]  /*180d0*/  BSYNC B3 ;  /* 0x0000000000037941 */ /* 0x000fea0003800000 */
.L_x_6071:
        /* <DEDUP_REMOVED lines=25> */
.L_x_6074:
[----:B------:R-:W-:Y:S05]  /*18270*/  BSYNC B3 ;  /* 0x0000000000037941 */ /* 0x000fea0003800000 */
.L_x_6073:
        /* <DEDUP_REMOVED lines=25> */
.L_x_6076:
[----:B------:R-:W-:Y:S05]  /*18410*/  BSYNC B3 ;  /* 0x0000000000037941 */ /* 0x000fea0003800000 */
.L_x_6075:
[----:B------:R-:W-:Y:S05]  /*18420*/  BRA `(.L_x_6077) ;  /* 0x0000001000487947 */ /* 0x000fea0003800000 */
.L_x_6060:
        /* <DEDUP_REMOVED lines=53> */
[----:B------:R-:W-:Y:S02]  /*18780*/  @!P1 MOV R4, RZ ;  /* 0x000000ff00049202 */ /* 0x000fe40000000f00 */
[----:B------:R-:W-:Y:S02]  /*18790*/  @!P1 SHF.R.S32.HI R3, RZ, 0x1, R0 ;  /* 0x00000001ff039819 */ /* 0x000fe40000011400 */
[----:B------:R-:W-:-:S03]  /*187a0*/  FSEL R7, R7, RZ, !P0 ;  /* 0x000000ff07077208 */ /* 0x000fc60004000000 */
[----:B------:R-:W-:Y:S02]  /*187b0*/  @!P1 IMAD.IADD R2, R2, 0x1, -R3 ;  /* 0x0000000102029824 */ /* 0x000fe400078e0a03 */
[----:B------:R-:W-:-:S03]  /*187c0*/  @!P1 IMAD R3, R3, 0x100000, R33 ;  /* 0x0010000003039824 */ /* 0x000fc600078e0221 */
[----:B------:R-:W-:Y:S01]  /*187d0*/  @!P1 LEA R5, R2, 0x3ff00000, 0x14 ;  /* 0x3ff0000002059811 */ /* 0x000fe200078ea0ff */
[----:B------:R-:W-:-:S06]  /*187e0*/  @!P1 IMAD.MOV.U32 R2, RZ, RZ, R32 ;  /* 0x000000ffff029224 */ /* 0x000fcc00078e0020 */
[----:B------:R-:W-:-:S11]  /*187f0*/  @!P1 DMUL R6, R2, R4 ;  /* 0x0000000402069228 */ /* 0x000fd60000000000 */
.L_x_6079:
[----:B------:R-:W-:Y:S05]  /*18800*/  BSYNC B0 ;  /* 0x0000000000007941 */ /* 0x000fea0003800000 */
.L_x_6078:
        /* <DEDUP_REMOVED lines=25> */
.L_x_6081:
[----:B------:R-:W-:Y:S01]  /*189a0*/  DMUL R4, RZ, R8 ;  /* 0x00000008ff047228 */ /* 0x000fe20000000000 */
[----:B------:R-:W-:-:S10]  /*189b0*/  MOV R2, RZ ;  /* 0x000000ff00027202 */ /* 0x000fd40000000f00 */
.L_x_6082:
[----:B------:R-:W-:Y:S05]  /*189c0*/  BSYNC B3 ;  /* 0x0000000000037941 */ /* 0x000fea0003800000 */
.L_x_6080:
        /* <DEDUP_REMOVED lines=48> */
.L_x_6084:
[----:B------:R-:W-:Y:S01]  /*18cd0*/  DMUL R2, RZ, R8 ;  /* 0x00000008ff027228 */ /* 0x000fe20000000000 */
[----:B------:R-:W-:-:S10]  /*18ce0*/  IMAD.MOV.U32 R32, RZ, RZ, RZ ;  /* 0x000000ffff207224 */ /* 0x000fd400078e00ff */
.L_x_6085:
[----:B------:R-:W-:Y:S05]  /*18cf0*/  BSYNC B3 ;  /* 0x0000000000037941 */ /* 0x000fea0003800000 */
.L_x_6083:
        /* <DEDUP_REMOVED lines=32> */
.L_x_6059:
[----:B------:R-:W-:-:S10]  /*18f00*/  DADD R4, R8, -R8 ;  /* 0x0000000008047229 */ /* 0x000fd40000000808 */
[----:B------:R-:W-:Y:S02]  /*18f10*/  IMAD.MOV.U32 R52, RZ, RZ, R4 ;  /* 0x000000ffff347224 */ /* 0x000fe400078e0004 */
[----:B------:R-:W-:Y:S01]  /*18f20*/  IMAD.MOV.U32 R53, RZ, RZ, R5 ;  /* 0x000000ffff357224 */ /* 0x000fe200078e0005 */
[----:B------:R-:W-:Y:S06]  /*18f30*/  BRA `(.L_x_6077) ;  /* 0x0000000400847947 */ /* 0x000fec0003800000 */
.L_x_6058:
        /* <DEDUP_REMOVED lines=36> */
.L_x_6089:
[----:B------:R-:W-:Y:S05]  /*19180*/  BSYNC B4 ;  /* 0x0000000000047941 */ /* 0x000fea0003800000 */
.L_x_6088:
        /* <DEDUP_REMOVED lines=31> */
.L_x_6091:
[----:B------:R-:W-:Y:S05]  /*19380*/  BSYNC B4 ;  /* 0x0000000000047941 */ /* 0x000fea0003800000 */
.L_x_6090:
        /* <DEDUP_REMOVED lines=24> */
.L_x_6087:
[----:B------:R-:W-:Y:S05]  /*19510*/  BSYNC B3 ;  /* 0x0000000000037941 */ /* 0x000fea0003800000 */
.L_x_6086:
[----:B------:R-:W-:Y:S01]  /*19520*/  LOP3.LUT R53, RZ, 0x80000000, R9, 0xb8, !PT ;  /* 0x80000000ff357812 */ /* 0x000fe200078eb809 */
[----:B------:R-:W-:Y:S02]  /*19530*/  IMAD.MOV.U32 R5, RZ, RZ, R33 ;  /* 0x000000ffff057224 */ /* 0x000fe400078e0021 */
[----:B------:R-:W-:-:S07]  /*19540*/  IMAD.MOV.U32 R52, RZ, RZ, RZ ;  /* 0x000000ffff347224 */ /* 0x000fce00078e00ff */
.L_x_6077:
[----:B------:R-:W-:Y:S05]  /*19550*/  BSYNC B1 ;  /* 0x0000000000017941 */ /* 0x000fea0003800000 */
.L_x_6057:
[----:B------:R-:W-:-:S11]  /*19560*/  DADD R54, -RZ, -R4 ;  /* 0x00000000ff367229 */ /* 0x000fd60000000904 */
.L_x_6056:
[----:B------:R-:W-:Y:S05]  /*19570*/  BSYNC B2 ;  /* 0x0000000000027941 */ /* 0x000fea0003800000 */
.L_x_6055:
        /* <DEDUP_REMOVED lines=40> */
.L_x_6099:
[----:B------:R-:W-:Y:S01]  /*19800*/  DMUL R36, RZ, R12 ;  /* 0x0000000cff247228 */ /* 0x000fe20000000000 */
[----:B------:R-:W-:-:S10]  /*19810*/  IMAD.MOV.U32 R2, RZ, RZ, RZ ;  /* 0x000000ffff027224 */ /* 0x000fd400078e00ff */
.L_x_6100:
[----:B------:R-:W-:Y:S05]  /*19820*/  BSYNC B3 ;  /* 0x0000000000037941 */ /* 0x000fea0003800000 */
.L_x_6098:
        /* <DEDUP_REMOVED lines=63> */
.L_x_6102:
[----:B------:R-:W-:Y:S05]  /*19c20*/  BSYNC B0 ;  /* 0x0000000000007941 */ /* 0x000fea0003800000 */
.L_x_6101:
        /* <DEDUP_REMOVED lines=86> */
.L_x_6106:
[----:B------:R-:W-:Y:S05]  /*1a190*/  BSYNC B4 ;  /* 0x0000000000047941 */ /* 0x000fea0003800000 */
.L_x_6105:
[----:B------:R-:W-:Y:S01]  /*1a1a0*/  DADD R2, R12, R2 ;  /* 0x000000000c027229 */ /* 0x000fe20000000002 */
[----:B------:R-:W-:Y:S01]  /*1a1b0*/  UMOV UR4, 0x8fb9f87e ;  /* 0x8fb9f87e00047882 */ /* 0x000fe20000000000 */
[----:B------:R-:W-:Y:S02]  /*1a1c0*/  UMOV UR5, 0x408633ce ;  /* 0x408633ce00057882 */ /* 0x000fe40000000000 */
[----:B------:R-:W-:-:S06]  /*1a1d0*/  DSETP.GE.AND P0, PT, R10, UR4, PT ;  /* 0x000000040a007e2a */ /* 0x000fcc000bf06000 */
[----:B------:R-:W-:Y:S02]  /*1a1e0*/  FSEL R10, R2, RZ, !P0 ;  /* 0x000000ff020a7208 */ /* 0x000fe40004000000 */
[----:B------:R-:W-:Y:S01]  /*1a1f0*/  FSEL R11, R3, +QNAN , !P0 ;  /* 0x7ff00000030b7808 */ /* 0x000fe20004000000 */
[----:B------:R-:W-:Y:S06]  /*1a200*/  BRA `(.L_x_6107) ;  /* 0x00000000005c7947 */ /* 0x000fec0003800000 */
.L_x_6104:
        /* <DEDUP_REMOVED lines=23> */
.L_x_6107:
[----:B------:R-:W-:Y:S05]  /*1a380*/  BSYNC B3 ;  /* 0x0000000000037941 */ /* 0x000fea0003800000 */
.L_x_6103:
        /* <DEDUP_REMOVED lines=29> */
.L_x_6109:
[----:B------:R-:W-:Y:S05]  /*1a560*/  BSYNC B3 ;  /* 0x0000000000037941 */ /* 0x000fea0003800000 */
.L_x_6108:
        /* <DEDUP_REMOVED lines=25> */
.L_x_6111:
[----:B------:R-:W-:Y:S05]  /*1a700*/  BSYNC B3 ;  /* 0x0000000000037941 */ /* 0x000fea0003800000 */
.L_x_6110:
        /* <DEDUP_REMOVED lines=23> */
[----:B------:R-:W-:Y:S01]  /*1a880*/  MOV R48, R2 ;  /* 0x0000000200307202 */ /* 0x000fe20000000f00 */
[----:B------:R-:W-:-:S07]  /*1a890*/  IMAD.MOV.U32 R49, RZ, RZ, R3 ;  /* 0x000000ffff317224 */ /* 0x000fce00078e0003 */
.L_x_6113:
[----:B------:R-:W-:Y:S05]  /*1a8a0*/  BSYNC B3 ;  /* 0x0000000000037941 */ /* 0x000fea0003800000 */
.L_x_6112:
[----:B------:R-:W-:Y:S05]  /*1a8b0*/  BRA `(.L_x_6114) ;  /* 0x0000001000447947 */ /* 0x000fea0003800000 */
.L_x_6097:
        /* <DEDUP_REMOVED lines=61> */
.L_x_6116:
[----:B------:R-:W-:Y:S05]  /*1ac90*/  BSYNC B0 ;  /* 0x0000000000007941 */ /* 0x000fea0003800000 */
.L_x_6115:
        /* <DEDUP_REMOVED lines=24> */
[----:B------:R-:W-:Y:S06]  /*1ae20*/  BRA `(.L_x_6119) ;  /* 0x0000000000087947 */ /* 0x000fec0003800000 */
.L_x_6118:
[----:B------:R-:W-:Y:S01]  /*1ae30*/  DMUL R14, RZ, R12 ;  /* 0x0000000cff0e7228 */ /* 0x000fe20000000000 */
[----:B------:R-:W-:-:S10]  /*1ae40*/  IMAD.MOV.U32 R2, RZ, RZ, RZ ;  /* 0x000000ffff027224 */ /* 0x000fd400078e00ff */
.L_x_6119:
[----:B------:R-:W-:Y:S05]  /*1ae50*/  BSYNC B3 ;  /* 0x0000000000037941 */ /* 0x000fea0003800000 */
.L_x_6117:
        /* <DEDUP_REMOVED lines=45> */
[----:B------:R-:W-:Y:S02]  /*1b130*/  IMAD.MOV.U32 R2, RZ, RZ, R36 ;  /* 0x000000ffff027224 */ /* 0x000fe400078e0024 */
[----:B------:R-:W-:Y:S01]  /*1b140*/  IMAD.MOV.U32 R3, RZ, RZ, R37 ;  /* 0x000000ffff037224 */ /* 0x000fe200078e0025 */
[----:B------:R-:W-:Y:S06]  /*1b150*/  BRA `(.L_x_6122) ;  /* 0x0000000000087947 */ /* 0x000fec0003800000 */
.L_x_6121:
[----:B------:R-:W-:Y:S01]  /*1b160*/  DMUL R2, RZ, R12 ;  /* 0x0000000cff027228 */ /* 0x000fe20000000000 */
[----:B------:R-:W-:-:S10]  /*1b170*/  MOV R0, RZ ;  /* 0x000000ff00007202 */ /* 0x000fd40000000f00 */
.L_x_6122:
[----:B------:R-:W-:Y:S05]  /*1b180*/  BSYNC B3 ;  /* 0x0000000000037941 */ /* 0x000fea0003800000 */
.L_x_6120:
        /* <DEDUP_REMOVED lines=31> */
.L_x_6096:
[----:B------:R-:W-:-:S10]  /*1b380*/  DADD R4, R12, -R12 ;  /* 0x000000000c047229 */ /* 0x000fd4000000080c */
[----:B------:R-:W-:Y:S02]  /*1b390*/  IMAD.MOV.U32 R48, RZ, RZ, R4 ;  /* 0x000000ffff307224 */ /* 0x000fe400078e0004 */
[----:B------:R-:W-:Y:S01]  /*1b3a0*/  IMAD.MOV.U32 R49, RZ, RZ, R5 ;  /* 0x000000ffff317224 */ /* 0x000fe200078e0005 */
[----:B------:R-:W-:Y:S06]  /*1b3b0*/  BRA `(.L_x_6114) ;  /* 0x0000000400847947 */ /* 0x000fec0003800000 */
.L_x_6095:
        /* <DEDUP_REMOVED lines=33> */
[----:B------:R-:W-:Y:S05]  /*1b5d0*/  CALL.REL.NOINC `($_ZN2at6native29vectorized_elementwise_kernelILi2EZZZNS0_15tan_kernel_cudaERNS_18TensorIteratorBaseEENKUlvE_clEvENKUlvE_clEvEUlN3c107complexIdEEE_St5arrayIPcLm2EEEEviT0_T1_$__internal_trig_reduction_slowpathd) ;  /* 0x000000a000bc7944 */ /* 0x000fea0003c00000 */
[----:B------:R-:W-:Y:S01]  /*1b5e0*/  MOV R8, R36 ;  /* 0x0000002400087202 */ /* 0x000fe20000000f00 */
[----:B------:R-:W-:-:S07]  /*1b5f0*/  IMAD.MOV.U32 R9, RZ, RZ, R37 ;  /* 0x000000ffff097224 */ /* 0x000fce00078e0025 */
.L_x_6126:
[----:B------:R-:W-:Y:S05]  /*1b600*/  BSYNC B4 ;  /* 0x0000000000047941 */ /* 0x000fea0003800000 */
.L_x_6125:
        /* <DEDUP_REMOVED lines=27> */
[----:B------:R-:W-:Y:S05]  /*1b7c0*/  CALL.REL.NOINC `($_ZN2at6native29vectorized_elementwise_kernelILi2EZZZNS0_15tan_kernel_cudaERNS_18TensorIteratorBaseEENKUlvE_clEvENKUlvE_clEvEUlN3c107complexIdEEE_St5arrayIPcLm2EEEEviT0_T1_$__internal_trig_reduction_slowpathd) ;  /* 0x000000a000407944 */ /* 0x000fea0003c00000 */
[----:B------:R-:W-:Y:S02]  /*1b7d0*/  IMAD.MOV.U32 R10, RZ, RZ, R2 ;  /* 0x000000ffff0a7224 */ /* 0x000fe400078e0002 */
[----:B------:R-:W-:Y:S02]  /*1b7e0*/  IMAD.MOV.U32 R6, RZ, RZ, R36 ;  /* 0x000000ffff067224 */ /* 0x000fe400078e0024 */
[----:B------:R-:W-:-:S07]  /*1b7f0*/  IMAD.MOV.U32 R7, RZ, RZ, R37 ;  /* 0x000000ffff077224 */ /* 0x000fce00078e0025 */
.L_x_6128:
[----:B------:R-:W-:Y:S05]  /*1b800*/  BSYNC B4 ;  /* 0x0000000000047941 */ /* 0x000fea0003800000 */
.L_x_6127:
        /* <DEDUP_REMOVED lines=24> */
.L_x_6124:
[----:B------:R-:W-:Y:S05]  /*1b990*/  BSYNC B3 ;  /* 0x0000000000037941 */ /* 0x000fea0003800000 */
.L_x_6123:
[----:B------:R-:W-:Y:S01]  /*1b9a0*/  LOP3.LUT R49, RZ, 0x80000000, R13, 0xb8, !PT ;  /* 0x80000000ff317812 */ /* 0x000fe200078eb80d */
[----:B------:R-:W-:Y:S01]  /*1b9b0*/  IMAD.MOV.U32 R5, RZ, RZ, R11 ;  /* 0x000000ffff057224 */ /* 0x000fe200078e000b */
[----:B------:R-:W-:-:S07]  /*1b9c0*/  MOV R48, RZ ;  /* 0x000000ff00307202 */ /* 0x000fce0000000f00 */
.L_x_6114:
[----:B------:R-:W-:Y:S05]  /*1b9d0*/  BSYNC B1 ;  /* 0x0000000000017941 */ /* 0x000fea0003800000 */
.L_x_6094:
[----:B------:R-:W-:-:S11]  /*1b9e0*/  DADD R50, -RZ, -R4 ;  /* 0x00000000ff327229 */ /* 0x000fd60000000904 */
.L_x_6093:
[----:B------:R-:W-:Y:S05]  /*1b9f0*/  BSYNC B2 ;  /* 0x0000000000027941 */ /* 0x000fea0003800000 */
.L_x_6092:
[----:B------:R-:W0:Y:S01]  /*1ba00*/  S2R R3, SR_TID.X ;  /* 0x0000000000037919 */ /* 0x000e220000002100 */
[----:B------:R-:W-:Y:S01]  /*1ba10*/  BSSY B2, `(.L_x_6129) ;  /* 0x0000248000027945 */ /* 0x000fe20003800000 */
[----:B-----5:R-:W-:Y:S02]  /*1ba20*/  CS2R R14, SRZ ;  /* 0x00000000000e7805 */ /* 0x020fe4000001ff00 */
[----:B------:R-:W-:Y:S02]  /*1ba30*/  CS2R R34, SRZ ;  /* 0x0000000000227805 */ /* 0x000fe4000001ff00 */
[----:B------:R-:W-:Y:S01]  /*1ba40*/  CS2R R32, SRZ ;  /* 0x0000000000207805 */ /* 0x000fe2000001ff00 */
        /* <DEDUP_REMOVED lines=36> */
.L_x_6136:
[----:B------:R-:W-:Y:S01]  /*1bc90*/  DMUL R36, RZ, R16 ;  /* 0x00000010ff247228 */ /* 0x000fe20000000000 */
[----:B------:R-:W-:-:S10]  /*1bca0*/  IMAD.MOV.U32 R2, RZ, RZ, RZ ;  /* 0x000000ffff027224 */ /* 0x000fd400078e00ff */
.L_x_6137:
[----:B------:R-:W-:Y:S05]  /*1bcb0*/  BSYNC B3 ;  /* 0x0000000000037941 */ /* 0x000fea0003800000 */
.L_x_6135:
        /* <DEDUP_REMOVED lines=63> */
.L_x_6139:
[----:B------:R-:W-:Y:S05]  /*1c0b0*/  BSYNC B0 ;  /* 0x0000000000007941 */ /* 0x000fea0003800000 */
.L_x_6138:
        /* <DEDUP_REMOVED lines=84> */
[----:B------:R-:W-:-:S07]  /*1c600*/  IMAD.MOV.U32 R2, RZ, RZ, R13 ;  /* 0x000000ffff027224 */ /* 0x000fce00078e000d */
[----:B------:R-:W-:Y:S05]  /*1c610*/  CALL.REL.NOINC `($__internal_8_$__cuda_sm20_div_rn_f64_full) ;  /* 0x0000008800607944 */ /* 0x000fea0003c00000 */
.L_x_6143:
[----:B------:R-:W-:Y:S05]  /*1c620*/  BSYNC B4 ;  /* 0x0000000000047941 */ /* 0x000fea0003800000 */
.L_x_6142:
[----:B------:R-:W-:Y:S01]  /*1c630*/  DADD R2, R12, R2 ;  /* 0x000000000c027229 */ /* 0x000fe20000000002 */
[----:B------:R-:W-:Y:S01]  /*1c640*/  UMOV UR4, 0x8fb9f87e ;  /* 0x8fb9f87e00047882 */ /* 0x000fe20000000000 */
[----:B------:R-:W-:Y:S02]  /*1c650*/  UMOV UR5, 0x408633ce ;  /* 0x408633ce00057882 */ /* 0x000fe40000000000 */
[----:B------:R-:W-:-:S06]  /*1c660*/  DSETP.GE.AND P0, PT, R10, UR4, PT ;  /* 0x000000040a007e2a */ /* 0x000fcc000bf06000 */
[----:B------:R-:W-:Y:S02]  /*1c670*/  FSEL R10, R2, RZ, !P0 ;  /* 0x000000ff020a7208 */ /* 0x000fe40004000000 */
[----:B------:R-:W-:Y:S01]  /*1c680*/  FSEL R11, R3, +QNAN , !P0 ;  /* 0x7ff00000030b7808 */ /* 0x000fe20004000000 */
[----:B------:R-:W-:Y:S06]  /*1c690*/  BRA `(.L_x_6144) ;  /* 0x00000000005c7947 */ /* 0x000fec0003800000 */
.L_x_6141:
        /* <DEDUP_REMOVED lines=23> */
.L_x_6144:
[----:B------:R-:W-:Y:S05]  /*1c810*/  BSYNC B3 ;  /* 0x0000000000037941 */ /* 0x000fea0003800000 */
.L_x_6140:
        /* <DEDUP_REMOVED lines=29> */
.L_x_6146:
[----:B------:R-:W-:Y:S05]  /*1c9f0*/  BSYNC B3 ;  /* 0x0000000000037941 */ /* 0x000fea0003800000 */
.L_x_6145:
        /* <DEDUP_REMOVED lines=25> */
.L_x_6148:
[----:B------:R-:W-:Y:S05]  /*1cb90*/  BSYNC B3 ;  /* 0x0000000000037941 */ /* 0x000fea0003800000 */
.L_x_6147:
        /* <DEDUP_REMOVED lines=25> */
.L_x_6150:
[----:B------:R-:W-:Y:S05]  /*1cd30*/  BSYNC B3 ;  /* 0x0000000000037941 */ /* 0x000fea0003800000 */
.L_x_6149:
[----:B------:R-:W-:Y:S05]  /*1cd40*/  BRA `(.L_x_6151) ;  /* 0x0000001000487947 */ /* 0x000fea0003800000 */
.L_x_6134:
        /* <DEDUP_REMOVED lines=61> */
.L_x_6153:
[----:B------:R-:W-:Y:S05]  /*1d120*/  BSYNC B0 ;  /* 0x0000000000007941 */ /* 0x000fea0003800000 */
.L_x_6152:
        /* <DEDUP_REMOVED lines=25> */
.L_x_6155:
[----:B------:R-:W-:Y:S01]  /*1d2c0*/  DMUL R12, RZ, R16 ;  /* 0x00000010ff0c7228 */ /* 0x000fe20000000000 */
[----:B------:R-:W-:-:S10]  /*1d2d0*/  IMAD.MOV.U32 R2, RZ, RZ, RZ ;  /* 0x000000ffff027224 */ /* 0x000fd400078e00ff */
.L_x_6156:
[----:B------:R-:W-:Y:S05]  /*1d2e0*/  BSYNC B3 ;  /* 0x0000000000037941 */ /* 0x000fea0003800000 */
.L_x_6154:
        /* <DEDUP_REMOVED lines=48> */
.L_x_6158:
[----:B------:R-:W-:Y:S01]  /*1d5f0*/  DMUL R2, RZ, R16 ;  /* 0x00000010ff027228 */ /* 0x000fe20000000000 */
[----:B------:R-:W-:-:S10]  /*1d600*/  IMAD.MOV.U32 R0, RZ, RZ, RZ ;  /* 0x000000ffff007224 */ /* 0x000fd400078e00ff */
.L_x_6159:
[----:B------:R-:W-:Y:S05]  /*1d610*/  BSYNC B3 ;  /* 0x0000000000037941 */ /* 0x000fea0003800000 */
.L_x_6157:
        /* <DEDUP_REMOVED lines=31> */
.L_x_6133:
[----:B------:R-:W-:-:S10]  /*1d810*/  DADD R4, R16, -R16 ;  /* 0x0000000010047229 */ /* 0x000fd40000000810 */
[----:B------:R-:W-:Y:S02]  /*1d820*/  IMAD.MOV.U32 R32, RZ, RZ, R4 ;  /* 0x000000ffff207224 */ /* 0x000fe400078e0004 */
[----:B------:R-:W-:Y:S01]  /*1d830*/  IMAD.MOV.U32 R33, RZ, RZ, R5 ;  /* 0x000000ffff217224 */ /* 0x000fe200078e0005 */
[----:B------:R-:W-:Y:S06]  /*1d840*/  BRA `(.L_x_6151) ;  /* 0x0000000400887947 */ /* 0x000fec0003800000 */
.L_x_6132:
        /* <DEDUP_REMOVED lines=35> */
[----:B------:R-:W-:Y:S02]  /*1da80*/  IMAD.MOV.U32 R2, RZ, RZ, R36 ;  /* 0x000000ffff027224 */ /* 0x000fe400078e0024 */
[----:B------:R-:W-:-:S07]  /*1da90*/  IMAD.MOV.U32 R3, RZ, RZ, R37 ;  /* 0x000000ffff037224 */ /* 0x000fce00078e0025 */
.L_x_6163:
[----:B------:R-:W-:Y:S05]  /*1daa0*/  BSYNC B4 ;  /* 0x0000000000047941 */ /* 0x000fea0003800000 */
.L_x_6162:
        /* <DEDUP_REMOVED lines=31> */
.L_x_6165:
[----:B------:R-:W-:Y:S05]  /*1dca0*/  BSYNC B4 ;  /* 0x0000000000047941 */ /* 0x000fea0003800000 */
.L_x_6164:
        /* <DEDUP_REMOVED lines=24> */
.L_x_6161:
[----:B------:R-:W-:Y:S05]  /*1de30*/  BSYNC B3 ;  /* 0x0000000000037941 */ /* 0x000fea0003800000 */
.L_x_6160:
[----:B------:R-:W-:Y:S01]  /*1de40*/  LOP3.LUT R33, RZ, 0x80000000, R17, 0xb8, !PT ;  /* 0x80000000ff217812 */ /* 0x000fe200078eb811 */
[----:B------:R-:W-:Y:S02]  /*1de50*/  IMAD.MOV.U32 R5, RZ, RZ, R11 ;  /* 0x000000ffff057224 */ /* 0x000fe400078e000b */
[----:B------:R-:W-:-:S07]  /*1de60*/  IMAD.MOV.U32 R32, RZ, RZ, RZ ;  /* 0x000000ffff207224 */ /* 0x000fce00078e00ff */
.L_x_6151:
[----:B------:R-:W-:Y:S05]  /*1de70*/  BSYNC B1 ;  /* 0x0000000000017941 */ /* 0x000fea0003800000 */
.L_x_6131:
[----:B------:R-:W-:-:S11]  /*1de80*/  DADD R34, -RZ, -R4 ;  /* 0x00000000ff227229 */ /* 0x000fd60000000904 */
.L_x_6130:
[----:B------:R-:W-:Y:S05]  /*1de90*/  BSYNC B2 ;  /* 0x0000000000027941 */ /* 0x000fea0003800000 */
.L_x_6129:
[----:B------:R-:W0:Y:S01]  /*1dea0*/  S2R R3, SR_TID.X ;  /* 0x0000000000037919 */ /* 0x000e220000002100 */
[----:B------:R-:W-:Y:S01]  /*1deb0*/  BSSY B2, `(.L_x_6166) ;  /* 0x0000241000027945 */ /* 0x000fe20003800000 */
        /* <DEDUP_REMOVED lines=37> */
.L_x_6173:
[----:B------:R-:W-:Y:S01]  /*1e110*/  DMUL R36, RZ, R20 ;  /* 0x00000014ff247228 */ /* 0x000fe20000000000 */
[----:B------:R-:W-:-:S10]  /*1e120*/  IMAD.MOV.U32 R2, RZ, RZ, RZ ;  /* 0x000000ffff027224 */ /* 0x000fd400078e00ff */
.L_x_6174:
[----:B------:R-:W-:Y:S05]  /*1e130*/  BSYNC B3 ;  /* 0x0000000000037941 */ /* 0x000fea0003800000 */
.L_x_6172:
        /* <DEDUP_REMOVED lines=63> */
.L_x_6176:
[----:B------:R-:W-:Y:S05]  /*1e530*/  BSYNC B0 ;  /* 0x0000000000007941 */ /* 0x000fea0003800000 */
.L_x_6175:
        /* <DEDUP_REMOVED lines=86> */
.L_x_6180:
[----:B------:R-:W-:Y:S05]  /*1eaa0*/  BSYNC B4 ;  /* 0x0000000000047941 */ /* 0x000fea0003800000 */
.L_x_6179:
[----:B------:R-:W-:Y:S01]  /*1eab0*/  DADD R2, R12, R2 ;  /* 0x000000000c027229 */ /* 0x000fe20000000002 */
[----:B------:R-:W-:Y:S01]  /*1eac0*/  UMOV UR4, 0x8fb9f87e ;  /* 0x8fb9f87e00047882 */ /* 0x000fe20000000000 */
[----:B------:R-:W-:Y:S02]  /*1ead0*/  UMOV UR5, 0x408633ce ;  /* 0x408633ce00057882 */ /* 0x000fe40000000000 */
[----:B------:R-:W-:-:S06]  /*1eae0*/  DSETP.GE.AND P0, PT, R10, UR4, PT ;  /* 0x000000040a007e2a */ /* 0x000fcc000bf06000 */
[----:B------:R-:W-:Y:S02]  /*1eaf0*/  FSEL R10, R2, RZ, !P0 ;  /* 0x000000ff020a7208 */ /* 0x000fe40004000000 */
[----:B------:R-:W-:Y:S01]  /*1eb00*/  FSEL R11, R3, +QNAN , !P0 ;  /* 0x7ff00000030b7808 */ /* 0x000fe20004000000 */
[----:B------:R-:W-:Y:S06]  /*1eb10*/  BRA `(.L_x_6181) ;  /* 0x00000000005c7947 */ /* 0x000fec0003800000 */
.L_x_6178:
        /* <DEDUP_REMOVED lines=23> */
.L_x_6181:
[----:B------:R-:W-:Y:S05]  /*1ec90*/  BSYNC B3 ;  /* 0x0000000000037941 */ /* 0x000fea0003800000 */
.L_x_6177:
        /* <DEDUP_REMOVED lines=29> */
.L_x_6183:
[----:B------:R-:W-:Y:S05]  /*1ee70*/  BSYNC B3 ;  /* 0x0000000000037941 */ /* 0x000fea0003800000 */
.L_x_6182:
[C---:B------:R-:W-:Y:S01]  /*1ee80*/  DMUL R10, R8.reuse, R4 ;  /* 0x00000004080a7228 */ /* 0x040fe20000000000 */
[----:B------:R-:W-:Y:S01]  /*1ee90*/  MOV R12, 0x1 ;  /* 0x00000001000c7802 */ /* 0x000fe20000000f00 */
        /* <DEDUP_REMOVED lines=23> */
.L_x_6185:
[----:B------:R-:W-:Y:S05]  /*1f010*/  BSYNC B3 ;  /* 0x0000000000037941 */ /* 0x000fea0003800000 */
.L_x_6184:
        /* <DEDUP_REMOVED lines=23> */
[----:B------:R-:W-:Y:S01]  /*1f190*/  MOV R12, R2 ;  /* 0x00000002000c7202 */ /* 0x000fe20000000f00 */
[----:B------:R-:W-:-:S07]  /*1f1a0*/  IMAD.MOV.U32 R13, RZ, RZ, R3 ;  /* 0x000000ffff0d7224 */ /* 0x000fce00078e0003 */
.L_x_6187:
[----:B------:R-:W-:Y:S05]  /*1f1b0*/  BSYNC B3 ;  /* 0x0000000000037941 */ /* 0x000fea0003800000 */
.L_x_6186:
[----:B------:R-:W-:Y:S05]  /*1f1c0*/  BRA `(.L_x_6188) ;  /* 0x0000001000347947 */ /* 0x000fea0003800000 */
.L_x_6171:
        /* <DEDUP_REMOVED lines=61> */
.L_x_6190:
[----:B------:R-:W-:Y:S05]  /*1f5a0*/  BSYNC B0 ;  /* 0x0000000000007941 */ /* 0x000fea0003800000 */
.L_x_6189:
        /* <DEDUP_REMOVED lines=23> */
.L_x_6192:
[----:B------:R-:W-:Y:S01]  /*1f720*/  DMUL R36, RZ, R20 ;  /* 0x00000014ff247228 */ /* 0x000fe20000000000 */
[----:B------:R-:W-:-:S10]  /*1f730*/  IMAD.MOV.U32 R2, RZ, RZ, RZ ;  /* 0x000000ffff027224 */ /* 0x000fd400078e00ff */
.L_x_6193:
[----:B------:R-:W-:Y:S05]  /*1f740*/  BSYNC B3 ;  /* 0x0000000000037941 */ /* 0x000fea0003800000 */
.L_x_6191:
        /* <DEDUP_REMOVED lines=45> */
[----:B------:R-:W-:Y:S06]  /*1fa20*/  BRA `(.L_x_6196) ;  /* 0x0000000000087947 */ /* 0x000fec0003800000 */
.L_x_6195:
[----:B------:R-:W-:Y:S01]  /*1fa30*/  DMUL R36, RZ, R20 ;  /* 0x00000014ff247228 */ /* 0x000fe20000000000 */
[----:B------:R-:W-:-:S10]  /*1fa40*/  IMAD.MOV.U32 R0, RZ, RZ, RZ ;  /* 0x000000ffff007224 */ /* 0x000fd400078e00ff */
.L_x_6196:
[----:B------:R-:W-:Y:S05]  /*1fa50*/  BSYNC B3 ;  /* 0x0000000000037941 */ /* 0x000fea0003800000 */
.L_x_6194:
        /* <DEDUP_REMOVED lines=10> */
[----:B------:R-:W-:Y:S01]  /*1fb00*/  MOV R10, 0x79785eba ;  /* 0x79785eba000a7802 */ /* 0x000fe20000000f00 */
[----:B------:R-:W-:Y:S01]  /*1fb10*/  DMUL R38, R36, R36 ;  /* 0x0000002424267228 */ /* 0x000fe20000000000 */
[----:B------:R-:W-:Y:S01]  /*1fb20*/  IMAD.MOV.U32 R4, RZ, RZ, RZ ;  /* 0x000000ffff047224 */ /* 0x000fe200078e00ff */
[----:B------:R-:W-:Y:S01]  /*1fb30*/  DMUL R8, R8, 4 ;  /* 0x4010000008087828 */ /* 0x000fe20000000000 */
        /* <DEDUP_REMOVED lines=17> */
.L_x_6170:
[----:B------:R-:W-:-:S10]  /*1fc50*/  DADD R4, R20, -R20 ;  /* 0x0000000014047229 */ /* 0x000fd40000000814 */
[----:B------:R-:W-:Y:S01]  /*1fc60*/  MOV R12, R4 ;  /* 0x00000004000c7202 */ /* 0x000fe20000000f00 */
[----:B------:R-:W-:Y:S01]  /*1fc70*/  IMAD.MOV.U32 R13, RZ, RZ, R5 ;  /* 0x000000ffff0d7224 */ /* 0x000fe200078e0005 */
[----:B------:R-:W-:Y:S06]  /*1fc80*/  BRA `(.L_x_6188) ;  /* 0x0000000400847947 */ /* 0x000fec0003800000 */
.L_x_6169:
        /* <DEDUP_REMOVED lines=36> */
.L_x_6200:
[----:B------:R-:W-:Y:S05]  /*1fed0*/  BSYNC B4 ;  /* 0x0000000000047941 */ /* 0x000fea0003800000 */
.L_x_6199:
[----:B------:R-:W0:Y:S01]  /*1fee0*/  LDC.64 R22, c[0x4][0x168] ;  /* 0x01005a00ff167b82 */ /* 0x000e220000000a00 */
        /* <DEDUP_REMOVED lines=9> */
[----:B------:R-:W-:Y:S01]  /*1ff80*/  DMUL R40, R8, R8 ;  /* 0x0000000808287228 */ /* 0x000fe20000000000 */
[----:B------:R-:W-:Y:S03]  /*1ff90*/  BSSY B4, `(.L_x_6201) ;  /* 0x0000014000047945 */ /* 0x000fe60003800000 */
        /* <DEDUP_REMOVED lines=19> */
.L_x_6202:
[----:B------:R-:W-:Y:S05]  /*200d0*/  BSYNC B4 ;  /* 0x0000000000047941 */ /* 0x000fea0003800000 */
.L_x_6201:
        /* <DEDUP_REMOVED lines=24> */
.L_x_6198:
[----:B------:R-:W-:Y:S05]  /*20260*/  BSYNC B3 ;  /* 0x0000000000037941 */ /* 0x000fea0003800000 */
.L_x_6197:
[----:B------:R-:W-:Y:S01]  /*20270*/  LOP3.LUT R13, RZ, 0x80000000, R21, 0xb8, !PT ;  /* 0x80000000ff0d7812 */ /* 0x000fe200078eb815 */
[----:B------:R-:W-:Y:S02]  /*20280*/  IMAD.MOV.U32 R5, RZ, RZ, R11 ;  /* 0x000000ffff057224 */ /* 0x000fe400078e000b */
[----:B------:R-:W-:-:S07]  /*20290*/  IMAD.MOV.U32 R12, RZ, RZ, RZ ;  /* 0x000000ffff0c7224 */ /* 0x000fce00078e00ff */
.L_x_6188:
[----:B------:R-:W-:Y:S05]  /*202a0*/  BSYNC B1 ;  /* 0x0000000000017941 */ /* 0x000fea0003800000 */
.L_x_6168:
[----:B------:R-:W-:-:S11]  /*202b0*/  DADD R14, -RZ, -R4 ;  /* 0x00000000ff0e7229 */ /* 0x000fd60000000904 */
.L_x_6167:
[----:B------:R-:W-:Y:S05]  /*202c0*/  BSYNC B2 ;  /* 0x0000000000027941 */ /* 0x000fea0003800000 */
.L_x_6166:
[----:B------:R-:W0:Y:S01]  /*202d0*/  S2R R3, SR_TID.X ;  /* 0x0000000000037919 */ /* 0x000e220000002100 */
[----:B------:R-:W-:Y:S01]  /*202e0*/  BSSY B2, `(.L_x_6203) ;  /* 0x0000248000027945 */ /* 0x000fe20003800000 */
[----:B------:R-:W-:Y:S02]  /*202f0*/  CS2R R6, SRZ ;  /* 0x0000000000067805 */ /* 0x000fe4000001ff00 */
[----:B------:R-:W-:Y:S02]  /*20300*/  CS2R R10, SRZ ;  /* 0x00000000000a7805 */ /* 0x000fe4000001ff00 */
[----:B------:R-:W-:Y:S02]  /*20310*/  CS2R R8, SRZ ;  /* 0x0000000000087805 */ /* 0x000fe4000001ff00 */
[----:B0-----:R-:W-:-:S04]  /*20320*/  IADD3 R3, R3, 0x300, RZ ;  /* 0x0000030003037810 */ /* 0x001fc80007ffe0ff */
        /* <DEDUP_REMOVED lines=35> */
.L_x_6210:
[----:B------:R-:W-:Y:S01]  /*20560*/  DMUL R36, RZ, R24 ;  /* 0x00000018ff247228 */ /* 0x000fe20000000000 */
[----:B------:R-:W-:-:S10]  /*20570*/  IMAD.MOV.U32 R2, RZ, RZ, RZ ;  /* 0x000000ffff027224 */ /* 0x000fd400078e00ff */
.L_x_6211:
[----:B------:R-:W-:Y:S05]  /*20580*/  BSYNC B3 ;  /* 0x0000000000037941 */ /* 0x000fea0003800000 */
.L_x_6209:
        /* <DEDUP_REMOVED lines=63> */
.L_x_6213:
[----:B------:R-:W-:Y:S05]  /*20980*/  BSYNC B0 ;  /* 0x0000000000007941 */ /* 0x000fea0003800000 */
.L_x_6212:
        /* <DEDUP_REMOVED lines=86> */
.L_x_6217:
[----:B------:R-:W-:Y:S05]  /*20ef0*/  BSYNC B4 ;  /* 0x0000000000047941 */ /* 0x000fea0003800000 */
.L_x_6216:
[----:B------:R-:W-:Y:S01]  /*20f00*/  DADD R2, R18, R2 ;  /* 0x0000000012027229 */ /* 0x000fe20000000002 */
[----:B------:R-:W-:Y:S01]  /*20f10*/  UMOV UR4, 0x8fb9f87e ;  /* 0x8fb9f87e00047882 */ /* 0x000fe20000000000 */
[----:B------:R-:W-:Y:S02]  /*20f20*/  UMOV UR5, 0x408633ce ;  /* 0x408633ce00057882 */ /* 0x000fe40000000000 */
[----:B------:R-:W-:-:S06]  /*20f30*/  DSETP.GE.AND P0, PT, R16, UR4, PT ;  /* 0x0000000410007e2a */ /* 0x000fcc000bf06000 */
[----:B------:R-:W-:Y:S02]  /*20f40*/  FSEL R16, R2, RZ, !P0 ;  /* 0x000000ff02107208 */ /* 0x000fe40004000000 */
[----:B------:R-:W-:Y:S01]  /*20f50*/  FSEL R17, R3, +QNAN , !P0 ;  /* 0x7ff0000003117808 */ /* 0x000fe20004000000 */
[----:B------:R-:W-:Y:S06]  /*20f60*/  BRA `(.L_x_6218) ;  /* 0x00000000005c7947 */ /* 0x000fec0003800000 */
.L_x_6215:
        /* <DEDUP_REMOVED lines=23> */
.L_x_6218:
[----:B------:R-:W-:Y:S05]  /*210e0*/  BSYNC B3 ;  /* 0x0000000000037941 */ /* 0x000fea0003800000 */
.L_x_6214:
        /* <DEDUP_REMOVED lines=29> */
.L_x_6220:
[----:B------:R-:W-:Y:S05]  /*212c0*/  BSYNC B3 ;  /* 0x0000000000037941 */ /* 0x000fea0003800000 */
.L_x_6219:
        /* <DEDUP_REMOVED lines=25> */
.L_x_6222:
[----:B------:R-:W-:Y:S05]  /*21460*/  BSYNC B3 ;  /* 0x0000000000037941 */ /* 0x000fea0003800000 */
.L_x_6221:
        /* <DEDUP_REMOVED lines=25> */
.L_x_6224:
[----:B------:R-:W-:Y:S05]  /*21600*/  BSYNC B3 ;  /* 0x0000000000037941 */ /* 0x000fea0003800000 */
.L_x_6223:
[----:B------:R-:W-:Y:S01]  /*21610*/  MOV R8, R10 ;  /* 0x0000000a00087202 */ /* 0x000fe20000000f00 */
[----:B------:R-:W-:Y:S01]  /*21620*/  IMAD.MOV.U32 R9, RZ, RZ, R11 ;  /* 0x000000ffff097224 */ /* 0x000fe200078e000b */
[----:B------:R-:W-:Y:S06]  /*21630*/  BRA `(.L_x_6225) ;  /* 0x0000001000407947 */ /* 0x000fec0003800000 */
.L_x_6208:
        /* <DEDUP_REMOVED lines=61> */
.L_x_6227:
[----:B------:R-:W-:Y:S05]  /*21a10*/  BSYNC B0 ;  /* 0x0000000000007941 */ /* 0x000fea0003800000 */
.L_x_6226:
        /* <DEDUP_REMOVED lines=25> */
.L_x_6229:
[----:B------:R-:W-:Y:S01]  /*21bb0*/  DMUL R10, RZ, R24 ;  /* 0x00000018ff0a7228 */ /* 0x000fe20000000000 */
[----:B------:R-:W-:-:S10]  /*21bc0*/  MOV R2, RZ ;  /* 0x000000ff00027202 */ /* 0x000fd40000000f00 */
.L_x_6230:
[----:B------:R-:W-:Y:S05]  /*21bd0*/  BSYNC B3 ;  /* 0x0000000000037941 */ /* 0x000fea0003800000 */
.L_x_6228:
        /* <DEDUP_REMOVED lines=44> */
[----:B------:R-:W-:Y:S01]  /*21ea0*/  IMAD.MOV.U32 R0, RZ, RZ, R2 ;  /* 0x000000ffff007224 */ /* 0x000fe200078e0002 */
[----:B------:R-:W-:Y:S06]  /*21eb0*/  BRA `(.L_x_6233) ;  /* 0x0000000000087947 */ /* 0x000fec0003800000 */
.L_x_6232:
[----:B------:R-:W-:Y:S01]  /*21ec0*/  DMUL R36, RZ, R24 ;  /* 0x00000018ff247228 */ /* 0x000fe20000000000 */
[----:B------:R-:W-:-:S10]  /*21ed0*/  IMAD.MOV.U32 R0, RZ, RZ, RZ ;  /* 0x000000ffff007224 */ /* 0x000fd400078e00ff */
.L_x_6233:
[----:B------:R-:W-:Y:S05]  /*21ee0*/  BSYNC B3 ;  /* 0x0000000000037941 */ /* 0x000fea0003800000 */
.L_x_6231:
        /* <DEDUP_REMOVED lines=15> */
[----:B------:R-:W-:Y:S02]  /*21fe0*/  FSEL R39, R0, -0.082518599927425384521, !P0 ;  /* 0xbda8ff8300277808 */ /* 0x000fe40004000000 */
[----:B0-----:R-:W-:-:S04]  /*21ff0*/  MOV R3, 0x3ff00000 ;  /* 0x3ff0000000037802 */ /* 0x001fc80000000f00 */
        /* <DEDUP_REMOVED lines=14> */
.L_x_6207:
[----:B------:R-:W-:-:S10]  /*220e0*/  DADD R4, R24, -R24 ;  /* 0x0000000018047229 */ /* 0x000fd40000000818 */
[----:B------:R-:W-:Y:S02]  /*220f0*/  IMAD.MOV.U32 R8, RZ, RZ, R4 ;  /* 0x000000ffff087224 */ /* 0x000fe400078e0004 */
[----:B------:R-:W-:Y:S01]  /*22100*/  IMAD.MOV.U32 R9, RZ, RZ, R5 ;  /* 0x000000ffff097224 */ /* 0x000fe200078e0005 */
[----:B------:R-:W-:Y:S06]  /*22110*/  BRA `(.L_x_6225) ;  /* 0x0000000400887947 */ /* 0x000fec0003800000 */
.L_x_6206:
        /* <DEDUP_REMOVED lines=33> */
[----:B------:R-:W-:Y:S05]  /*22330*/  CALL.REL.NOINC `($_ZN2at6native29vectorized_elementwise_kernelILi2EZZZNS0_15tan_kernel_cudaERNS_18TensorIteratorBaseEENKUlvE_clEvENKUlvE_clEvEUlN3c107complexIdEEE_St5arrayIPcLm2EEEEviT0_T1_$__internal_trig_reduction_slowpathd) ;  /* 0x0000003400647944 */ /* 0x000fea0003c00000 */
[----:B------:R-:W-:Y:S01]  /*22340*/  IMAD.MOV.U32 R0, RZ, RZ, R2 ;  /* 0x000000ffff007224 */ /* 0x000fe200078e0002 */
[----:B------:R-:W-:Y:S01]  /*22350*/  MOV R3, R37 ;  /* 0x0000002500037202 */ /* 0x000fe20000000f00 */
[----:B------:R-:W-:-:S07]  /*22360*/  IMAD.MOV.U32 R2, RZ, RZ, R36 ;  /* 0x000000ffff027224 */ /* 0x000fce00078e0024 */
.L_x_6237:
[----:B------:R-:W-:Y:S05]  /*22370*/  BSYNC B4 ;  /* 0x0000000000047941 */ /* 0x000fea0003800000 */
.L_x_6236:
        /* <DEDUP_REMOVED lines=28> */
[----:B------:R-:W-:Y:S01]  /*22540*/  IMAD.MOV.U32 R16, RZ, RZ, R2 ;  /* 0x000000ffff107224 */ /* 0x000fe200078e0002 */
[----:B------:R-:W-:Y:S01]  /*22550*/  MOV R9, R37 ;  /* 0x0000002500097202 */ /* 0x000fe20000000f00 */
[----:B------:R-:W-:-:S07]  /*22560*/  IMAD.MOV.U32 R8, RZ, RZ, R36 ;  /* 0x000000ffff087224 */ /* 0x000fce00078e0024 */
.L_x_6239:
[----:B------:R-:W-:Y:S05]  /*22570*/  BSYNC B4 ;  /* 0x0000000000047941 */ /* 0x000fea0003800000 */
.L_x_6238:
        /* <DEDUP_REMOVED lines=24> */
.L_x_6235:
[----:B------:R-:W-:Y:S05]  /*22700*/  BSYNC B3 ;  /* 0x0000000000037941 */ /* 0x000fea0003800000 */
.L_x_6234:
[----:B------:R-:W-:Y:S01]  /*22710*/  LOP3.LUT R9, RZ, 0x80000000, R25, 0xb8, !PT ;  /* 0x80000000ff097812 */ /* 0x000fe200078eb819 */
[----:B------:R-:W-:Y:S02]  /*22720*/  IMAD.MOV.U32 R5, RZ, RZ, R17 ;  /* 0x000000ffff057224 */ /* 0x000fe400078e0011 */
[----:B------:R-:W-:-:S07]  /*22730*/  IMAD.MOV.U32 R8, RZ, RZ, RZ ;  /* 0x000000ffff087224 */ /* 0x000fce00078e00ff */
.L_x_6225:
[----:B------:R-:W-:Y:S05]  /*22740*/  BSYNC B1 ;  /* 0x0000000000017941 */ /* 0x000fea0003800000 */
.L_x_6205:
[----:B------:R-:W-:-:S11]  /*22750*/  DADD R10, -RZ, -R4 ;  /* 0x00000000ff0a7229 */ /* 0x000fd60000000904 */
.L_x_6204:
[----:B------:R-:W-:Y:S05]  /*22760*/  BSYNC B2 ;  /* 0x0000000000027941 */ /* 0x000fea0003800000 */
.L_x_6203:
        /* <DEDUP_REMOVED lines=39> */
.L_x_6247:
[----:B------:R-:W-:Y:S01]  /*229e0*/  DMUL R36, RZ, R28 ;  /* 0x0000001cff247228 */ /* 0x000fe20000000000 */
[----:B------:R-:W-:-:S10]  /*229f0*/  IMAD.MOV.U32 R2, RZ, RZ, RZ ;  /* 0x000000ffff027224 */ /* 0x000fd400078e00ff */
.L_x_6248:
[----:B------:R-:W-:Y:S05]  /*22a00*/  BSYNC B3 ;  /* 0x0000000000037941 */ /* 0x000fea0003800000 */
.L_x_6246:
        /* <DEDUP_REMOVED lines=63> */
.L_x_6250:
[----:B------:R-:W-:Y:S05]  /*22e00*/  BSYNC B0 ;  /* 0x0000000000007941 */ /* 0x000fea0003800000 */
.L_x_6249:
        /* <DEDUP_REMOVED lines=9> */
[----:B------:R-:W-:Y:S01]  /*22ea0*/  MOV R38, 0x0 ;  /* 0x0000000000267802 */ /* 0x000fe20000000f00 */
[----:B------:R-:W-:Y:S01]  /*22eb0*/  IMAD.MOV.U32 R39, RZ, RZ, 0x3ff00000 ;  /* 0x3ff00000ff277424 */ /* 0x000fe200078e00ff */
[----:B------:R-:W-:Y:S01]  /*22ec0*/  DFMA R2, R18, R2, 6.75539944105574400000e+15 ;  /* 0x433800001202742b */ /* 0x000fe20000000002 */
[----:B------:R-:W-:Y:S01]  /*22ed0*/  BSSY B4, `(.L_x_6253) ;  /* 0x000004a000047945 */ /* 0x000fe20003800000 */
        /* <DEDUP_REMOVED lines=73> */
.L_x_6254:
[----:B------:R-:W-:Y:S05]  /*23370*/  BSYNC B4 ;  /* 0x0000000000047941 */ /* 0x000fea0003800000 */
.L_x_6253:
[----:B------:R-:W-:Y:S01]  /*23380*/  DADD R2, R20, R2 ;  /* 0x0000000014027229 */ /* 0x000fe20000000002 */
[----:B------:R-:W-:Y:S01]  /*23390*/  UMOV UR4, 0x8fb9f87e ;  /* 0x8fb9f87e00047882 */ /* 0x000fe20000000000 */
[----:B------:R-:W-:Y:S02]  /*233a0*/  UMOV UR5, 0x408633ce ;  /* 0x408633ce00057882 */ /* 0x000fe40000000000 */
[----:B------:R-:W-:-:S06]  /*233b0*/  DSETP.GE.AND P0, PT, R18, UR4, PT ;  /* 0x0000000412007e2a */ /* 0x000fcc000bf06000 */
[----:B------:R-:W-:Y:S02]  /*233c0*/  FSEL R18, R2, RZ, !P0 ;  /* 0x000000ff02127208 */ /* 0x000fe40004000000 */
[----:B------:R-:W-:Y:S01]  /*233d0*/  FSEL R19, R3, +QNAN , !P0 ;  /* 0x7ff0000003137808 */ /* 0x000fe20004000000 */
[----:B------:R-:W-:Y:S06]  /*233e0*/  BRA `(.L_x_6255) ;  /* 0x00000000005c7947 */ /* 0x000fec0003800000 */
.L_x_6252:
        /* <DEDUP_REMOVED lines=23> */
.L_x_6255:
[----:B------:R-:W-:Y:S05]  /*23560*/  BSYNC B3 ;  /* 0x0000000000037941 */ /* 0x000fea0003800000 */
.L_x_6251:
        /* <DEDUP_REMOVED lines=28> */
[----:B------:R-:W-:-:S07]  /*23730*/  MOV R2, R0 ;  /* 0x0000000000027202 */ /* 0x000fce0000000f00 */
.L_x_6257:
[----:B------:R-:W-:Y:S05]  /*23740*/  BSYNC B3 ;  /* 0x0000000000037941 */ /* 0x000fea0003800000 */
.L_x_6256:
        /* <DEDUP_REMOVED lines=25> */
.L_x_6259:
[----:B------:R-:W-:Y:S05]  /*238e0*/  BSYNC B3 ;  /* 0x0000000000037941 */ /* 0x000fea0003800000 */
.L_x_6258:
        /* <DEDUP_REMOVED lines=25> */
.L_x_6261:
[----:B------:R-:W-:Y:S05]  /*23a80*/  BSYNC B3 ;  /* 0x0000000000037941 */ /* 0x000fea0003800000 */
.L_x_6260:
[----:B------:R-:W-:Y:S01]  /*23a90*/  IMAD.MOV.U32 R4, RZ, RZ, R16 ;  /* 0x000000ffff047224 */ /* 0x000fe200078e0010 */
[----:B------:R-:W-:Y:S01]  /*23aa0*/  MOV R5, R17 ;  /* 0x0000001100057202 */ /* 0x000fe20000000f00 */
[----:B------:R-:W-:Y:S06]  /*23ab0*/  BRA `(.L_x_6262) ;  /* 0x0000001000347947 */ /* 0x000fec0003800000 */
.L_x_6245:
        /* <DEDUP_REMOVED lines=61> */
.L_x_6264:
[----:B------:R-:W-:Y:S05]  /*23e90*/  BSYNC B0 ;  /* 0x0000000000007941 */ /* 0x000fea0003800000 */
.L_x_6263:
        /* <DEDUP_REMOVED lines=23> */
.L_x_6266:
[----:B------:R-:W-:Y:S01]  /*24010*/  DMUL R36, RZ, R28 ;  /* 0x0000001cff247228 */ /* 0x000fe20000000000 */
[----:B------:R-:W-:-:S10]  /*24020*/  IMAD.MOV.U32 R2, RZ, RZ, RZ ;  /* 0x000000ffff027224 */ /* 0x000fd400078e00ff */
.L_x_6267:
[----:B------:R-:W-:Y:S05]  /*24030*/  BSYNC B3 ;  /* 0x0000000000037941 */ /* 0x000fea0003800000 */
.L_x_6265:
        /* <DEDUP_REMOVED lines=45> */
[----:B------:R-:W-:Y:S06]  /*24310*/  BRA `(.L_x_6270) ;  /* 0x0000000000087947 */ /* 0x000fec0003800000 */
.L_x_6269:
[----:B------:R-:W-:Y:S01]  /*24320*/  DMUL R36, RZ, R28 ;  /* 0x0000001cff247228 */ /* 0x000fe20000000000 */
[----:B------:R-:W-:-:S10]  /*24330*/  MOV R0, RZ ;  /* 0x000000ff00007202 */ /* 0x000fd40000000f00 */
.L_x_6270:
[----:B------:R-:W-:Y:S05]  /*24340*/  BSYNC B3 ;  /* 0x0000000000037941 */ /* 0x000fea0003800000 */
.L_x_6268:
        /* <DEDUP_REMOVED lines=31> */
.L_x_6244:
[----:B------:R-:W-:-:S10]  /*24540*/  DADD R6, R28, -R28 ;  /* 0x000000001c067229 */ /* 0x000fd4000000081c */
[----:B------:R-:W-:Y:S01]  /*24550*/  IMAD.MOV.U32 R4, RZ, RZ, R6 ;  /* 0x000000ffff047224 */ /* 0x000fe200078e0006 */
[----:B------:R-:W-:Y:S01]  /*24560*/  MOV R5, R7 ;  /* 0x0000000700057202 */ /* 0x000fe20000000f00 */
[----:B------:R-:W-:Y:S06]  /*24570*/  BRA `(.L_x_6262) ;  /* 0x0000000400847947 */ /* 0x000fec0003800000 */
.L_x_6243:
        /* <DEDUP_REMOVED lines=34> */
[----:B------:R-:W-:Y:S01]  /*247a0*/  IMAD.MOV.U32 R16, RZ, RZ, R36 ;  /* 0x000000ffff107224 */ /* 0x000fe200078e0024 */
[----:B------:R-:W-:-:S07]  /*247b0*/  MOV R17, R37 ;  /* 0x0000002500117202 */ /* 0x000fce0000000f00 */
.L_x_6274:
[----:B------:R-:W-:Y:S05]  /*247c0*/  BSYNC B4 ;  /* 0x0000000000047941 */ /* 0x000fea0003800000 */
.L_x_6273:
        /* <DEDUP_REMOVED lines=31> */
.L_x_6276:
[----:B------:R-:W-:Y:S05]  /*249c0*/  BSYNC B4 ;  /* 0x0000000000047941 */ /* 0x000fea0003800000 */
.L_x_6275:
        /* <DEDUP_REMOVED lines=24> */
.L_x_6272:
[----:B------:R-:W-:Y:S05]  /*24b50*/  BSYNC B3 ;  /* 0x0000000000037941 */ /* 0x000fea0003800000 */
.L_x_6271:
[----:B------:R-:W-:Y:S01]  /*24b60*/  LOP3.LUT R5, RZ, 0x80000000, R29, 0xb8, !PT ;  /* 0x80000000ff057812 */ /* 0x000fe200078eb81d */
[----:B------:R-:W-:Y:S02]  /*24b70*/  IMAD.MOV.U32 R7, RZ, RZ, R19 ;  /* 0x000000ffff077224 */ /* 0x000fe400078e0013 */
[----:B------:R-:W-:-:S07]  /*24b80*/  IMAD.MOV.U32 R4, RZ, RZ, RZ ;  /* 0x000000ffff047224 */ /* 0x000fce00078e00ff */
.L_x_6262:
[----:B------:R-:W-:Y:S05]  /*24b90*/  BSYNC B1 ;  /* 0x0000000000017941 */ /* 0x000fea0003800000 */
.L_x_6242:
[----:B------:R-:W-:-:S11]  /*24ba0*/  DADD R6, -RZ, -R6 ;  /* 0x00000000ff067229 */ /* 0x000fd60000000906 */
.L_x_6241:
[----:B------:R-:W-:Y:S05]  /*24bb0*/  BSYNC B2 ;  /* 0x0000000000027941 */ /* 0x000fea0003800000 */
.L_x_6240:
[----:B------:R-:W0:Y:S01]  /*24bc0*/  S2R R19, SR_TID.X ;  /* 0x0000000000137919 */ /* 0x000e220000002100 */
[----:B------:R-:W-:Y:S04]  /*24bd0*/  BSSY B0, `(.L_x_6277) ;  /* 0x0000034000007945 */ /* 0x000fe80003800000 */
[----:B------:R-:W-:Y:S01]  /*24be0*/  BSSY B1, `(.L_x_6278) ;  /* 0x000002c000017945 */ /* 0x000fe20003800000 */
[----:B0-----:R-:W-:-:S13]  /*24bf0*/  ISETP.GE.AND P0, PT, R19, R64, PT ;  /* 0x000000401300720c */ /* 0x001fda0003f06270 */
[----:B------:R-:W0:Y:S01]  /*24c00*/  @!P0 LDC.64 R16, c[0x0][0x218] ;  /* 0x00008600ff108b82 */ /* 0x000e220000000a00 */
[----:B------:R-:W-:-:S04]  /*24c10*/  @!P0 IMAD.IADD R3, R72, 0x1, R19 ;  /* 0x0000000148038824 */ /* 0x000fc800078e0213 */
[----:B0-----:R-:W-:Y:S01]  /*24c20*/  @!P0 IMAD.WIDE.U32 R16, R3, 0x10, R16 ;  /* 0x0000001003108825 */ /* 0x001fe200078e0010 */
[----:B------:R-:W-:-:S03]  /*24c30*/  MOV R3, R19 ;  /* 0x0000001300037202 */ /* 0x000fc60000000f00 */
[----:B------:R-:W-:Y:S01]  /*24c40*/  @!P0 VIADD R3, R19, 0x80 ;  /* 0x0000008013038836 */ /* 0x000fe20000000000 */
[----:B------:R0:W-:Y:S04]  /*24c50*/  @!P0 STG.E.128 desc[UR6][R16.64], R60 ;  /* 0x0000003c10008986 */ /* 0x0001e8000c101d06 */
[----:B------:R-:W-:-:S13]  /*24c60*/  ISETP.GE.AND P0, PT, R3, R64, PT ;  /* 0x000000400300720c */ /* 0x000fda0003f06270 */
[----:B------:R-:W-:Y:S05]  /*24c70*/  @P0 BRA `(.L_x_6279) ;  /* 0x0000000000300947 */ /* 0x000fea0003800000 */
[----:B0-----:R-:W0:Y:S01]  /*24c80*/  LDC.64 R16, c[0x0][0x218] ;  /* 0x00008600ff107b82 */ /* 0x001e220000000a00 */
[----:B------:R-:W-:Y:S02]  /*24c90*/  IMAD.IADD R19, R72, 0x1, R3 ;  /* 0x0000000148137824 */ /* 0x000fe400078e0203 */
[----:B------:R-:W-:-:S05]  /*24ca0*/  VIADD R3, R3, 0x80 ;  /* 0x0000008003037836 */ /* 0x000fca0000000000 */
[----:B------:R-:W-:Y:S01]  /*24cb0*/  ISETP.GE.AND P0, PT, R3, R64, PT ;  /* 0x000000400300720c */ /* 0x000fe20003f06270 */
[----:B0-----:R-:W-:-:S05]  /*24cc0*/  IMAD.WIDE.U32 R16, R19, 0x10, R16 ;  /* 0x0000001013107825 */ /* 0x001fca00078e0010 */
[----:B------:R0:W-:Y:S07]  /*24cd0*/  STG.E.128 desc[UR6][R16.64], R56 ;  /* 0x0000003810007986 */ /* 0x0001ee000c101d06 */
[----:B------:R-:W-:Y:S05]  /*24ce0*/  @P0 BRA `(.L_x_6280) ;  /* 0x0000000000300947 */ /* 0x000fea0003800000 */
[----:B0-----:R-:W0:Y:S01]  /*24cf0*/  LDC.64 R16, c[0x0][0x218] ;  /* 0x00008600ff107b82 */ /* 0x001e220000000a00 */
[----:B------:R-:W-:Y:S01]  /*24d00*/  IADD3 R19, R72, R3, RZ ;  /* 0x0000000348137210 */ /* 0x000fe20007ffe0ff */
[----:B------:R-:W-:-:S04]  /*24d10*/  VIADD R3, R3, 0x80 ;  /* 0x0000008003037836 */ /* 0x000fc80000000000 */
[----:B0-----:R-:W-:-:S05]  /*24d20*/  IMAD.WIDE.U32 R16, R19, 0x10, R16 ;  /* 0x0000001013107825 */ /* 0x001fca00078e0010 */
[----:B------:R1:W-:Y:S02]  /*24d30*/  STG.E.128 desc[UR6][R16.64], R52 ;  /* 0x0000003410007986 */ /* 0x0003e4000c101d06 */
.L_x_6279:
[----:B------:R-:W-:-:S13]  /*24d40*/  ISETP.GE.AND P0, PT, R3, R64, PT ;  /* 0x000000400300720c */ /* 0x000fda0003f06270 */
[----:B------:R-:W-:Y:S05]  /*24d50*/  @P0 BRA `(.L_x_6281) ;  /* 0x0000000000300947 */ /* 0x000fea0003800000 */
[----:B01----:R-:W0:Y:S01]  /*24d60*/  LDC.64 R16, c[0x0][0x218] ;  /* 0x00008600ff107b82 */ /* 0x003e220000000a00 */
[----:B------:R-:W-:Y:S02]  /*24d70*/  IMAD.IADD R19, R72, 0x1, R3 ;  /* 0x0000000148137824 */ /* 0x000fe400078e0203 */
[----:B------:R-:W-:Y:S02]  /*24d80*/  VIADD R3, R3, 0x80 ;  /* 0x0000008003037836 */ /* 0x000fe40000000000 */
[----:B0-----:R-:W-:-:S05]  /*24d90*/  IMAD.WIDE.U32 R16, R19, 0x10, R16 ;  /* 0x0000001013107825 */ /* 0x001fca00078e0010 */
[----:B------:R1:W-:Y:S02]  /*24da0*/  STG.E.128 desc[UR6][R16.64], R48 ;  /* 0x0000003010007986 */ /* 0x0003e4000c101d06 */
.L_x_6280:
[----:B------:R-:W-:-:S13]  /*24db0*/  ISETP.GE.AND P0, PT, R3, R64, PT ;  /* 0x000000400300720c */ /* 0x000fda0003f06270 */
[----:B------:R-:W-:Y:S05]  /*24dc0*/  @P0 BRA `(.L_x_6282) ;  /* 0x0000000000340947 */ /* 0x000fea0003800000 */
[----:B01----:R-:W0:Y:S01]  /*24dd0*/  LDC.64 R16, c[0x0][0x218] ;  /* 0x00008600ff107b82 */ /* 0x003e220000000a00 */
[----:B------:R-:W-:Y:S01]  /*24de0*/  IADD3 R19, R72, R3, RZ ;  /* 0x0000000348137210 */ /* 0x000fe20007ffe0ff */
[----:B------:R-:W-:-:S04]  /*24df0*/  VIADD R3, R3, 0x80 ;  /* 0x0000008003037836 */ /* 0x000fc80000000000 */
[----:B0-----:R-:W-:-:S05]  /*24e00*/  IMAD.WIDE.U32 R16, R19, 0x10, R16 ;  /* 0x0000001013107825 */ /* 0x001fca00078e0010 */
[----:B------:R2:W-:Y:S02]  /*24e10*/  STG.E.128 desc[UR6][R16.64], R32 ;  /* 0x0000002010007986 */ /* 0x0005e4000c101d06 */
.L_x_6281:
[----:B------:R-:W-:-:S13]  /*24e20*/  ISETP.GE.AND P0, PT, R3, R64, PT ;  /* 0x000000400300720c */ /* 0x000fda0003f06270 */
[----:B------:R-:W-:Y:S05]  /*24e30*/  @P0 BREAK B1 ;  /* 0x0000000000010942 */ /* 0x000fea0003800000 */
[----:B------:R-:W-:Y:S05]  /*24e40*/  @P0 BRA `(.L_x_6283) ;  /* 0x0000000000300947 */ /* 0x000fea0003800000 */
[----:B012---:R-:W0:Y:S01]  /*24e50*/  LDC.64 R16, c[0x0][0x218] ;  /* 0x00008600ff107b82 */ /* 0x007e220000000a00 */
[----:B------:R-:W-:Y:S02]  /*24e60*/  IMAD.IADD R19, R72, 0x1, R3 ;  /* 0x0000000148137824 */ /* 0x000fe400078e0203 */
[----:B------:R-:W-:Y:S02]  /*24e70*/  VIADD R3, R3, 0x80 ;  /* 0x0000008003037836 */ /* 0x000fe40000000000 */
[----:B0-----:R-:W-:-:S05]  /*24e80*/  IMAD.WIDE.U32 R16, R19, 0x10, R16 ;  /* 0x0000001013107825 */ /* 0x001fca00078e0010 */
[----:B------:R2:W-:Y:S02]  /*24e90*/  STG.E.128 desc[UR6][R16.64], R12 ;  /* 0x0000000c10007986 */ /* 0x0005e4000c101d06 */
.L_x_6282:
[----:B------:R-:W-:Y:S05]  /*24ea0*/  BSYNC B1 ;  /* 0x0000000000017941 */ /* 0x000fea0003800000 */
.L_x_6278:
[----:B------:R-:W-:-:S13]  /*24eb0*/  ISETP.GE.AND P0, PT, R3, R64, PT ;  /* 0x000000400300720c */ /* 0x000fda0003f06270 */
[----:B--2---:R-:W2:Y:S01]  /*24ec0*/  @!P0 LDC.64 R12, c[0x0][0x218] ;  /* 0x00008600ff0c8b82 */ /* 0x004ea20000000a00 */
[----:B------:R-:W-:Y:S01]  /*24ed0*/  @!P0 IADD3 R15, R72, R3, RZ ;  /* 0x00000003480f8210 */ /* 0x000fe20007ffe0ff */
[----:B------:R-:W-:-:S04]  /*24ee0*/  @!P0 VIADD R3, R3, 0x80 ;  /* 0x0000008003038836 */ /* 0x000fc80000000000 */
[----:B--2---:R-:W-:-:S05]  /*24ef0*/  @!P0 IMAD.WIDE.U32 R12, R15, 0x10, R12 ;  /* 0x000000100f0c8825 */ /* 0x004fca00078e000c */
[----:B------:R3:W-:Y:S02]  /*24f00*/  @!P0 STG.E.128 desc[UR6][R12.64], R8 ;  /* 0x000000080c008986 */ /* 0x0007e4000c101d06 */
.L_x_6283:
[----:B------:R-:W-:Y:S05]  /*24f10*/  BSYNC B0 ;  /* 0x0000000000007941 */ /* 0x000fea0003800000 */
.L_x_6277:
[----:B------:R-:W-:Y:S05]  /*24f20*/  WARPSYNC.ALL ;  /* 0x0000000000007948 */ /* 0x000fea0003800000 */
[----:B------:R-:W-:-:S13]  /*24f30*/  ISETP.GE.AND P0, PT, R3, R64, PT ;  /* 0x000000400300720c */ /* 0x000fda0003f06270 */
[----:B------:R-:W-:Y:S05]  /*24f40*/  @P0 EXIT ;  /* 0x000000000000094d */ /* 0x000fea0003800000 */
[----:B---3--:R-:W3:Y:S01]  /*24f50*/  LDC.64 R8, c[0x0][0x218] ;  /* 0x00008600ff087b82 */ /* 0x008ee20000000a00 */
[----:B------:R-:W-:-:S04]  /*24f60*/  IMAD.IADD R3, R72, 0x1, R3 ;  /* 0x0000000148037824 */ /* 0x000fc800078e0203 */
[----:B---3--:R-:W-:-:S05]  /*24f70*/  IMAD.WIDE.U32 R2, R3, 0x10, R8 ;  /* 0x0000001003027825 */ /* 0x008fca00078e0008 */
[----:B------:R-:W-:Y:S01]  /*24f80*/  STG.E.128 desc[UR6][R2.64], R4 ;  /* 0x0000000402007986 */ /* 0x000fe2000c101d06 */
[----:B------:R-:W-:Y:S05]  /*24f90*/  EXIT ;  /* 0x000000000000794d */ /* 0x000fea0003800000 */
        .weak           $__internal_8_$__cuda_sm20_div_rn_f64_full
        .type           $__internal_8_$__cuda_sm20_div_rn_f64_full,@function
        .size           $__internal_8_$__cuda_sm20_div_rn_f64_full,($__internal_9_$__cuda_sm20_dsqrt_rn_f64_mediumpath_v1 - $__internal_8_$__cuda_sm20_div_rn_f64_full)
$__internal_8_$__cuda_sm20_div_rn_f64_full:
[----:B------:R-:W-:Y:S01]  /*24fa0*/  MOV R41, R2 ;  /* 0x0000000200297202 */ /* 0x000fe20000000f00 */
[----:B------:R-:W-:Y:S01]  /*24fb0*/  IMAD.MOV.U32 R42, RZ, RZ, R38 ;  /* 0x000000ffff2a7224 */ /* 0x000fe200078e0026 */
[C---:B------:R-:W-:Y:S01]  /*24fc0*/  FSETP.GEU.AND P0, PT, |R36|.reuse, 1.469367938527859385e-39, PT ;  /* 0x001000002400780b */ /* 0x040fe20003f0e200 */
[----:B------:R-:W-:Y:S01]  /*24fd0*/  IMAD.MOV.U32 R43, RZ, RZ, R36 ;  /* 0x000000ffff2b7224 */ /* 0x000fe200078e0024 */
[C---:B------:R-:W-:Y:S01]  /*24fe0*/  FSETP.GEU.AND P2, PT, |R41|.reuse, 1.469367938527859385e-39, PT ;  /* 0x001000002900780b */ /* 0x040fe20003f4e200 */
[----:B------:R-:W-:Y:S01]  /*24ff0*/  IMAD.MOV.U32 R73, RZ, RZ, 0x1ca00000 ;  /* 0x1ca00000ff497424 */ /* 0x000fe200078e00ff */
[----:B------:R-:W-:Y:S01]  /*25000*/  LOP3.LUT R39, R36, 0x800fffff, RZ, 0xc0, !PT ;  /* 0x800fffff24277812 */ /* 0x000fe200078ec0ff */
[----:B------:R-:W-:Y:S01]  /*25010*/  IMAD.MOV.U32 R40, RZ, RZ, R3 ;  /* 0x000000ffff287224 */ /* 0x000fe200078e0003 */
[----:B------:R-:W-:Y:S01]  /*25020*/  LOP3.LUT R71, R41, 0x7ff00000, RZ, 0xc0, !PT ;  /* 0x7ff0000029477812 */ /* 0x000fe200078ec0ff */
[----:B------:R-:W-:Y:S01]  /*25030*/  BSSY B0, `(.L_x_6284) ;  /* 0x0000057000007945 */ /* 0x000fe20003800000 */
[----:B------:R-:W-:-:S02]  /*25040*/  LOP3.LUT R39, R39, 0x3ff00000, RZ, 0xfc, !PT ;  /* 0x3ff0000027277812 */ /* 0x000fc400078efcff */
[----:B------:R-:W-:-:S03]  /*25050*/  LOP3.LUT R70, R36, 0x7ff00000, RZ, 0xc0, !PT ;  /* 0x7ff0000024467812 */ /* 0x000fc600078ec0ff */
[----:B------:R-:W-:Y:S01]  /*25060*/  @!P0 DMUL R38, R42, 8.98846567431157953865e+307 ;  /* 0x7fe000002a268828 */ /* 0x000fe20000000000 */
[----:B------:R-:W-:Y:S01]  /*25070*/  ISETP.GE.U32.AND P1, PT, R71, R70, PT ;  /* 0x000000464700720c */ /* 0x000fe20003f26070 */
[----:B------:R-:W-:Y:S01]  /*25080*/  @!P2 IMAD.MOV.U32 R46, RZ, RZ, RZ ;  /* 0x000000ffff2ea224 */ /* 0x000fe200078e00ff */
[----:B------:R-:W-:Y:S02]  /*25090*/  @!P2 LOP3.LUT R2, R43, 0x7ff00000, RZ, 0xc0, !PT ;  /* 0x7ff000002b02a812 */ /* 0x000fe400078ec0ff */
[----:B------:R-:W-:Y:S01]  /*250a0*/  SEL R36, R73, 0x63400000, !P1 ;  /* 0x6340000049247807 */ /* 0x000fe20004800000 */
[----:B------:R-:W0:Y:S01]  /*250b0*/  MUFU.RCP64H R3, R39 ;  /* 0x0000002700037308 */ /* 0x000e220000001800 */
[----:B------:R-:W-:Y:S02]  /*250c0*/  @!P2 ISETP.GE.U32.AND P3, PT, R71, R2, PT ;  /* 0x000000024700a20c */ /* 0x000fe40003f66070 */
[----:B------:R-:W-:Y:S02]  /*250d0*/  LOP3.LUT R37, R36, 0x800fffff, R41, 0xf8, !PT ;  /* 0x800fffff24257812 */ /* 0x000fe400078ef829 */
[----:B------:R-:W-:-:S02]  /*250e0*/  @!P2 SEL R2, R73, 0x63400000, !P3 ;  /* 0x634000004902a807 */ /* 0x000fc40005800000 */
[----:B------:R-:W-:Y:S02]  /*250f0*/  MOV R36, R40 ;  /* 0x0000002800247202 */ /* 0x000fe40000000f00 */
[----:B------:R-:W-:-:S04]  /*25100*/  @!P2 LOP3.LUT R2, R2, 0x80000000, R41, 0xf8, !PT ;  /* 0x800000000202a812 */ /* 0x000fc800078ef829 */
[----:B------:R-:W-:Y:S01]  /*25110*/  @!P2 LOP3.LUT R47, R2, 0x100000, RZ, 0xfc, !PT ;  /* 0x00100000022fa812 */ /* 0x000fe200078efcff */
[----:B------:R-:W-:-:S05]  /*25120*/  IMAD.MOV.U32 R2, RZ, RZ, 0x1 ;  /* 0x00000001ff027424 */ /* 0x000fca00078e00ff */
[----:B------:R-:W-:Y:S02]  /*25130*/  @!P2 DFMA R36, R36, 2, -R46 ;  /* 0x400000002424a82b */ /* 0x000fe4000000082e */
[----:B0-----:R-:W-:-:S08]  /*25140*/  DFMA R46, R2, -R38, 1 ;  /* 0x3ff00000022e742b */ /* 0x001fd00000000826 */
[----:B------:R-:W-:-:S08]  /*25150*/  DFMA R46, R46, R46, R46 ;  /* 0x0000002e2e2e722b */ /* 0x000fd0000000002e */
[----:B------:R-:W-:-:S08]  /*25160*/  DFMA R2, R2, R46, R2 ;  /* 0x0000002e0202722b */ /* 0x000fd00000000002 */
[----:B------:R-:W-:-:S08]  /*25170*/  DFMA R46, R2, -R38, 1 ;  /* 0x3ff00000022e742b */ /* 0x000fd00000000826 */
[----:B------:R-:W-:-:S08]  /*25180*/  DFMA R2, R2, R46, R2 ;  /* 0x0000002e0202722b */ /* 0x000fd00000000002 */
[----:B------:R-:W-:-:S08]  /*25190*/  DMUL R46, R2, R36 ;  /* 0x00000024022e7228 */ /* 0x000fd00000000000 */
[----:B------:R-:W-:-:S08]  /*251a0*/  DFMA R66, R46, -R38, R36 ;  /* 0x800000262e42722b */ /* 0x000fd00000000024 */
[----:B------:R-:W-:Y:S01]  /*251b0*/  DFMA R46, R2, R66, R46 ;  /* 0x00000042022e722b */ /* 0x000fe2000000002e */
[----:B------:R-:W-:Y:S01]  /*251c0*/  IMAD.MOV.U32 R66, RZ, RZ, R71 ;  /* 0x000000ffff427224 */ /* 0x000fe200078e0047 */
[----:B------:R-:W-:Y:S02]  /*251d0*/  @!P2 LOP3.LUT R66, R37, 0x7ff00000, RZ, 0xc0, !PT ;  /* 0x7ff000002542a812 */ /* 0x000fe400078ec0ff */
[----:B------:R-:W-:Y:S02]  /*251e0*/  MOV R67, R70 ;  /* 0x0000004600437202 */ /* 0x000fe40000000f00 */
[----:B------:R-:W-:Y:S01]  /*251f0*/  @!P0 LOP3.LUT R67, R39, 0x7ff00000, RZ, 0xc0, !PT ;  /* 0x7ff0000027438812 */ /* 0x000fe200078ec0ff */
[----:B------:R-:W-:-:S05]  /*25200*/  VIADD R2, R66, 0xffffffff ;  /* 0xffffffff42027836 */ /* 0x000fca0000000000 */
[----:B------:R-:W-:Y:S01]  /*25210*/  ISETP.GT.U32.AND P0, PT, R2, 0x7feffffe, PT ;  /* 0x7feffffe0200780c */ /* 0x000fe20003f04070 */
[----:B------:R-:W-:-:S05]  /*25220*/  VIADD R2, R67, 0xffffffff ;  /* 0xffffffff43027836 */ /* 0x000fca0000000000 */
        /* <DEDUP_REMOVED lines=8> */
[----:B------:R-:W-:-:S05]  /*252b0*/  IMAD.IADD R66, R2, 0x1, -R66 ;  /* 0x0000000102427824 */ /* 0x000fca00078e0a42 */
[----:B------:R-:W-:-:S06]  /*252c0*/  IADD3 R41, R66, 0x7fe00000, RZ ;  /* 0x7fe0000042297810 */ /* 0x000fcc0007ffe0ff */
        /* <DEDUP_REMOVED lines=10> */
[----:B------:R-:W-:Y:S01]  /*25370*/  MOV R36, RZ ;  /* 0x000000ff00247202 */ /* 0x000fe20000000f00 */
[----:B------:R-:W-:Y:S01]  /*25380*/  DMUL.RP R38, R46, R38 ;  /* 0x000000262e267228 */ /* 0x000fe20000008000 */
[----:B------:R-:W-:-:S04]  /*25390*/  IADD3 R66, -R66, -0x43300000, RZ ;  /* 0xbcd0000042427810 */ /* 0x000fc80007ffe1ff */
[----:B------:R-:W-:-:S05]  /*253a0*/  DFMA R36, R2, -R36, R46 ;  /* 0x800000240224722b */ /* 0x000fca000000002e */
[----:B------:R-:W-:-:S05]  /*253b0*/  LOP3.LUT R42, R39, R42, RZ, 0x3c, !PT ;  /* 0x0000002a272a7212 */ /* 0x000fca00078e3cff */
[----:B------:R-:W-:-:S04]  /*253c0*/  FSETP.NEU.AND P0, PT, |R37|, R66, PT ;  /* 0x000000422500720b */ /* 0x000fc80003f0d200 */
[----:B------:R-:W-:Y:S02]  /*253d0*/  FSEL R38, R38, R2, !P0 ;  /* 0x0000000226267208 */ /* 0x000fe40004000000 */
[----:B------:R-:W-:-:S05]  /*253e0*/  FSEL R2, R42, R3, !P0 ;  /* 0x000000032a027208 */ /* 0x000fca0004000000 */
[----:B------:R-:W-:Y:S02]  /*253f0*/  IMAD.MOV.U32 R3, RZ, RZ, R2 ;  /* 0x000000ffff037224 */ /* 0x000fe400078e0002 */
[----:B------:R-:W-:Y:S01]  /*25400*/  IMAD.MOV.U32 R2, RZ, RZ, R38 ;  /* 0x000000ffff027224 */ /* 0x000fe200078e0026 */
[----:B------:R-:W-:Y:S06]  /*25410*/  BRA `(.L_x_6286) ;  /* 0x0000000000607947 */ /* 0x000fec0003800000 */
.L_x_6285:
        /* <DEDUP_REMOVED lines=12> */
[----:B------:R-:W-:Y:S02]  /*254e0*/  @!P0 IMAD.MOV.U32 R3, RZ, RZ, R2 ;  /* 0x000000ffff038224 */ /* 0x000fe400078e0002 */
[----:B------:R-:W-:Y:S01]  /*254f0*/  @!P0 IMAD.MOV.U32 R2, RZ, RZ, RZ ;  /* 0x000000ffff028224 */ /* 0x000fe200078e00ff */
[----:B------:R-:W-:Y:S01]  /*25500*/  @P0 MOV R3, R36 ;  /* 0x0000002400030202 */ /* 0x000fe20000000f00 */
[----:B------:R-:W-:Y:S01]  /*25510*/  @P0 IMAD.MOV.U32 R2, RZ, RZ, RZ ;  /* 0x000000ffff020224 */ /* 0x000fe200078e00ff */
[----:B------:R-:W-:Y:S06]  /*25520*/  BRA `(.L_x_6286) ;  /* 0x00000000001c7947 */ /* 0x000fec0003800000 */
.L_x_6288:
[----:B------:R-:W-:-:S05]  /*25530*/  LOP3.LUT R2, R43, 0x80000, RZ, 0xfc, !PT ;  /* 0x000800002b027812 */ /* 0x000fca00078efcff */
[----:B------:R-:W-:Y:S02]  /*25540*/  IMAD.MOV.U32 R3, RZ, RZ, R2 ;  /* 0x000000ffff037224 */ /* 0x000fe400078e0002 */
[----:B------:R-:W-:Y:S01]  /*25550*/  IMAD.MOV.U32 R2, RZ, RZ, R42 ;  /* 0x000000ffff027224 */ /* 0x000fe200078e002a */
[----:B------:R-:W-:Y:S06]  /*25560*/  BRA `(.L_x_6286) ;  /* 0x00000000000c7947 */ /* 0x000fec0003800000 */
.L_x_6287:
[----:B------:R-:W-:-:S05]  /*25570*/  LOP3.LUT R2, R41, 0x80000, RZ, 0xfc, !PT ;  /* 0x0008000029027812 */ /* 0x000fca00078efcff */
[----:B------:R-:W-:Y:S01]  /*25580*/  IMAD.MOV.U32 R3, RZ, RZ, R2 ;  /* 0x000000ffff037224 */ /* 0x000fe200078e0002 */
[----:B------:R-:W-:-:S07]  /*25590*/  MOV R2, R40 ;  /* 0x0000002800027202 */ /* 0x000fce0000000f00 */
.L_x_6286:
[----:B------:R-:W-:Y:S05]  /*255a0*/  BSYNC B0 ;  /* 0x0000000000007941 */ /* 0x000fea0003800000 */
.L_x_6284:
[----:B------:R-:W-:Y:S02]  /*255b0*/  IMAD.MOV.U32 R36, RZ, RZ, R0 ;  /* 0x000000ffff247224 */ /* 0x000fe400078e0000 */
[----:B------:R-:W-:-:S04]  /*255c0*/  IMAD.MOV.U32 R37, RZ, RZ, 0x0 ;  /* 0x00000000ff257424 */ /* 0x000fc800078e00ff */
[----:B------:R-:W-:Y:S05]  /*255d0*/  RET.REL.NODEC R36 `(_ZN2at6native29vectorized_elementwise_kernelILi2EZZZNS0_15tan_kernel_cudaERNS_18TensorIteratorBaseEENKUlvE_clEvENKUlvE_clEvEUlN3c107complexIdEEE_St5arrayIPcLm2EEEEviT0_T1_) ;  /* 0xfffffda824887950 */ /* 0x000fea0003c3ffff */
        .weak           $__internal_9_$__cuda_sm20_dsqrt_rn_f64_mediumpath_v1
        .type           $__internal_9_$__cuda_sm20_dsqrt_rn_f64_mediumpath_v1,@function
        .size           $__internal_9_$__cuda_sm20_dsqrt_rn_f64_mediumpath_v1,($_ZN2at6native29vectorized_elementwise_kernelILi2EZZZNS0_15tan_kernel_cudaERNS_18TensorIteratorBaseEENKUlvE_clEvENKUlvE_clEvEUlN3c107complexIdEEE_St5arrayIPcLm2EEEEviT0_T1_$__internal_trig_reduction_slowpathd - $__internal_9_$__cuda_sm20_dsqrt_rn_f64_mediumpath_v1)
$__internal_9_$__cuda_sm20_dsqrt_rn_f64_mediumpath_v1:
[----:B------:R-:W-:Y:S01]  /*255e0*/  ISETP.GE.U32.AND P0, PT, R38, -0x3400000, PT ;  /* 0xfcc000002600780c */ /* 0x000fe20003f06070 */
[----:B------:R-:W-:Y:S01]  /*255f0*/  BSSY B0, `(.L_x_6289) ;  /* 0x000002a000007945 */ /* 0x000fe20003800000 */
[-C--:B------:R-:W-:Y:S01]  /*25600*/  LOP3.LUT R41, R41, R40.reuse, RZ, 0x3c, !PT ;  /* 0x0000002829297212 */ /* 0x080fe200078e3cff */
[----:B------:R-:W-:Y:S01]  /*25610*/  IMAD.MOV.U32 R46, RZ, RZ, R2 ;  /* 0x000000ffff2e7224 */ /* 0x000fe200078e0002 */
[----:B------:R-:W-:Y:S01]  /*25620*/  MOV R47, R3 ;  /* 0x00000003002f7202 */ /* 0x000fe20000000f00 */
[----:B------:R-:W-:Y:S01]  /*25630*/  IMAD.MOV.U32 R2, RZ, RZ, R0 ;  /* 0x000000ffff027224 */ /* 0x000fe200078e0000 */
[----:B------:R-:W-:Y:S01]  /*25640*/  LOP3.LUT R40, R41, R40, RZ, 0x3c, !PT ;  /* 0x0000002829287212 */ /* 0x000fe200078e3cff */
[----:B------:R-:W-:-:S03]  /*25650*/  IMAD.MOV.U32 R3, RZ, RZ, R39 ;  /* 0x000000ffff037224 */ /* 0x000fc600078e0027 */
        /* <DEDUP_REMOVED lines=10> */
.L_x_6290:
        /* <DEDUP_REMOVED lines=24> */
.L_x_6292:
[----:B------:R-:W-:-:S11]  /*25880*/  DADD R2, R40, R40 ;  /* 0x0000000028027229 */ /* 0x000fd60000000028 */
.L_x_6291:
[----:B------:R-:W-:Y:S05]  /*25890*/  BSYNC B0 ;  /* 0x0000000000007941 */ /* 0x000fea0003800000 */
.L_x_6289:
[----:B------:R-:W-:Y:S01]  /*258a0*/  MOV R43, 0x0 ;  /* 0x00000000002b7802 */ /* 0x000fe20000000f00 */
[----:B------:R-:W-:-:S03]  /*258b0*/  IMAD.MOV.U32 R0, RZ, RZ, R2 ;  /* 0x000000ffff007224 */ /* 0x000fc600078e0002 */
[----:B------:R-:W-:Y:S05]  /*258c0*/  RET.REL.NODEC R42 `(_ZN2at6native29vectorized_elementwise_kernelILi2EZZZNS0_15tan_kernel_cudaERNS_18TensorIteratorBaseEENKUlvE_clEvENKUlvE_clEvEUlN3c107complexIdEEE_St5arrayIPcLm2EEEEviT0_T1_) ;  /* 0xfffffda42acc7950 */ /* 0x000fea0003c3ffff */
        .type           $_ZN2at6native29vectorized_elementwise_kernelILi2EZZZNS0_15tan_kernel_cudaERNS_18TensorIteratorBaseEENKUlvE_clEvENKUlvE_clEvEUlN3c107complexIdEEE_St5arrayIPcLm2EEEEviT0_T1_$__internal_trig_reduction_slowpathd,@function
        .size           $_ZN2at6native29vectorized_elementwise_kernelILi2EZZZNS0_15tan_kernel_cudaERNS_18TensorIteratorBaseEENKUlvE_clEvENKUlvE_clEvEUlN3c107complexIdEEE_St5arrayIPcLm2EEEEviT0_T1_$__internal_trig_reduction_slowpathd,(.L_x_7515 - $_ZN2at6native29vectorized_elementwise_kernelILi2EZZZNS0_15tan_kernel_cudaERNS_18TensorIteratorBaseEENKUlvE_clEvENKUlvE_clEvEUlN3c107complexIdEEE_St5arrayIPcLm2EEEEviT0_T1_$__internal_trig_reduction_slowpathd)
$_ZN2at6native29vectorized_elementwise_kernelILi2EZZZNS0_15tan_kernel_cudaERNS_18TensorIteratorBaseEENKUlvE_clEvENKUlvE_clEvEUlN3c107complexIdEEE_St5arrayIPcLm2EEEEviT0_T1_$__internal_trig_reduction_slowpathd:
[----:B------:R-:W-:Y:S01]  /*258d0*/  SHF.R.U32.HI R37, RZ, 0x14, R3 ;  /* 0x00000014ff257819 */ /* 0x000fe20000011603 */
[----:B------:R-:W-:Y:S02]  /*258e0*/  IMAD.MOV.U32 R40, RZ, RZ, R2 ;  /* 0x000000ffff287224 */ /* 0x000fe400078e0002 */
[----:B------:R-:W-:Y:S01]  /*258f0*/  IMAD.MOV.U32 R2, RZ, RZ, RZ ;  /* 0x000000ffff027224 */ /* 0x000fe200078e00ff */
[----:B------:R-:W-:-:S04]  /*25900*/  LOP3.LUT R36, R37, 0x7ff, RZ, 0xc0, !PT ;  /* 0x000007ff25247812 */ /* 0x000fc800078ec0ff */
[----:B------:R-:W-:-:S13]  /*25910*/  ISETP.NE.AND P0, PT, R36, 0x7ff, PT ;  /* 0x000007ff2400780c */ /* 0x000fda0003f05270 */
[----:B------:R-:W-:Y:S05]  /*25920*/  @!P0 BRA `(.L_x_6293) ;  /* 0x0000000800448947 */ /* 0x000fea0003800000 */
[----:B------:R-:W-:Y:S01]  /*25930*/  VIADD R70, R36, 0xfffffc00 ;  /* 0xfffffc0024467836 */ /* 0x000fe20000000000 */
[----:B------:R-:W-:Y:S01]  /*25940*/  IADD3 R67, R37, -0x400, RZ ;  /* 0xfffffc0025437810 */ /* 0x000fe20007ffe0ff */
[----:B------:R-:W-:Y:S01]  /*25950*/  BSSY B0, `(.L_x_6294) ;  /* 0x0000034000007945 */ /* 0x000fe20003800000 */
        /* <DEDUP_REMOVED lines=19> */
[----:B------:R-:W-:Y:S01]  /*25a90*/  IMAD.MOV.U32 R42, RZ, RZ, R37 ;  /* 0x000000ffff2a7224 */ /* 0x000fe200078e0025 */
[----:B------:R-:W-:Y:S01]  /*25aa0*/  SHF.L.U32 R37, R40, 0xb, RZ ;  /* 0x0000000b28257819 */ /* 0x000fe200000006ff */
[----:B-1----:R-:W-:-:S07]  /*25ab0*/  IMAD.MOV.U32 R36, RZ, RZ, R70 ;  /* 0x000000ffff247224 */ /* 0x002fce00078e0046 */
.L_x_6296:
[----:B------:R-:W-:Y:S01]  /*25ac0*/  R2UR UR4, R74 ;  /* 0x000000004a0472ca */ /* 0x000fe200000e0000 */
[----:B------:R-:W-:Y:S01]  /*25ad0*/  IMAD.MOV.U32 R40, RZ, RZ, R43 ;  /* 0x000000ffff287224 */ /* 0x000fe200078e002b */
[----:B------:R-:W-:Y:S02]  /*25ae0*/  R2UR UR5, R75 ;  /* 0x000000004b0572ca */ /* 0x000fe400000e0000 */
[----:B------:R-:W-:-:S11]  /*25af0*/  MOV R41, R42 ;  /* 0x0000002a00297202 */ /* 0x000fd60000000f00 */
[----:B------:R-:W2:Y:S01]  /*25b00*/  LDG.E.64.CONSTANT R40, desc[UR4][R40.64] ;  /* 0x0000000428287981 */ /* 0x000ea2000c1e9b00 */
[----:B------:R-:W-:Y:S02]  /*25b10*/  VIADD R36, R36, 0x1 ;  /* 0x0000000124247836 */ /* 0x000fe40000000000 */
[----:B--2---:R-:W-:-:S04]  /*25b20*/  IMAD.WIDE.U32 R38, P1, R40, R37, R38 ;  /* 0x0000002528267225 */ /* 0x004fc80007820026 */
[----:B------:R-:W-:-:S05]  /*25b30*/  IMAD R45, R40, R2, RZ ;  /* 0x00000002282d7224 */ /* 0x000fca00078e02ff */
[----:B------:R-:W-:Y:S01]  /*25b40*/  IADD3 R45, P3, R45, R39, RZ ;  /* 0x000000272d2d7210 */ /* 0x000fe20007f7e0ff */
[----:B------:R-:W-:-:S05]  /*25b50*/  IMAD R39, R41, R37, RZ ;  /* 0x0000002529277224 */ /* 0x000fca00078e02ff */
[----:B------:R-:W-:-:S05]  /*25b60*/  IADD3 R39, P4, R39, R45, RZ ;  /* 0x0000002d27277210 */ /* 0x000fca0007f9e0ff */
[----:B------:R0:W-:Y:S02]  /*25b70*/  STL.64 [R44], R38 ;  /* 0x000000262c007387 */ /* 0x0001e40000100a00 */
[----:B0-----:R-:W-:-:S04]  /*25b80*/  IMAD.HI.U32 R38, R40, R2, RZ ;  /* 0x0000000228267227 */ /* 0x001fc800078e00ff */
[----:B------:R-:W-:Y:S02]  /*25b90*/  IMAD.X R39, RZ, RZ, R38, P1 ;  /* 0x000000ffff277224 */ /* 0x000fe400008e0626 */
[----:B------:R-:W-:-:S04]  /*25ba0*/  IMAD.HI.U32 R38, R41, R37, RZ ;  /* 0x0000002529267227 */ /* 0x000fc800078e00ff */
[C---:B------:R-:W-:Y:S01]  /*25bb0*/  IMAD.HI.U32 R40, R41.reuse, R2, RZ ;  /* 0x0000000229287227 */ /* 0x040fe200078e00ff */
[----:B------:R-:W-:Y:S02]  /*25bc0*/  IADD3.X R39, P1, R38, R39, RZ, P3, !PT ;  /* 0x0000002726277210 */ /* 0x000fe40001f3e4ff */
[----:B------:R-:W-:Y:S01]  /*25bd0*/  ISETP.GE.AND P3, PT, R36, R66, PT ;  /* 0x000000422400720c */ /* 0x000fe20003f66270 */
[----:B------:R-:W-:Y:S02]  /*25be0*/  IMAD R38, R41, R2, RZ ;  /* 0x0000000229267224 */ /* 0x000fe400078e02ff */
[----:B------:R-:W-:-:S03]  /*25bf0*/  VIADD R44, R44, 0x8 ;  /* 0x000000082c2c7836 */ /* 0x000fc60000000000 */
[----:B------:R-:W-:Y:S01]  /*25c00*/  IADD3.X R39, P4, R38, R39, RZ, P4, !PT ;  /* 0x0000002726277210 */ /* 0x000fe2000279e4ff */
[----:B------:R-:W-:Y:S01]  /*25c10*/  IMAD.X R38, RZ, RZ, R40, P1 ;  /* 0x000000ffff267224 */ /* 0x000fe200008e0628 */
[----:B------:R-:W-:-:S04]  /*25c20*/  IADD3 R43, P1, R43, 0x8, RZ ;  /* 0x000000082b2b7810 */ /* 0x000fc80007f3e0ff */
[----:B------:R-:W-:Y:S01]  /*25c30*/  IADD3.X R38, RZ, R38, RZ, P4, !PT ;  /* 0x00000026ff267210 */ /* 0x000fe200027fe4ff */
[----:B------:R-:W-:-:S03]  /*25c40*/  IMAD.X R42, RZ, RZ, R42, P1 ;  /* 0x000000ffff2a7224 */ /* 0x000fc600008e062a */
[----:B------:R-:W-:-:S04]  /*25c50*/  LOP3.LUT R39, R39, R38, RZ, 0x3c, !PT ;  /* 0x0000002627277212 */ /* 0x000fc800078e3cff */
[----:B------:R-:W-:-:S04]  /*25c60*/  LOP3.LUT R38, R39, R38, RZ, 0x3c, !PT ;  /* 0x0000002627267212 */ /* 0x000fc800078e3cff */
[----:B------:R-:W-:Y:S01]  /*25c70*/  LOP3.LUT R39, R39, R38, RZ, 0x3c, !PT ;  /* 0x0000002627277212 */ /* 0x000fe200078e3cff */
[----:B------:R-:W-:Y:S06]  /*25c80*/  @!P3 BRA `(.L_x_6296) ;  /* 0xfffffffc008cb947 */ /* 0x000fec000383ffff */
.L_x_6295:
[----:B------:R-:W-:Y:S05]  /*25c90*/  BSYNC B0 ;  /* 0x0000000000007941 */ /* 0x000fea0003800000 */
.L_x_6294:
[----:B------:R-:W-:-:S05]  /*25ca0*/  IMAD.IADD R70, R36, 0x1, -R70 ;  /* 0x0000000124467824 */ /* 0x000fca00078e0a46 */
[----:B------:R-:W-:-:S05]  /*25cb0*/  LEA R70, R70, R1, 0x3 ;  /* 0x0000000146467211 */ /* 0x000fca00078e18ff */
[----:B------:R0:W-:Y:S04]  /*25cc0*/  STL.64 [R70], R38 ;  /* 0x0000002646007387 */ /* 0x0001e80000100a00 */
[----:B------:R-:W2:Y:S04]  /*25cd0*/  LDL.64 R36, [R1+0x10] ;  /* 0x0000100001247983 */ /* 0x000ea80000100a00 */
[----:B------:R-:W3:Y:S04]  /*25ce0*/  @P0 LDL.64 R40, [R1+0x8] ;  /* 0x0000080001280983 */ /* 0x000ee80000100a00 */
[----:B0-----:R-:W4:Y:S01]  /*25cf0*/  LDL.64 R38, [R1+0x18] ;  /* 0x0000180001267983 */ /* 0x001f220000100a00 */
[----:B------:R-:W-:Y:S01]  /*25d00*/  @P0 IADD3 R2, -R67, 0x40, RZ ;  /* 0x0000004043020810 */ /* 0x000fe20007ffe1ff */
[----:B------:R-:W-:Y:S01]  /*25d10*/  UMOV UR4, URZ ;  /* 0x0000003f00047c82 */ /* 0x000fe20008000000 */
[----:B--2---:R-:W-:-:S02]  /*25d20*/  @P0 SHF.L.U32 R43, R36, R67, RZ ;  /* 0x00000043242b0219 */ /* 0x004fc400000006ff */
[-C--:B------:R-:W-:Y:S02]  /*25d30*/  @P0 SHF.R.U64 R42, R36, R2.reuse, R37 ;  /* 0x00000002242a0219 */ /* 0x080fe40000001225 */
[-C--:B---3--:R-:W-:Y:S02]  /*25d40*/  @P0 SHF.R.U64 R44, R40, R2.reuse, R41 ;  /* 0x00000002282c0219 */ /* 0x088fe40000001229 */
[----:B------:R-:W-:Y:S02]  /*25d50*/  @P0 SHF.L.U64.HI R40, R36, R67, R37 ;  /* 0x0000004324280219 */ /* 0x000fe40000010225 */
[----:B------:R-:W-:Y:S02]  /*25d60*/  @P0 LOP3.LUT R36, R44, R43, RZ, 0xfc, !PT ;  /* 0x0000002b2c240212 */ /* 0x000fe400078efcff */
[-C--:B------:R-:W-:Y:S02]  /*25d70*/  @P0 SHF.R.U32.HI R41, RZ, R2.reuse, R41 ;  /* 0x00000002ff290219 */ /* 0x080fe40000011629 */
[----:B------:R-:W-:-:S02]  /*25d80*/  @P0 SHF.R.U32.HI R43, RZ, R2, R37 ;  /* 0x00000002ff2b0219 */ /* 0x000fc40000011625 */
[CC--:B----4-:R-:W-:Y:S02]  /*25d90*/  @P0 SHF.L.U32 R2, R38.reuse, R67.reuse, RZ ;  /* 0x0000004326020219 */ /* 0x0d0fe400000006ff */
        /* <DEDUP_REMOVED lines=27> */
[----:B------:R-:W-:Y:S02]  /*25f50*/  IADD3 R36, -R36, 0x3f, RZ ;  /* 0x0000003f24247810 */ /* 0x000fe40007ffe1ff */
[----:B------:R-:W-:Y:S02]  /*25f60*/  @P1 IADD3 R36, R38, RZ, RZ ;  /* 0x000000ff26241210 */ /* 0x000fe40007ffe0ff */
[----:B------:R-:W-:Y:S02]  /*25f70*/  SEL R38, R41, R42, !P0 ;  /* 0x0000002a29267207 */ /* 0x000fe40004000000 */
[----:B------:R-:W-:-:S02]  /*25f80*/  ISETP.NE.U32.AND P1, PT, R36, RZ, PT ;  /* 0x000000ff2400720c */ /* 0x000fc40003f25070 */
[----:B------:R-:W-:Y:S02]  /*25f90*/  IADD3 R41, -R36, 0x40, RZ ;  /* 0x0000004024297810 */ /* 0x000fe40007ffe1ff */
[----:B------:R-:W-:Y:S02]  /*25fa0*/  ISETP.NE.AND.EX P1, PT, RZ, RZ, PT, P1 ;  /* 0x000000ffff00720c */ /* 0x000fe40003f25310 */
[CC--:B------:R-:W-:Y:S02]  /*25fb0*/  SHF.L.U32 R42, R37.reuse, R36.reuse, RZ ;  /* 0x00000024252a7219 */ /* 0x0c0fe400000006ff */
[-C--:B------:R-:W-:Y:S02]  /*25fc0*/  SHF.R.U64 R40, R40, R41.reuse, R38 ;  /* 0x0000002928287219 */ /* 0x080fe40000001226 */
[----:B------:R-:W-:Y:S02]  /*25fd0*/  SHF.L.U64.HI R45, R37, R36, R2 ;  /* 0x00000024252d7219 */ /* 0x000fe40000010202 */
        /* <DEDUP_REMOVED lines=11> */
[----:B------:R-:W-:Y:S02]  /*26090*/  IADD3.X R37, R37, RZ, RZ, P3, !PT ;  /* 0x000000ff25257210 */ /* 0x000fe40001ffe4ff */
[----:B------:R-:W-:Y:S02]  /*260a0*/  IADD3.X RZ, P1, R40, R40, RZ, P1, !PT ;  /* 0x0000002828ff7210 */ /* 0x000fe40000f3e4ff */
[----:B------:R-:W-:-:S04]  /*260b0*/  IADD3 R2, P3, R2, R41, RZ ;  /* 0x0000002902027210 */ /* 0x000fc80007f7e0ff */
[C---:B------:R-:W-:Y:S01]  /*260c0*/  ISETP.GT.U32.AND P4, PT, R2.reuse, RZ, PT ;  /* 0x000000ff0200720c */ /* 0x040fe20003f84070 */
[----:B------:R-:W-:Y:S01]  /*260d0*/  IMAD.X R38, RZ, RZ, R37, P3 ;  /* 0x000000ffff267224 */ /* 0x000fe200018e0625 */
[----:B------:R-:W-:-:S04]  /*260e0*/  IADD3.X R37, P3, R2, R2, RZ, P1, !PT ;  /* 0x0000000202257210 */ /* 0x000fc80000f7e4ff */
[C---:B------:R-:W-:Y:S01]  /*260f0*/  ISETP.GT.AND.EX P1, PT, R38.reuse, RZ, PT, P4 ;  /* 0x000000ff2600720c */ /* 0x040fe20003f24340 */
[----:B------:R-:W-:Y:S01]  /*26100*/  IMAD.X R40, R38, 0x1, R38, P3 ;  /* 0x0000000126287824 */ /* 0x000fe200018e0626 */
[----:B------:R-:W-:Y:S02]  /*26110*/  LOP3.LUT P4, R3, R3, 0x80000000, RZ, 0xc0, !PT ;  /* 0x8000000003037812 */ /* 0x000fe4000788c0ff */
[----:B------:R-:W-:Y:S02]  /*26120*/  SEL R37, R37, R2, P1 ;  /* 0x0000000225257207 */ /* 0x000fe40000800000 */
[----:B------:R-:W-:Y:S02]  /*26130*/  SEL R2, R40, R38, P1 ;  /* 0x0000002628027207 */ /* 0x000fe40000800000 */
[----:B------:R-:W-:Y:S02]  /*26140*/  IADD3 R37, P3, R37, 0x1, RZ ;  /* 0x0000000125257810 */ /* 0x000fe40007f7e0ff */
[----:B------:R-:W-:-:S02]  /*26150*/  SEL R38, RZ, 0x1, !P1 ;  /* 0x00000001ff267807 */ /* 0x000fc40004800000 */
[----:B------:R-:W-:Y:S01]  /*26160*/  @P0 LOP3.LUT R3, R3, 0x80000000, RZ, 0x3c, !PT ;  /* 0x8000000003030812 */ /* 0x000fe200078e3cff */
[----:B------:R-:W-:Y:S01]  /*26170*/  IMAD.X R2, RZ, RZ, R2, P3 ;  /* 0x000000ffff027224 */ /* 0x000fe200018e0602 */
[----:B------:R-:W-:-:S04]  /*26180*/  IADD3 R36, R38, R36, RZ ;  /* 0x0000002426247210 */ /* 0x000fc80007ffe0ff */
[----:B------:R-:W-:-:S04]  /*26190*/  SHF.R.U64 R37, R37, 0xa, R2 ;  /* 0x0000000a25257819 */ /* 0x000fc80000001202 */
[----:B------:R-:W-:-:S04]  /*261a0*/  IADD3 R37, P3, R37, 0x1, RZ ;  /* 0x0000000125257810 */ /* 0x000fc80007f7e0ff */
[----:B------:R-:W-:-:S04]  /*261b0*/  LEA.HI.X R2, R2, RZ, RZ, 0x16, P3 ;  /* 0x000000ff02027211 */ /* 0x000fc800018fb4ff */
[--C-:B------:R-:W-:Y:S01]  /*261c0*/  SHF.R.U64 R40, R37, 0x1, R2.reuse ;  /* 0x0000000125287819 */ /* 0x100fe20000001202 */
[----:B------:R-:W-:Y:S01]  /*261d0*/  IMAD.SHL.U32 R37, R36, 0x100000, RZ ;  /* 0x0010000024257824 */ /* 0x000fe200078e00ff */
[----:B------:R-:W-:Y:S02]  /*261e0*/  SHF.R.U32.HI R36, RZ, 0x1, R2 ;  /* 0x00000001ff247819 */ /* 0x000fe40000011602 */
[----:B------:R-:W-:Y:S02]  /*261f0*/  IADD3 R40, P3, P1, R40, -UR4, RZ ;  /* 0x8000000428287c10 */ /* 0x000fe4000f97e0ff */
[----:B------:R-:W-:Y:S02]  /*26200*/  LEA.HI R2, R39, R44, RZ, 0x2 ;  /* 0x0000002c27027211 */ /* 0x000fe400078f10ff */
[----:B------:R-:W-:-:S03]  /*26210*/  IADD3.X R36, R36, 0x3fe00000, ~R37, P3, P1 ;  /* 0x3fe0000024247810 */ /* 0x000fc60001fe2c25 */
[----:B------:R-:W-:Y:S01]  /*26220*/  @P4 IMAD.MOV R2, RZ, RZ, -R2 ;  /* 0x000000ffff024224 */ /* 0x000fe200078e0a02 */
[----:B------:R-:W-:-:S07]  /*26230*/  LOP3.LUT R3, R36, R3, RZ, 0xfc, !PT ;  /* 0x0000000324037212 */ /* 0x000fce00078efcff */
.L_x_6293:
[----:B------:R-:W-:Y:S01]  /*26240*/  IMAD.MOV.U32 R38, RZ, RZ, R0 ;  /* 0x000000ffff267224 */ /* 0x000fe200078e0000 */
[----:B------:R-:W-:Y:S01]  /*26250*/  MOV R37, R3 ;  /* 0x0000000300257202 */ /* 0x000fe20000000f00 */
[----:B------:R-:W-:Y:S02]  /*26260*/  IMAD.MOV.U32 R39, RZ, RZ, 0x0 ;  /* 0x00000000ff277424 */ /* 0x000fe400078e00ff */
[----:B------:R-:W-:Y:S02]  /*26270*/  IMAD.MOV.U32 R36, RZ, RZ, R40 ;  /* 0x000000ffff247224 */ /* 0x000fe400078e0028 */
[----:B------:R-:W-:Y:S05]  /*26280*/  RET.REL.NODEC R38 `(_ZN2at6native29vectorized_elementwise_kernelILi2EZZZNS0_15tan_kernel_cudaERNS_18TensorIteratorBaseEENKUlvE_clEvENKUlvE_clEvEUlN3c107complexIdEEE_St5arrayIPcLm2EEEEviT0_T1_) ;  /* 0xfffffd9c265c7950 */ /* 0x000fea0003c3ffff */
.L_x_6297:
        /* <DEDUP_REMOVED lines=15> */
.L_x_7515:


//--------------------- .text._ZN2at6native29vectorized_elementwise_kernelILi4EZZZNS0_15tan_kernel_cudaERNS_18TensorIteratorBaseEENKUlvE_clEvENKUlvE_clEvEUlN3c107complexIdEEE_St5arrayIPcLm2EEEEviT0_T1_ --------------------------
	.section	.text._ZN2at6native29vectorized_elementwise_kernelILi4EZZZNS0_15tan_kernel_cudaERNS_18TensorIteratorBaseEENKUlvE_clEvENKUlvE_clEvEUlN3c107complexIdEEE_St5arrayIPcLm2EEEEviT0_T1_,"ax",@progbits
	.align	128
        .global         _ZN2at6native29vectorized_elementwise_kernelILi4EZZZNS0_15tan_kernel_cudaERNS_18TensorIteratorBaseEENKUlvE_clEvENKUlvE_clEvEUlN3c107complexIdEEE_St5arrayIPcLm2EEEEviT0_T1_
        .type           _ZN2at6native29vectorized_elementwise_kernelILi4EZZZNS0_15tan_kernel_cudaERNS_18TensorIteratorBaseEENKUlvE_clEvENKUlvE_clEvEUlN3c107complexIdEEE_St5arrayIPcLm2EEEEviT0_T1_,@function
        .size           _ZN2at6native29vectorized_elementwise_kernelILi4EZZZNS0_15tan_kernel_cudaERNS_18TensorIteratorBaseEENKUlvE_clEvENKUlvE_clEvEUlN3c107complexIdEEE_St5arrayIPcLm2EEEEviT0_T1_,(.L_x_7518 - _ZN2at6native29vectorized_elementwise_kernelILi4EZZZNS0_15tan_kernel_cudaERNS_18TensorIteratorBaseEENKUlvE_clEvENKUlvE_clEvEUlN3c107complexIdEEE_St5arrayIPcLm2EEEEviT0_T1_)
        .other          _ZN2at6native29vectorized_elementwise_kernelILi4EZZZNS0_15tan_kernel_cudaERNS_18TensorIteratorBaseEENKUlvE_clEvENKUlvE_clEvEUlN3c107complexIdEEE_St5arrayIPcLm2EEEEviT0_T1_,@"STO_CUDA_ENTRY STV_DEFAULT"
_ZN2at6native29vectorized_elementwise_kernelILi4EZZZNS0_15tan_kernel_cudaERNS_18TensorIteratorBaseEENKUlvE_clEvENKUlvE_clEvEUlN3c107complexIdEEE_St5arrayIPcLm2EEEEviT0_T1_:
.text._ZN2at6native29vectorized_elementwise_kernelILi4EZZZNS0_15tan_kernel_cudaERNS_18TensorIteratorBaseEENKUlvE_clEvENKUlvE_clEvEUlN3c107complexIdEEE_St5arrayIPcLm2EEEEviT0_T1_:
        /* <DEDUP_REMOVED lines=52> */
[----:B-----5:R-:W-:Y:S05]  /*0340*/  CALL.REL.NOINC `($_ZN2at6native29vectorized_elementwise_kernelILi4EZZZNS0_15tan_kernel_cudaERNS_18TensorIteratorBaseEENKUlvE_clEvENKUlvE_clEvEUlN3c107complexIdEEE_St5arrayIPcLm2EEEEviT0_T1_$__internal_trig_reduction_slowpathd) ;  /* 0x0000025400607944 */ /* 0x020fea0003c00000 */
[----:B------:R-:W-:Y:S05]  /*0350*/  BRA `(.L_x_6305) ;  /* 0x0000000000087947 */ /* 0x000fea0003800000 */
.L_x_6304:
[----:B------:R-:W-:Y:S01]  /*0360*/  DMUL R36, RZ, R4 ;  /* 0x00000004ff247228 */ /* 0x000fe20000000000 */
[----:B------:R-:W-:-:S10]  /*0370*/  MOV R2, RZ ;  /* 0x000000ff00027202 */ /* 0x000fd40000000f00 */
.L_x_6305:
[----:B------:R-:W-:Y:S05]  /*0380*/  BSYNC B2 ;  /* 0x0000000000027941 */ /* 0x000fea0003800000 */
.L_x_6303:
        /* <DEDUP_REMOVED lines=63> */
.L_x_6307:
[----:B------:R-:W-:Y:S05]  /*0780*/  BSYNC B0 ;  /* 0x0000000000007941 */ /* 0x000fea0003800000 */
.L_x_6306:
        /* <DEDUP_REMOVED lines=86> */
[----:B-----5:R-:W-:Y:S05]  /*0cf0*/  CALL.REL.NOINC `($__internal_10_$__cuda_sm20_div_rn_f64_full) ;  /* 0x0000024000a87944 */ /* 0x020fea0003c00000 */
.L_x_6311:
[----:B------:R-:W-:Y:S05]  /*0d00*/  BSYNC B3 ;  /* 0x0000000000037941 */ /* 0x000fea0003800000 */
.L_x_6310:
[----:B------:R-:W-:Y:S01]  /*0d10*/  DADD R2, R50, R2 ;  /* 0x0000000032027229 */ /* 0x000fe20000000002 */
[----:B------:R-:W-:Y:S01]  /*0d20*/  UMOV UR4, 0x8fb9f87e ;  /* 0x8fb9f87e00047882 */ /* 0x000fe20000000000 */
[----:B------:R-:W-:Y:S02]  /*0d30*/  UMOV UR5, 0x408633ce ;  /* 0x408633ce00057882 */ /* 0x000fe40000000000 */
[----:B------:R-:W-:-:S06]  /*0d40*/  DSETP.GE.AND P0, PT, R48, UR4, PT ;  /* 0x0000000430007e2a */ /* 0x000fcc000bf06000 */
[----:B------:R-:W-:Y:S02]  /*0d50*/  FSEL R36, R2, RZ, !P0 ;  /* 0x000000ff02247208 */ /* 0x000fe40004000000 */
[----:B------:R-:W-:Y:S01]  /*0d60*/  FSEL R37, R3, +QNAN , !P0 ;  /* 0x7ff0000003257808 */ /* 0x000fe20004000000 */
[----:B------:R-:W-:Y:S06]  /*0d70*/  BRA `(.L_x_6312) ;  /* 0x00000000005c7947 */ /* 0x000fec0003800000 */
.L_x_6309:
        /* <DEDUP_REMOVED lines=23> */
.L_x_6312:
[----:B------:R-:W-:Y:S05]  /*0ef0*/  BSYNC B2 ;  /* 0x0000000000027941 */ /* 0x000fea0003800000 */
.L_x_6308:
        /* <DEDUP_REMOVED lines=29> */
[----:B-----5:R-:W-:Y:S05]  /*10d0*/  CALL.REL.NOINC `($__internal_11_$__cuda_sm20_dsqrt_rn_f64_mediumpath_v1) ;  /* 0x0000024400407944 */ /* 0x020fea0003c00000 */
[----:B------:R-:W-:-:S07]  /*10e0*/  IMAD.MOV.U32 R2, RZ, RZ, R0 ;  /* 0x000000ffff027224 */ /* 0x000fce00078e0000 */
.L_x_6314:
[----:B------:R-:W-:Y:S05]  /*10f0*/  BSYNC B2 ;  /* 0x0000000000027941 */ /* 0x000fea0003800000 */
.L_x_6313:
        /* <DEDUP_REMOVED lines=25> */
.L_x_6316:
[----:B------:R-:W-:Y:S05]  /*1290*/  BSYNC B2 ;  /* 0x0000000000027941 */ /* 0x000fea0003800000 */
.L_x_6315:
        /* <DEDUP_REMOVED lines=22> */
[----:B-----5:R-:W-:Y:S05]  /*1400*/  CALL.REL.NOINC `($__internal_10_$__cuda_sm20_div_rn_f64_full) ;  /* 0x0000023800e47944 */ /* 0x020fea0003c00000 */
[----:B------:R-:W-:Y:S01]  /*1410*/  MOV R68, R2 ;  /* 0x0000000200447202 */ /* 0x000fe20000000f00 */
[----:B------:R-:W-:-:S07]  /*1420*/  IMAD.MOV.U32 R69, RZ, RZ, R3 ;  /* 0x000000ffff457224 */ /* 0x000fce00078e0003 */
.L_x_6318:
[----:B------:R-:W-:Y:S05]  /*1430*/  BSYNC B2 ;  /* 0x0000000000027941 */ /* 0x000fea0003800000 */
.L_x_6317:
[----:B------:R-:W-:Y:S05]  /*1440*/  BRA `(.L_x_6319) ;  /* 0x0000001000447947 */ /* 0x000fea0003800000 */
.L_x_6302:
        /* <DEDUP_REMOVED lines=61> */
.L_x_6321:
[----:B------:R-:W-:Y:S05]  /*1820*/  BSYNC B0 ;  /* 0x0000000000007941 */ /* 0x000fea0003800000 */
.L_x_6320:
        /* <DEDUP_REMOVED lines=22> */
[----:B------:R-:W-:Y:S01]  /*1990*/  IMAD.MOV.U32 R44, RZ, RZ, R36 ;  /* 0x000000ffff2c7224 */ /* 0x000fe200078e0024 */
[----:B------:R-:W-:Y:S01]  /*19a0*/  MOV R45, R37 ;  /* 0x00000025002d7202 */ /* 0x000fe20000000f00 */
[----:B------:R-:W-:Y:S06]  /*19b0*/  BRA `(.L_x_6324) ;  /* 0x0000000000087947 */ /* 0x000fec0003800000 */
.L_x_6323:
[----:B------:R-:W-:Y:S01]  /*19c0*/  DMUL R44, RZ, R4 ;  /* 0x00000004ff2c7228 */ /* 0x000fe20000000000 */
[----:B------:R-:W-:-:S10]  /*19d0*/  IMAD.MOV.U32 R2, RZ, RZ, RZ ;  /* 0x000000ffff027224 */ /* 0x000fd400078e00ff */
.L_x_6324:
[----:B------:R-:W-:Y:S05]  /*19e0*/  BSYNC B2 ;  /* 0x0000000000027941 */ /* 0x000fea0003800000 */
.L_x_6322:
        /* <DEDUP_REMOVED lines=43> */
[----:B-----5:R-:W-:Y:S05]  /*1ca0*/  CALL.REL.NOINC `($_ZN2at6native29vectorized_elementwise_kernelILi4EZZZNS0_15tan_kernel_cudaERNS_18TensorIteratorBaseEENKUlvE_clEvENKUlvE_clEvEUlN3c107complexIdEEE_St5arrayIPcLm2EEEEviT0_T1_$__internal_trig_reduction_slowpathd) ;  /* 0x0000023c00087944 */ /* 0x020fea0003c00000 */
[----:B------:R-:W-:Y:S02]  /*1cb0*/  IMAD.MOV.U32 R0, RZ, RZ, R2 ;  /* 0x000000ffff007224 */ /* 0x000fe400078e0002 */
[----:B------:R-:W-:Y:S02]  /*1cc0*/  IMAD.MOV.U32 R2, RZ, RZ, R36 ;  /* 0x000000ffff027224 */ /* 0x000fe400078e0024 */
[----:B------:R-:W-:Y:S01]  /*1cd0*/  IMAD.MOV.U32 R3, RZ, RZ, R37 ;  /* 0x000000ffff037224 */ /* 0x000fe200078e0025 */
[----:B------:R-:W-:Y:S06]  /*1ce0*/  BRA `(.L_x_6327) ;  /* 0x0000000000087947 */ /* 0x000fec0003800000 */
.L_x_6326:
[----:B------:R-:W-:Y:S01]  /*1cf0*/  DMUL R2, RZ, R4 ;  /* 0x00000004ff027228 */ /* 0x000fe20000000000 */
[----:B------:R-:W-:-:S10]  /*1d00*/  MOV R0, RZ ;  /* 0x000000ff00007202 */ /* 0x000fd40000000f00 */
.L_x_6327:
[----:B------:R-:W-:Y:S05]  /*1d10*/  BSYNC B2 ;  /* 0x0000000000027941 */ /* 0x000fea0003800000 */
.L_x_6325:
        /* <DEDUP_REMOVED lines=31> */
.L_x_6301:
[----:B------:R-:W-:-:S10]  /*1f10*/  DADD R6, R4, -R4 ;  /* 0x0000000004067229 */ /* 0x000fd40000000804 */
[----:B------:R-:W-:Y:S02]  /*1f20*/  IMAD.MOV.U32 R68, RZ, RZ, R6 ;  /* 0x000000ffff447224 */ /* 0x000fe400078e0006 */
[----:B------:R-:W-:Y:S01]  /*1f30*/  IMAD.MOV.U32 R69, RZ, RZ, R7 ;  /* 0x000000ffff457224 */ /* 0x000fe200078e0007 */
[----:B------:R-:W-:Y:S06]  /*1f40*/  BRA `(.L_x_6319) ;  /* 0x0000000400847947 */ /* 0x000fec0003800000 */
.L_x_6300:
        /* <DEDUP_REMOVED lines=33> */
[----:B-----5:R-:W-:Y:S05]  /*2160*/  CALL.REL.NOINC `($_ZN2at6native29vectorized_elementwise_kernelILi4EZZZNS0_15tan_kernel_cudaERNS_18TensorIteratorBaseEENKUlvE_clEvENKUlvE_clEvEUlN3c107complexIdEEE_St5arrayIPcLm2EEEEviT0_T1_$__internal_trig_reduction_slowpathd) ;  /* 0x0000023400d87944 */ /* 0x020fea0003c00000 */
[----:B------:R-:W-:Y:S01]  /*2170*/  MOV R44, R36 ;  /* 0x00000024002c7202 */ /* 0x000fe20000000f00 */
[----:B------:R-:W-:-:S07]  /*2180*/  IMAD.MOV.U32 R45, RZ, RZ, R37 ;  /* 0x000000ffff2d7224 */ /* 0x000fce00078e0025 */
.L_x_6331:
[----:B------:R-:W-:Y:S05]  /*2190*/  BSYNC B3 ;  /* 0x0000000000037941 */ /* 0x000fea0003800000 */
.L_x_6330:
        /* <DEDUP_REMOVED lines=27> */
[----:B-----5:R-:W-:Y:S05]  /*2350*/  CALL.REL.NOINC `($_ZN2at6native29vectorized_elementwise_kernelILi4EZZZNS0_15tan_kernel_cudaERNS_18TensorIteratorBaseEENKUlvE_clEvENKUlvE_clEvEUlN3c107complexIdEEE_St5arrayIPcLm2EEEEviT0_T1_$__internal_trig_reduction_slowpathd) ;  /* 0x00000234005c7944 */ /* 0x020fea0003c00000 */
[----:B------:R-:W-:Y:S02]  /*2360*/  IMAD.MOV.U32 R50, RZ, RZ, R2 ;  /* 0x000000ffff327224 */ /* 0x000fe400078e0002 */
[----:B------:R-:W-:Y:S02]  /*2370*/  IMAD.MOV.U32 R46, RZ, RZ, R36 ;  /* 0x000000ffff2e7224 */ /* 0x000fe400078e0024 */
[----:B------:R-:W-:-:S07]  /*2380*/  IMAD.MOV.U32 R47, RZ, RZ, R37 ;  /* 0x000000ffff2f7224 */ /* 0x000fce00078e0025 */
.L_x_6333:
[----:B------:R-:W-:Y:S05]  /*2390*/  BSYNC B3 ;  /* 0x0000000000037941 */ /* 0x000fea0003800000 */
.L_x_6332:
        /* <DEDUP_REMOVED lines=24> */
.L_x_6329:
[----:B------:R-:W-:Y:S05]  /*2520*/  BSYNC B2 ;  /* 0x0000000000027941 */ /* 0x000fea0003800000 */
.L_x_6328:
[----:B------:R-:W-:Y:S01]  /*2530*/  LOP3.LUT R69, RZ, 0x80000000, R5, 0xb8, !PT ;  /* 0x80000000ff457812 */ /* 0x000fe200078eb805 */
[----:B------:R-:W-:Y:S01]  /*2540*/  IMAD.MOV.U32 R7, RZ, RZ, R51 ;  /* 0x000000ffff077224 */ /* 0x000fe200078e0033 */
[----:B------:R-:W-:-:S07]  /*2550*/  MOV R68, RZ ;  /* 0x000000ff00447202 */ /* 0x000fce0000000f00 */
.L_x_6319:
[----:B------:R-:W-:Y:S05]  /*2560*/  BSYNC B1 ;  /* 0x0000000000017941 */ /* 0x000fea0003800000 */
.L_x_6299:
        /* <DEDUP_REMOVED lines=31> */
[----:B------:R-:W-:Y:S05]  /*2760*/  CALL.REL.NOINC `($_ZN2at6native29vectorized_elementwise_kernelILi4EZZZNS0_15tan_kernel_cudaERNS_18TensorIteratorBaseEENKUlvE_clEvENKUlvE_clEvEUlN3c107complexIdEEE_St5arrayIPcLm2EEEEviT0_T1_$__internal_trig_reduction_slowpathd) ;  /* 0x0000023000587944 */ /* 0x000fea0003c00000 */
[----:B------:R-:W-:Y:S05]  /*2770*/  BRA `(.L_x_6340) ;  /* 0x0000000000087947 */ /* 0x000fea0003800000 */
.L_x_6339:
[----:B------:R-:W-:Y:S01]  /*2780*/  DMUL R36, RZ, R8 ;  /* 0x00000008ff247228 */ /* 0x000fe20000000000 */
[----:B------:R-:W-:-:S10]  /*2790*/  IMAD.MOV.U32 R2, RZ, RZ, RZ ;  /* 0x000000ffff027224 */ /* 0x000fd400078e00ff */
.L_x_6340:
[----:B------:R-:W-:Y:S05]  /*27a0*/  BSYNC B2 ;  /* 0x0000000000027941 */ /* 0x000fea0003800000 */
.L_x_6338:
        /* <DEDUP_REMOVED lines=63> */
.L_x_6342:
[----:B------:R-:W-:Y:S05]  /*2ba0*/  BSYNC B0 ;  /* 0x0000000000007941 */ /* 0x000fea0003800000 */
.L_x_6341:
        /* <DEDUP_REMOVED lines=86> */
[----:B------:R-:W-:Y:S05]  /*3110*/  CALL.REL.NOINC `($__internal_10_$__cuda_sm20_div_rn_f64_full) ;  /* 0x0000021c00a07944 */ /* 0x000fea0003c00000 */
.L_x_6346:
[----:B------:R-:W-:Y:S05]  /*3120*/  BSYNC B3 ;  /* 0x0000000000037941 */ /* 0x000fea0003800000 */
.L_x_6345:
[----:B------:R-:W-:Y:S01]  /*3130*/  DADD R2, R48, R2 ;  /* 0x0000000030027229 */ /* 0x000fe20000000002 */
[----:B------:R-:W-:Y:S01]  /*3140*/  UMOV UR4, 0x8fb9f87e ;  /* 0x8fb9f87e00047882 */ /* 0x000fe20000000000 */
[----:B------:R-:W-:Y:S02]  /*3150*/  UMOV UR5, 0x408633ce ;  /* 0x408633ce00057882 */ /* 0x000fe40000000000 */
[----:B------:R-:W-:-:S06]  /*3160*/  DSETP.GE.AND P0, PT, R44, UR4, PT ;  /* 0x000000042c007e2a */ /* 0x000fcc000bf06000 */
[----:B------:R-:W-:Y:S02]  /*3170*/  FSEL R36, R2, RZ, !P0 ;  /* 0x000000ff02247208 */ /* 0x000fe40004000000 */
[----:B------:R-:W-:Y:S01]  /*3180*/  FSEL R37, R3, +QNAN , !P0 ;  /* 0x7ff0000003257808 */ /* 0x000fe20004000000 */
[----:B------:R-:W-:Y:S06]  /*3190*/  BRA `(.L_x_6347) ;  /* 0x00000000005c7947 */ /* 0x000fec0003800000 */
.L_x_6344:
        /* <DEDUP_REMOVED lines=23> */
.L_x_6347:
[----:B------:R-:W-:Y:S05]  /*3310*/  BSYNC B2 ;  /* 0x0000000000027941 */ /* 0x000fea0003800000 */
.L_x_6343:
        /* <DEDUP_REMOVED lines=29> */
[----:B------:R-:W-:Y:S05]  /*34f0*/  CALL.REL.NOINC `($__internal_11_$__cuda_sm20_dsqrt_rn_f64_mediumpath_v1) ;  /* 0x0000022000387944 */ /* 0x000fea0003c00000 */
[----:B------:R-:W-:-:S07]  /*3500*/  MOV R2, R0 ;  /* 0x0000000000027202 */ /* 0x000fce0000000f00 */
.L_x_6349:
[----:B------:R-:W-:Y:S05]  /*3510*/  BSYNC B2 ;  /* 0x0000000000027941 */ /* 0x000fea0003800000 */
.L_x_6348:
        /* <DEDUP_REMOVED lines=24> */
[----:B------:R-:W-:Y:S05]  /*36a0*/  CALL.REL.NOINC `($__internal_10_$__cuda_sm20_div_rn_f64_full) ;  /* 0x00000218003c7944 */ /* 0x000fea0003c00000 */
.L_x_6351:
[----:B------:R-:W-:Y:S05]  /*36b0*/  BSYNC B2 ;  /* 0x0000000000027941 */ /* 0x000fea0003800000 */
.L_x_6350:
        /* <DEDUP_REMOVED lines=23> */
[----:B------:R-:W-:Y:S02]  /*3830*/  IMAD.MOV.U32 R64, RZ, RZ, R2 ;  /* 0x000000ffff407224 */ /* 0x000fe400078e0002 */
[----:B------:R-:W-:-:S07]  /*3840*/  IMAD.MOV.U32 R65, RZ, RZ, R3 ;  /* 0x000000ffff417224 */ /* 0x000fce00078e0003 */
.L_x_6353:
[----:B------:R-:W-:Y:S05]  /*3850*/  BSYNC B2 ;  /* 0x0000000000027941 */ /* 0x000fea0003800000 */
.L_x_6352:
[----:B------:R-:W-:Y:S05]  /*3860*/  BRA `(.L_x_6354) ;  /* 0x0000001000447947 */ /* 0x000fea0003800000 */
.L_x_6337:
        /* <DEDUP_REMOVED lines=61> */
.L_x_6356:
[----:B------:R-:W-:Y:S05]  /*3c40*/  BSYNC B0 ;  /* 0x0000000000007941 */ /* 0x000fea0003800000 */
.L_x_6355:
        /* <DEDUP_REMOVED lines=21> */
[----:B------:R-:W-:Y:S05]  /*3da0*/  CALL.REL.NOINC `($_ZN2at6native29vectorized_elementwise_kernelILi4EZZZNS0_15tan_kernel_cudaERNS_18TensorIteratorBaseEENKUlvE_clEvENKUlvE_clEvEUlN3c107complexIdEEE_St5arrayIPcLm2EEEEviT0_T1_$__internal_trig_reduction_slowpathd) ;  /* 0x0000021800c87944 */ /* 0x000fea0003c00000 */
[----:B------:R-:W-:Y:S02]  /*3db0*/  IMAD.MOV.U32 R48, RZ, RZ, R36 ;  /* 0x000000ffff307224 */ /* 0x000fe400078e0024 */
[----:B------:R-:W-:Y:S01]  /*3dc0*/  IMAD.MOV.U32 R49, RZ, RZ, R37 ;  /* 0x000000ffff317224 */ /* 0x000fe200078e0025 */
[----:B------:R-:W-:Y:S06]  /*3dd0*/  BRA `(.L_x_6359) ;  /* 0x0000000000087947 */ /* 0x000fec0003800000 */
.L_x_6358:
[----:B------:R-:W-:Y:S01]  /*3de0*/  DMUL R48, RZ, R8 ;  /* 0x00000008ff307228 */ /* 0x000fe20000000000 */
[----:B------:R-:W-:-:S10]  /*3df0*/  IMAD.MOV.U32 R2, RZ, RZ, RZ ;  /* 0x000000ffff027224 */ /* 0x000fd400078e00ff */
.L_x_6359:
[----:B------:R-:W-:Y:S05]  /*3e00*/  BSYNC B2 ;  /* 0x0000000000027941 */ /* 0x000fea0003800000 */
.L_x_6357:
        /* <DEDUP_REMOVED lines=44> */
[----:B------:R-:W-:Y:S01]  /*40d0*/  MOV R0, R2 ;  /* 0x0000000200007202 */ /* 0x000fe20000000f00 */
[----:B------:R-:W-:Y:S02]  /*40e0*/  IMAD.MOV.U32 R2, RZ, RZ, R36 ;  /* 0x000000ffff027224 */ /* 0x000fe400078e0024 */
[----:B------:R-:W-:Y:S01]  /*40f0*/  IMAD.MOV.U32 R3, RZ, RZ, R37 ;  /* 0x000000ffff037224 */ /* 0x000fe200078e0025 */
[----:B------:R-:W-:Y:S06]  /*4100*/  BRA `(.L_x_6362) ;  /* 0x0000000000087947 */ /* 0x000fec0003800000 */
.L_x_6361:
[----:B------:R-:W-:Y:S01]  /*4110*/  DMUL R2, RZ, R8 ;  /* 0x00000008ff027228 */ /* 0x000fe20000000000 */
[----:B------:R-:W-:-:S10]  /*4120*/  IMAD.MOV.U32 R0, RZ, RZ, RZ ;  /* 0x000000ffff007224 */ /* 0x000fd400078e00ff */
.L_x_6362:
[----:B------:R-:W-:Y:S05]  /*4130*/  BSYNC B2 ;  /* 0x0000000000027941 */ /* 0x000fea0003800000 */
.L_x_6360:
        /* <DEDUP_REMOVED lines=31> */
.L_x_6336:
[----:B------:R-:W-:-:S10]  /*4330*/  DADD R4, R8, -R8 ;  /* 0x0000000008047229 */ /* 0x000fd40000000808 */
[----:B------:R-:W-:Y:S01]  /*4340*/  MOV R64, R4 ;  /* 0x0000000400407202 */ /* 0x000fe20000000f00 */
[----:B------:R-:W-:Y:S01]  /*4350*/  IMAD.MOV.U32 R65, RZ, RZ, R5 ;  /* 0x000000ffff417224 */ /* 0x000fe200078e0005 */
[----:B------:R-:W-:Y:S06]  /*4360*/  BRA `(.L_x_6354) ;  /* 0x0000000400847947 */ /* 0x000fec0003800000 */
.L_x_6335:
        /* <DEDUP_REMOVED lines=33> */
[----:B------:R-:W-:Y:S05]  /*4580*/  CALL.REL.NOINC `($_ZN2at6native29vectorized_elementwise_kernelILi4EZZZNS0_15tan_kernel_cudaERNS_18TensorIteratorBaseEENKUlvE_clEvENKUlvE_clEvEUlN3c107complexIdEEE_St5arrayIPcLm2EEEEviT0_T1_$__internal_trig_reduction_slowpathd) ;  /* 0x0000021000d07944 */ /* 0x000fea0003c00000 */
[----:B------:R-:W-:Y:S02]  /*4590*/  IMAD.MOV.U32 R50, RZ, RZ, R36 ;  /* 0x000000ffff327224 */ /* 0x000fe400078e0024 */
[----:B------:R-:W-:-:S07]  /*45a0*/  IMAD.MOV.U32 R51, RZ, RZ, R37 ;  /* 0x000000ffff337224 */ /* 0x000fce00078e0025 */
.L_x_6366:
[----:B------:R-:W-:Y:S05]  /*45b0*/  BSYNC B3 ;  /* 0x0000000000037941 */ /* 0x000fea0003800000 */
.L_x_6365:
        /* <DEDUP_REMOVED lines=27> */
[----:B------:R-:W-:Y:S05]  /*4770*/  CALL.REL.NOINC `($_ZN2at6native29vectorized_elementwise_kernelILi4EZZZNS0_15tan_kernel_cudaERNS_18TensorIteratorBaseEENKUlvE_clEvENKUlvE_clEvEUlN3c107complexIdEEE_St5arrayIPcLm2EEEEviT0_T1_$__internal_trig_reduction_slowpathd) ;  /* 0x0000021000547944 */ /* 0x000fea0003c00000 */
[----:B------:R-:W-:Y:S01]  /*4780*/  MOV R48, R2 ;  /* 0x0000000200307202 */ /* 0x000fe20000000f00 */
[----:B------:R-:W-:Y:S02]  /*4790*/  IMAD.MOV.U32 R10, RZ, RZ, R36 ;  /* 0x000000ffff0a7224 */ /* 0x000fe400078e0024 */
[----:B------:R-:W-:-:S07]  /*47a0*/  IMAD.MOV.U32 R11, RZ, RZ, R37 ;  /* 0x000000ffff0b7224 */ /* 0x000fce00078e0025 */
.L_x_6368:
[----:B------:R-:W-:Y:S05]  /*47b0*/  BSYNC B3 ;  /* 0x0000000000037941 */ /* 0x000fea0003800000 */
.L_x_6367:
        /* <DEDUP_REMOVED lines=24> */
.L_x_6364:
[----:B------:R-:W-:Y:S05]  /*4940*/  BSYNC B2 ;  /* 0x0000000000027941 */ /* 0x000fea0003800000 */
.L_x_6363:
[----:B------:R-:W-:Y:S01]  /*4950*/  LOP3.LUT R65, RZ, 0x80000000, R9, 0xb8, !PT ;  /* 0x80000000ff417812 */ /* 0x000fe200078eb809 */
[----:B------:R-:W-:Y:S02]  /*4960*/  IMAD.MOV.U32 R5, RZ, RZ, R49 ;  /* 0x000000ffff057224 */ /* 0x000fe400078e0031 */
[----:B------:R-:W-:-:S07]  /*4970*/  IMAD.MOV.U32 R64, RZ, RZ, RZ ;  /* 0x000000ffff407224 */ /* 0x000fce00078e00ff */
.L_x_6354:
[----:B------:R-:W-:Y:S05]  /*4980*/  BSYNC B1 ;  /* 0x0000000000017941 */ /* 0x000fea0003800000 */
.L_x_6334:
        /* <DEDUP_REMOVED lines=31> */
[----:B------:R-:W-:Y:S05]  /*4b80*/  CALL.REL.NOINC `($_ZN2at6native29vectorized_elementwise_kernelILi4EZZZNS0_15tan_kernel_cudaERNS_18TensorIteratorBaseEENKUlvE_clEvENKUlvE_clEvEUlN3c107complexIdEEE_St5arrayIPcLm2EEEEviT0_T1_$__internal_trig_reduction_slowpathd) ;  /* 0x0000020c00507944 */ /* 0x000fea0003c00000 */
[----:B------:R-:W-:Y:S05]  /*4b90*/  BRA `(.L_x_6375) ;  /* 0x0000000000087947 */ /* 0x000fea0003800000 */
.L_x_6374:
[----:B------:R-:W-:Y:S01]  /*4ba0*/  DMUL R36, RZ, R12 ;  /* 0x0000000cff247228 */ /* 0x000fe20000000000 */
[----:B------:R-:W-:-:S10]  /*4bb0*/  IMAD.MOV.U32 R2, RZ, RZ, RZ ;  /* 0x000000ffff027224 */ /* 0x000fd400078e00ff */
.L_x_6375:
[----:B------:R-:W-:Y:S05]  /*4bc0*/  BSYNC B2 ;  /* 0x0000000000027941 */ /* 0x000fea0003800000 */
.L_x_6373:
        /* <DEDUP_REMOVED lines=63> */
.L_x_6377:
[----:B------:R-:W-:Y:S05]  /*4fc0*/  BSYNC B0 ;  /* 0x0000000000007941 */ /* 0x000fea0003800000 */
.L_x_6376:
        /* <DEDUP_REMOVED lines=87> */
.L_x_6381:
[----:B------:R-:W-:Y:S05]  /*5540*/  BSYNC B3 ;  /* 0x0000000000037941 */ /* 0x000fea0003800000 */
.L_x_6380:
[----:B------:R-:W-:Y:S01]  /*5550*/  DADD R2, R44, R2 ;  /* 0x000000002c027229 */ /* 0x000fe20000000002 */
[----:B------:R-:W-:Y:S01]  /*5560*/  UMOV UR4, 0x8fb9f87e ;  /* 0x8fb9f87e00047882 */ /* 0x000fe20000000000 */
[----:B------:R-:W-:Y:S02]  /*5570*/  UMOV UR5, 0x408633ce ;  /* 0x408633ce00057882 */ /* 0x000fe40000000000 */
[----:B------:R-:W-:-:S06]  /*5580*/  DSETP.GE.AND P0, PT, R14, UR4, PT ;  /* 0x000000040e007e2a */ /* 0x000fcc000bf06000 */
[----:B------:R-:W-:Y:S02]  /*5590*/  FSEL R14, R2, RZ, !P0 ;  /* 0x000000ff020e7208 */ /* 0x000fe40004000000 */
[----:B------:R-:W-:Y:S01]  /*55a0*/  FSEL R15, R3, +QNAN , !P0 ;  /* 0x7ff00000030f7808 */ /* 0x000fe20004000000 */
[----:B------:R-:W-:Y:S06]  /*55b0*/  BRA `(.L_x_6382) ;  /* 0x00000000005c7947 */ /* 0x000fec0003800000 */
.L_x_6379:
        /* <DEDUP_REMOVED lines=23> */
.L_x_6382:
[----:B------:R-:W-:Y:S05]  /*5730*/  BSYNC B2 ;  /* 0x0000000000027941 */ /* 0x000fea0003800000 */
.L_x_6378:
        /* <DEDUP_REMOVED lines=29> */
[----:B------:R-:W-:Y:S05]  /*5910*/  CALL.REL.NOINC `($__internal_11_$__cuda_sm20_dsqrt_rn_f64_mediumpath_v1) ;  /* 0x000001fc00307944 */ /* 0x000fea0003c00000 */
[----:B------:R-:W-:-:S07]  /*5920*/  IMAD.MOV.U32 R2, RZ, RZ, R0 ;  /* 0x000000ffff027224 */ /* 0x000fce00078e0000 */
.L_x_6384:
[----:B------:R-:W-:Y:S05]  /*5930*/  BSYNC B2 ;  /* 0x0000000000027941 */ /* 0x000fea0003800000 */
.L_x_6383:
        /* <DEDUP_REMOVED lines=25> */
.L_x_6386:
[----:B------:R-:W-:Y:S05]  /*5ad0*/  BSYNC B2 ;  /* 0x0000000000027941 */ /* 0x000fea0003800000 */
.L_x_6385:
        /* <DEDUP_REMOVED lines=25> */
.L_x_6388:
[----:B------:R-:W-:Y:S05]  /*5c70*/  BSYNC B2 ;  /* 0x0000000000027941 */ /* 0x000fea0003800000 */
.L_x_6387:
[----:B------:R-:W-:Y:S05]  /*5c80*/  BRA `(.L_x_6389) ;  /* 0x0000001000447947 */ /* 0x000fea0003800000 */
.L_x_6372:
        /* <DEDUP_REMOVED lines=61> */
.L_x_6391:
[----:B------:R-:W-:Y:S05]  /*6060*/  BSYNC B0 ;  /* 0x0000000000007941 */ /* 0x000fea0003800000 */
.L_x_6390:
        /* <DEDUP_REMOVED lines=23> */
[----:B------:R-:W-:Y:S01]  /*61e0*/  IMAD.MOV.U32 R15, RZ, RZ, R37 ;  /* 0x000000ffff0f7224 */ /* 0x000fe200078e0025 */
[----:B------:R-:W-:Y:S06]  /*61f0*/  BRA `(.L_x_6394) ;  /* 0x0000000000087947 */ /* 0x000fec0003800000 */
.L_x_6393:
[----:B------:R-:W-:Y:S01]  /*6200*/  DMUL R14, RZ, R12 ;  /* 0x0000000cff0e7228 */ /* 0x000fe20000000000 */
[----:B------:R-:W-:-:S10]  /*6210*/  IMAD.MOV.U32 R2, RZ, RZ, RZ ;  /* 0x000000ffff027224 */ /* 0x000fd400078e00ff */
.L_x_6394:
[----:B------:R-:W-:Y:S05]  /*6220*/  BSYNC B2 ;  /* 0x0000000000027941 */ /* 0x000fea0003800000 */
.L_x_6392:
        /* <DEDUP_REMOVED lines=44> */
[----:B------:R-:W-:Y:S01]  /*64f0*/  IMAD.MOV.U32 R0, RZ, RZ, R2 ;  /* 0x000000ffff007224 */ /* 0x000fe200078e0002 */
[----:B------:R-:W-:Y:S01]  /*6500*/  MOV R3, R37 ;  /* 0x0000002500037202 */ /* 0x000fe20000000f00 */
[----:B------:R-:W-:Y:S01]  /*6510*/  IMAD.MOV.U32 R2, RZ, RZ, R36 ;  /* 0x000000ffff027224 */ /* 0x000fe200078e0024 */
[----:B------:R-:W-:Y:S06]  /*6520*/  BRA `(.L_x_6397) ;  /* 0x0000000000087947 */ /* 0x000fec0003800000 */
.L_x_6396:
[----:B------:R-:W-:Y:S01]  /*6530*/  DMUL R2, RZ, R12 ;  /* 0x0000000cff027228 */ /* 0x000fe20000000000 */
[----:B------:R-:W-:-:S10]  /*6540*/  IMAD.MOV.U32 R0, RZ, RZ, RZ ;  /* 0x000000ffff007224 */ /* 0x000fd400078e00ff */
.L_x_6397:
[----:B------:R-:W-:Y:S05]  /*6550*/  BSYNC B2 ;  /* 0x0000000000027941 */ /* 0x000fea0003800000 */
.L_x_6395:
        /* <DEDUP_REMOVED lines=31> */
.L_x_6371:
[----:B------:R-:W-:-:S10]  /*6750*/  DADD R8, R12, -R12 ;  /* 0x000000000c087229 */ /* 0x000fd4000000080c */
[----:B------:R-:W-:Y:S02]  /*6760*/  IMAD.MOV.U32 R60, RZ, RZ, R8 ;  /* 0x000000ffff3c7224 */ /* 0x000fe400078e0008 */
[----:B------:R-:W-:Y:S01]  /*6770*/  IMAD.MOV.U32 R61, RZ, RZ, R9 ;  /* 0x000000ffff3d7224 */ /* 0x000fe200078e0009 */
[----:B------:R-:W-:Y:S06]  /*6780*/  BRA `(.L_x_6389) ;  /* 0x0000000400847947 */ /* 0x000fec0003800000 */
.L_x_6370:
        /* <DEDUP_REMOVED lines=33> */
[----:B------:R-:W-:Y:S05]  /*69a0*/  CALL.REL.NOINC `($_ZN2at6native29vectorized_elementwise_kernelILi4EZZZNS0_15tan_kernel_cudaERNS_18TensorIteratorBaseEENKUlvE_clEvENKUlvE_clEvEUlN3c107complexIdEEE_St5arrayIPcLm2EEEEviT0_T1_$__internal_trig_reduction_slowpathd) ;  /* 0x000001ec00c87944 */ /* 0x000fea0003c00000 */
[----:B------:R-:W-:Y:S02]  /*69b0*/  IMAD.MOV.U32 R14, RZ, RZ, R36 ;  /* 0x000000ffff0e7224 */ /* 0x000fe400078e0024 */
[----:B------:R-:W-:-:S07]  /*69c0*/  IMAD.MOV.U32 R15, RZ, RZ, R37 ;  /* 0x000000ffff0f7224 */ /* 0x000fce00078e0025 */
.L_x_6401:
[----:B------:R-:W-:Y:S05]  /*69d0*/  BSYNC B3 ;  /* 0x0000000000037941 */ /* 0x000fea0003800000 */
.L_x_6400:
        /* <DEDUP_REMOVED lines=28> */
[----:B------:R-:W-:Y:S01]  /*6ba0*/  IMAD.MOV.U32 R46, RZ, RZ, R2 ;  /* 0x000000ffff2e7224 */ /* 0x000fe200078e0002 */
[----:B------:R-:W-:Y:S01]  /*6bb0*/  MOV R11, R37 ;  /* 0x00000025000b7202 */ /* 0x000fe20000000f00 */
[----:B------:R-:W-:-:S07]  /*6bc0*/  IMAD.MOV.U32 R10, RZ, RZ, R36 ;  /* 0x000000ffff0a7224 */ /* 0x000fce00078e0024 */
.L_x_6403:
[----:B------:R-:W-:Y:S05]  /*6bd0*/  BSYNC B3 ;  /* 0x0000000000037941 */ /* 0x000fea0003800000 */
.L_x_6402:
        /* <DEDUP_REMOVED lines=24> */
.L_x_6399:
[----:B------:R-:W-:Y:S05]  /*6d60*/  BSYNC B2 ;  /* 0x0000000000027941 */ /* 0x000fea0003800000 */
.L_x_6398:
[----:B------:R-:W-:Y:S01]  /*6d70*/  LOP3.LUT R61, RZ, 0x80000000, R13, 0xb8, !PT ;  /* 0x80000000ff3d7812 */ /* 0x000fe200078eb80d */
[----:B------:R-:W-:Y:S01]  /*6d80*/  IMAD.MOV.U32 R60, RZ, RZ, RZ ;  /* 0x000000ffff3c7224 */ /* 0x000fe200078e00ff */
[----:B------:R-:W-:-:S07]  /*6d90*/  MOV R9, R47 ;  /* 0x0000002f00097202 */ /* 0x000fce0000000f00 */
.L_x_6389:
[----:B------:R-:W-:Y:S05]  /*6da0*/  BSYNC B1 ;  /* 0x0000000000017941 */ /* 0x000fea0003800000 */
.L_x_6369:
        /* <DEDUP_REMOVED lines=33> */
.L_x_6409:
[----:B------:R-:W-:Y:S01]  /*6fc0*/  DMUL R36, RZ, R16 ;  /* 0x00000010ff247228 */ /* 0x000fe20000000000 */
[----:B------:R-:W-:-:S10]  /*6fd0*/  IMAD.MOV.U32 R2, RZ, RZ, RZ ;  /* 0x000000ffff027224 */ /* 0x000fd400078e00ff */
.L_x_6410:
[----:B------:R-:W-:Y:S05]  /*6fe0*/  BSYNC B2 ;  /* 0x0000000000027941 */ /* 0x000fea0003800000 */
.L_x_6408:
        /* <DEDUP_REMOVED lines=63> */
.L_x_6412:
[----:B------:R-:W-:Y:S05]  /*73e0*/  BSYNC B0 ;  /* 0x0000000000007941 */ /* 0x000fea0003800000 */
.L_x_6411:
        /* <DEDUP_REMOVED lines=86> */
[----:B------:R-:W-:Y:S05]  /*7950*/  CALL.REL.NOINC `($__internal_10_$__cuda_sm20_div_rn_f64_full) ;  /* 0x000001d400907944 */ /* 0x000fea0003c00000 */
.L_x_6416:
[----:B------:R-:W-:Y:S05]  /*7960*/  BSYNC B3 ;  /* 0x0000000000037941 */ /* 0x000fea0003800000 */
.L_x_6415:
[----:B------:R-:W-:Y:S01]  /*7970*/  DADD R2, R18, R2 ;  /* 0x0000000012027229 */ /* 0x000fe20000000002 */
[----:B------:R-:W-:Y:S01]  /*7980*/  UMOV UR4, 0x8fb9f87e ;  /* 0x8fb9f87e00047882 */ /* 0x000fe20000000000 */
[----:B------:R-:W-:Y:S02]  /*7990*/  UMOV UR5, 0x408633ce ;  /* 0x408633ce00057882 */ /* 0x000fe40000000000 */
[----:B------:R-:W-:-:S06]  /*79a0*/  DSETP.GE.AND P0, PT, R16, UR4, PT ;  /* 0x0000000410007e2a */ /* 0x000fcc000bf06000 */
[----:B------:R-:W-:Y:S02]  /*79b0*/  FSEL R16, R2, RZ, !P0 ;  /* 0x000000ff02107208 */ /* 0x000fe40004000000 */
[----:B------:R-:W-:Y:S01]  /*79c0*/  FSEL R17, R3, +QNAN , !P0 ;  /* 0x7ff0000003117808 */ /* 0x000fe20004000000 */
[----:B------:R-:W-:Y:S06]  /*79d0*/  BRA `(.L_x_6417) ;  /* 0x00000000005c7947 */ /* 0x000fec0003800000 */
.L_x_6414:
        /* <DEDUP_REMOVED lines=23> */
.L_x_6417:
[----:B------:R-:W-:Y:S05]  /*7b50*/  BSYNC B2 ;  /* 0x0000000000027941 */ /* 0x000fea0003800000 */
.L_x_6413:
        /* <DEDUP_REMOVED lines=29> */
[----:B------:R-:W-:Y:S05]  /*7d30*/  CALL.REL.NOINC `($__internal_11_$__cuda_sm20_dsqrt_rn_f64_mediumpath_v1) ;  /* 0x000001d800287944 */ /* 0x000fea0003c00000 */
[----:B------:R-:W-:-:S07]  /*7d40*/  IMAD.MOV.U32 R2, RZ, RZ, R0 ;  /* 0x000000ffff027224 */ /* 0x000fce00078e0000 */
.L_x_6419:
[----:B------:R-:W-:Y:S05]  /*7d50*/  BSYNC B2 ;  /* 0x0000000000027941 */ /* 0x000fea0003800000 */
.L_x_6418:
        /* <DEDUP_REMOVED lines=25> */
.L_x_6421:
[----:B------:R-:W-:Y:S05]  /*7ef0*/  BSYNC B2 ;  /* 0x0000000000027941 */ /* 0x000fea0003800000 */
.L_x_6420:
        /* <DEDUP_REMOVED lines=23> */
[----:B------:R-:W-:Y:S01]  /*8070*/  IMAD.MOV.U32 R56, RZ, RZ, R2 ;  /* 0x000000ffff387224 */ /* 0x000fe200078e0002 */
[----:B------:R-:W-:-:S07]  /*8080*/  MOV R57, R3 ;  /* 0x0000000300397202 */ /* 0x000fce0000000f00 */
.L_x_6423:
[----:B------:R-:W-:Y:S05]  /*8090*/  BSYNC B2 ;  /* 0x0000000000027941 */ /* 0x000fea0003800000 */
.L_x_6422:
[----:B------:R-:W-:Y:S05]  /*80a0*/  BRA `(.L_x_6424) ;  /* 0x0000001000447947 */ /* 0x000fea0003800000 */
.L_x_6407:
        /* <DEDUP_REMOVED lines=61> */
.L_x_6426:
[----:B------:R-:W-:Y:S05]  /*8480*/  BSYNC B0 ;  /* 0x0000000000007941 */ /* 0x000fea0003800000 */
.L_x_6425:
        /* <DEDUP_REMOVED lines=22> */
[----:B------:R-:W-:Y:S02]  /*85f0*/  IMAD.MOV.U32 R14, RZ, RZ, R36 ;  /* 0x000000ffff0e7224 */ /* 0x000fe400078e0024 */
[----:B------:R-:W-:Y:S01]  /*8600*/  IMAD.MOV.U32 R15, RZ, RZ, R37 ;  /* 0x000000ffff0f7224 */ /* 0x000fe200078e0025 */
[----:B------:R-:W-:Y:S06]  /*8610*/  BRA `(.L_x_6429) ;  /* 0x0000000000087947 */ /* 0x000fec0003800000 */
.L_x_6428:
[----:B------:R-:W-:Y:S01]  /*8620*/  DMUL R14, RZ, R16 ;  /* 0x00000010ff0e7228 */ /* 0x000fe20000000000 */
[----:B------:R-:W-:-:S10]  /*8630*/  MOV R2, RZ ;  /* 0x000000ff00027202 */ /* 0x000fd40000000f00 */
.L_x_6429:
[----:B------:R-:W-:Y:S05]  /*8640*/  BSYNC B2 ;  /* 0x0000000000027941 */ /* 0x000fea0003800000 */
.L_x_6427:
        /* <DEDUP_REMOVED lines=44> */
[----:B------:R-:W-:Y:S02]  /*8910*/  IMAD.MOV.U32 R18, RZ, RZ, R2 ;  /* 0x000000ffff127224 */ /* 0x000fe400078e0002 */
[----:B------:R-:W-:Y:S02]  /*8920*/  IMAD.MOV.U32 R2, RZ, RZ, R36 ;  /* 0x000000ffff027224 */ /* 0x000fe400078e0024 */
[----:B------:R-:W-:Y:S01]  /*8930*/  IMAD.MOV.U32 R3, RZ, RZ, R37 ;  /* 0x000000ffff037224 */ /* 0x000fe200078e0025 */
[----:B------:R-:W-:Y:S06]  /*8940*/  BRA `(.L_x_6432) ;  /* 0x0000000000087947 */ /* 0x000fec0003800000 */
.L_x_6431:
[----:B------:R-:W-:Y:S01]  /*8950*/  DMUL R2, RZ, R16 ;  /* 0x00000010ff027228 */ /* 0x000fe20000000000 */
[----:B------:R-:W-:-:S10]  /*8960*/  IMAD.MOV.U32 R18, RZ, RZ, RZ ;  /* 0x000000ffff127224 */ /* 0x000fd400078e00ff */
.L_x_6432:
[----:B------:R-:W-:Y:S05]  /*8970*/  BSYNC B2 ;  /* 0x0000000000027941 */ /* 0x000fea0003800000 */
.L_x_6430:
        /* <DEDUP_REMOVED lines=31> */
.L_x_6406:
[----:B------:R-:W-:-:S10]  /*8b70*/  DADD R10, R16, -R16 ;  /* 0x00000000100a7229 */ /* 0x000fd40000000810 */
[----:B------:R-:W-:Y:S02]  /*8b80*/  IMAD.MOV.U32 R56, RZ, RZ, R10 ;  /* 0x000000ffff387224 */ /* 0x000fe400078e000a */
[----:B------:R-:W-:Y:S01]  /*8b90*/  IMAD.MOV.U32 R57, RZ, RZ, R11 ;  /* 0x000000ffff397224 */ /* 0x000fe200078e000b */
[----:B------:R-:W-:Y:S06]  /*8ba0*/  BRA `(.L_x_6424) ;  /* 0x0000000400847947 */ /* 0x000fec0003800000 */
.L_x_6405:
        /* <DEDUP_REMOVED lines=33> */
[----:B------:R-:W-:Y:S05]  /*8dc0*/  CALL.REL.NOINC `($_ZN2at6native29vectorized_elementwise_kernelILi4EZZZNS0_15tan_kernel_cudaERNS_18TensorIteratorBaseEENKUlvE_clEvENKUlvE_clEvEUlN3c107complexIdEEE_St5arrayIPcLm2EEEEviT0_T1_$__internal_trig_reduction_slowpathd) ;  /* 0x000001c800c07944 */ /* 0x000fea0003c00000 */
[----:B------:R-:W-:Y:S01]  /*8dd0*/  IMAD.MOV.U32 R14, RZ, RZ, R36 ;  /* 0x000000ffff0e7224 */ /* 0x000fe200078e0024 */
[----:B------:R-:W-:-:S07]  /*8de0*/  MOV R15, R37 ;  /* 0x00000025000f7202 */ /* 0x000fce0000000f00 */
.L_x_6436:
[----:B------:R-:W-:Y:S05]  /*8df0*/  BSYNC B3 ;  /* 0x0000000000037941 */ /* 0x000fea0003800000 */
.L_x_6435:
        /* <DEDUP_REMOVED lines=27> */
[----:B------:R-:W-:Y:S05]  /*8fb0*/  CALL.REL.NOINC `($_ZN2at6native29vectorized_elementwise_kernelILi4EZZZNS0_15tan_kernel_cudaERNS_18TensorIteratorBaseEENKUlvE_clEvENKUlvE_clEvEUlN3c107complexIdEEE_St5arrayIPcLm2EEEEviT0_T1_$__internal_trig_reduction_slowpathd) ;  /* 0x000001c800447944 */ /* 0x000fea0003c00000 */
[----:B------:R-:W-:Y:S02]  /*8fc0*/  IMAD.MOV.U32 R18, RZ, RZ, R2 ;  /* 0x000000ffff127224 */ /* 0x000fe400078e0002 */
[----:B------:R-:W-:Y:S02]  /*8fd0*/  IMAD.MOV.U32 R12, RZ, RZ, R36 ;  /* 0x000000ffff0c7224 */ /* 0x000fe400078e0024 */
[----:B------:R-:W-:-:S07]  /*8fe0*/  IMAD.MOV.U32 R13, RZ, RZ, R37 ;  /* 0x000000ffff0d7224 */ /* 0x000fce00078e0025 */
.L_x_6438:
[----:B------:R-:W-:Y:S05]  /*8ff0*/  BSYNC B3 ;  /* 0x0000000000037941 */ /* 0x000fea0003800000 */
.L_x_6437:
        /* <DEDUP_REMOVED lines=24> */
.L_x_6434:
[----:B------:R-:W-:Y:S05]  /*9180*/  BSYNC B2 ;  /* 0x0000000000027941 */ /* 0x000fea0003800000 */
.L_x_6433:
[----:B------:R-:W-:Y:S01]  /*9190*/  LOP3.LUT R57, RZ, 0x80000000, R17, 0xb8, !PT ;  /* 0x80000000ff397812 */ /* 0x000fe200078eb811 */
[----:B------:R-:W-:Y:S02]  /*91a0*/  IMAD.MOV.U32 R11, RZ, RZ, R19 ;  /* 0x000000ffff0b7224 */ /* 0x000fe400078e0013 */
[----:B------:R-:W-:-:S07]  /*91b0*/  IMAD.MOV.U32 R56, RZ, RZ, RZ ;  /* 0x000000ffff387224 */ /* 0x000fce00078e00ff */
.L_x_6424:
[----:B------:R-:W-:Y:S05]  /*91c0*/  BSYNC B1 ;  /* 0x0000000000017941 */ /* 0x000fea0003800000 */
.L_x_6404:
        /* <DEDUP_REMOVED lines=32> */
[----:B------:R-:W-:Y:S05]  /*93d0*/  BRA `(.L_x_6445) ;  /* 0x0000000000087947 */ /* 0x000fea0003800000 */
.L_x_6444:
[----:B------:R-:W-:Y:S01]  /*93e0*/  DMUL R36, RZ, R20 ;  /* 0x00000014ff247228 */ /* 0x000fe20000000000 */
[----:B------:R-:W-:-:S10]  /*93f0*/  IMAD.MOV.U32 R2, RZ, RZ, RZ ;  /* 0x000000ffff027224 */ /* 0x000fd400078e00ff */
.L_x_6445:
[----:B------:R-:W-:Y:S05]  /*9400*/  BSYNC B2 ;  /* 0x0000000000027941 */ /* 0x000fea0003800000 */
.L_x_6443:
        /* <DEDUP_REMOVED lines=63> */
.L_x_6447:
[----:B------:R-:W-:Y:S05]  /*9800*/  BSYNC B0 ;  /* 0x0000000000007941 */ /* 0x000fea0003800000 */
.L_x_6446:
        /* <DEDUP_REMOVED lines=85> */
[----:B------:R-:W-:Y:S05]  /*9d60*/  CALL.REL.NOINC `($__internal_10_$__cuda_sm20_div_rn_f64_full) ;  /* 0x000001b0008c7944 */ /* 0x000fea0003c00000 */
.L_x_6451:
[----:B------:R-:W-:Y:S05]  /*9d70*/  BSYNC B3 ;  /* 0x0000000000037941 */ /* 0x000fea0003800000 */
.L_x_6450:
[----:B------:R-:W-:Y:S01]  /*9d80*/  DADD R2, R20, R2 ;  /* 0x0000000014027229 */ /* 0x000fe20000000002 */
[----:B------:R-:W-:Y:S01]  /*9d90*/  UMOV UR4, 0x8fb9f87e ;  /* 0x8fb9f87e00047882 */ /* 0x000fe20000000000 */
[----:B------:R-:W-:Y:S02]  /*9da0*/  UMOV UR5, 0x408633ce ;  /* 0x408633ce00057882 */ /* 0x000fe40000000000 */
[----:B------:R-:W-:-:S06]  /*9db0*/  DSETP.GE.AND P0, PT, R18, UR4, PT ;  /* 0x0000000412007e2a */ /* 0x000fcc000bf06000 */
[----:B------:R-:W-:Y:S02]  /*9dc0*/  FSEL R18, R2, RZ, !P0 ;  /* 0x000000ff02127208 */ /* 0x000fe40004000000 */
[----:B------:R-:W-:Y:S01]  /*9dd0*/  FSEL R19, R3, +QNAN , !P0 ;  /* 0x7ff0000003137808 */ /* 0x000fe20004000000 */
[----:B------:R-:W-:Y:S06]  /*9de0*/  BRA `(.L_x_6452) ;  /* 0x00000000005c7947 */ /* 0x000fec0003800000 */
.L_x_6449:
        /* <DEDUP_REMOVED lines=23> */
.L_x_6452:
[----:B------:R-:W-:Y:S05]  /*9f60*/  BSYNC B2 ;  /* 0x0000000000027941 */ /* 0x000fea0003800000 */
.L_x_6448:
        /* <DEDUP_REMOVED lines=27> */
[----:B------:R-:W-:Y:S05]  /*a120*/  CALL.REL.NOINC `($__internal_11_$__cuda_sm20_dsqrt_rn_f64_mediumpath_v1) ;  /* 0x000001b4002c7944 */ /* 0x000fea0003c00000 */
[----:B------:R-:W-:-:S07]  /*a130*/  IMAD.MOV.U32 R2, RZ, RZ, R0 ;  /* 0x000000ffff027224 */ /* 0x000fce00078e0000 */
.L_x_6454:
[----:B------:R-:W-:Y:S05]  /*a140*/  BSYNC B2 ;  /* 0x0000000000027941 */ /* 0x000fea0003800000 */
.L_x_6453:
        /* <DEDUP_REMOVED lines=25> */
.L_x_6456:
[----:B------:R-:W-:Y:S05]  /*a2e0*/  BSYNC B2 ;  /* 0x0000000000027941 */ /* 0x000fea0003800000 */
.L_x_6455:
        /* <DEDUP_REMOVED lines=25> */
.L_x_6458:
[----:B------:R-:W-:Y:S05]  /*a480*/  BSYNC B2 ;  /* 0x0000000000027941 */ /* 0x000fea0003800000 */
.L_x_6457:
[----:B------:R-:W-:Y:S05]  /*a490*/  BRA `(.L_x_6459) ;  /* 0x0000001000447947 */ /* 0x000fea0003800000 */
.L_x_6442:
        /* <DEDUP_REMOVED lines=61> */
.L_x_6461:
[----:B------:R-:W-:Y:S05]  /*a870*/  BSYNC B0 ;  /* 0x0000000000007941 */ /* 0x000fea0003800000 */
.L_x_6460:
        /* <DEDUP_REMOVED lines=25> */
.L_x_6463:
[----:B------:R-:W-:Y:S01]  /*aa10*/  DMUL R22, RZ, R20 ;  /* 0x00000014ff167228 */ /* 0x000fe20000000000 */
[----:B------:R-:W-:-:S10]  /*aa20*/  MOV R2, RZ ;  /* 0x000000ff00027202 */ /* 0x000fd40000000f00 */
.L_x_6464:
[----:B------:R-:W-:Y:S05]  /*aa30*/  BSYNC B2 ;  /* 0x0000000000027941 */ /* 0x000fea0003800000 */
.L_x_6462:
        /* <DEDUP_REMOVED lines=48> */
.L_x_6466:
[----:B------:R-:W-:Y:S01]  /*ad40*/  DMUL R2, RZ, R20 ;  /* 0x00000014ff027228 */ /* 0x000fe20000000000 */
[----:B------:R-:W-:-:S10]  /*ad50*/  IMAD.MOV.U32 R0, RZ, RZ, RZ ;  /* 0x000000ffff007224 */ /* 0x000fd400078e00ff */
.L_x_6467:
[----:B------:R-:W-:Y:S05]  /*ad60*/  BSYNC B2 ;  /* 0x0000000000027941 */ /* 0x000fea0003800000 */
.L_x_6465:
        /* <DEDUP_REMOVED lines=31> */
.L_x_6441:
[----:B------:R-:W-:-:S10]  /*af60*/  DADD R12, R20, -R20 ;  /* 0x00000000140c7229 */ /* 0x000fd40000000814 */
[----:B------:R-:W-:Y:S02]  /*af70*/  IMAD.MOV.U32 R52, RZ, RZ, R12 ;  /* 0x000000ffff347224 */ /* 0x000fe400078e000c */
[----:B------:R-:W-:Y:S01]  /*af80*/  IMAD.MOV.U32 R53, RZ, RZ, R13 ;  /* 0x000000ffff357224 */ /* 0x000fe200078e000d */
[----:B------:R-:W-:Y:S06]  /*af90*/  BRA `(.L_x_6459) ;  /* 0x0000000400847947 */ /* 0x000fec0003800000 */
.L_x_6440:
        /* <DEDUP_REMOVED lines=36> */
.L_x_6471:
[----:B------:R-:W-:Y:S05]  /*b1e0*/  BSYNC B3 ;  /* 0x0000000000037941 */ /* 0x000fea0003800000 */
.L_x_6470:
        /* <DEDUP_REMOVED lines=31> */
.L_x_6473:
[----:B------:R-:W-:Y:S05]  /*b3e0*/  BSYNC B3 ;  /* 0x0000000000037941 */ /* 0x000fea0003800000 */
.L_x_6472:
        /* <DEDUP_REMOVED lines=24> */
.L_x_6469:
[----:B------:R-:W-:Y:S05]  /*b570*/  BSYNC B2 ;  /* 0x0000000000027941 */ /* 0x000fea0003800000 */
.L_x_6468:
[----:B------:R-:W-:Y:S01]  /*b580*/  LOP3.LUT R53, RZ, 0x80000000, R21, 0xb8, !PT ;  /* 0x80000000ff357812 */ /* 0x000fe200078eb815 */
[----:B------:R-:W-:Y:S02]  /*b590*/  IMAD.MOV.U32 R13, RZ, RZ, R19 ;  /* 0x000000ffff0d7224 */ /* 0x000fe400078e0013 */
[----:B------:R-:W-:-:S07]  /*b5a0*/  IMAD.MOV.U32 R52, RZ, RZ, RZ ;  /* 0x000000ffff347224 */ /* 0x000fce00078e00ff */
.L_x_6459:
[----:B------:R-:W-:Y:S05]  /*b5b0*/  BSYNC B1 ;  /* 0x0000000000017941 */ /* 0x000fea0003800000 */
.L_x_6439:
        /* <DEDUP_REMOVED lines=33> */
.L_x_6479:
[----:B------:R-:W-:Y:S01]  /*b7d0*/  DMUL R36, RZ, R24 ;  /* 0x00000018ff247228 */ /* 0x000fe20000000000 */
[----:B------:R-:W-:-:S10]  /*b7e0*/  IMAD.MOV.U32 R2, RZ, RZ, RZ ;  /* 0x000000ffff027224 */ /* 0x000fd400078e00ff */
.L_x_6480:
[----:B------:R-:W-:Y:S05]  /*b7f0*/  BSYNC B2 ;  /* 0x0000000000027941 */ /* 0x000fea0003800000 */
.L_x_6478:
        /* <DEDUP_REMOVED lines=63> */
.L_x_6482:
[----:B------:R-:W-:Y:S05]  /*bbf0*/  BSYNC B0 ;  /* 0x0000000000007941 */ /* 0x000fea0003800000 */
.L_x_6481:
        /* <DEDUP_REMOVED lines=86> */
.L_x_6486:
[----:B------:R-:W-:Y:S05]  /*c160*/  BSYNC B3 ;  /* 0x0000000000037941 */ /* 0x000fea0003800000 */
.L_x_6485:
[----:B------:R-:W-:Y:S01]  /*c170*/  DADD R2, R22, R2 ;  /* 0x0000000016027229 */ /* 0x000fe20000000002 */
[----:B------:R-:W-:Y:S01]  /*c180*/  UMOV UR4, 0x8fb9f87e ;  /* 0x8fb9f87e00047882 */ /* 0x000fe20000000000 */
[----:B------:R-:W-:Y:S02]  /*c190*/  UMOV UR5, 0x408633ce ;  /* 0x408633ce00057882 */ /* 0x000fe40000000000 */
[----:B------:R-:W-:-:S06]  /*c1a0*/  DSETP.GE.AND P0, PT, R20, UR4, PT ;  /* 0x0000000414007e2a */ /* 0x000fcc000bf06000 */
[----:B------:R-:W-:Y:S02]  /*c1b0*/  FSEL R20, R2, RZ, !P0 ;  /* 0x000000ff02147208 */ /* 0x000fe40004000000 */
[----:B------:R-:W-:Y:S01]  /*c1c0*/  FSEL R21, R3, +QNAN , !P0 ;  /* 0x7ff0000003157808 */ /* 0x000fe20004000000 */
[----:B------:R-:W-:Y:S06]  /*c1d0*/  BRA `(.L_x_6487) ;  /* 0x00000000005c7947 */ /* 0x000fec0003800000 */
.L_x_6484:
        /* <DEDUP_REMOVED lines=23> */
.L_x_6487:
[----:B------:R-:W-:Y:S05]  /*c350*/  BSYNC B2 ;  /* 0x0000000000027941 */ /* 0x000fea0003800000 */
.L_x_6483:
        /* <DEDUP_REMOVED lines=27> */
[----:B------:R-:W-:Y:S05]  /*c510*/  CALL.REL.NOINC `($__internal_11_$__cuda_sm20_dsqrt_rn_f64_mediumpath_v1) ;  /* 0x0000019000307944 */ /* 0x000fea0003c00000 */
[----:B------:R-:W-:-:S07]  /*c520*/  IMAD.MOV.U32 R2, RZ, RZ, R0 ;  /* 0x000000ffff027224 */ /* 0x000fce00078e0000 */
.L_x_6489:
[----:B------:R-:W-:Y:S05]  /*c530*/  BSYNC B2 ;  /* 0x0000000000027941 */ /* 0x000fea0003800000 */
.L_x_6488:
        /* <DEDUP_REMOVED lines=25> */
.L_x_6491:
[----:B------:R-:W-:Y:S05]  /*c6d0*/  BSYNC B2 ;  /* 0x0000000000027941 */ /* 0x000fea0003800000 */
.L_x_6490:
        /* <DEDUP_REMOVED lines=25> */
.L_x_6493:
[----:B------:R-:W-:Y:S05]  /*c870*/  BSYNC B2 ;  /* 0x0000000000027941 */ /* 0x000fea0003800000 */
.L_x_6492:
[----:B------:R-:W-:Y:S05]  /*c880*/  BRA `(.L_x_6494) ;  /* 0x0000001000447947 */ /* 0x000fea0003800000 */
.L_x_6477:
        /* <DEDUP_REMOVED lines=61> */
.L_x_6496:
[----:B------:R-:W-:Y:S05]  /*cc60*/  BSYNC B0 ;  /* 0x0000000000007941 */ /* 0x000fea0003800000 */
.L_x_6495:
        /* <DEDUP_REMOVED lines=25> */
.L_x_6498:
[----:B------:R-:W-:Y:S01]  /*ce00*/  DMUL R18, RZ, R24 ;  /* 0x00000018ff127228 */ /* 0x000fe20000000000 */
[----:B------:R-:W-:-:S10]  /*ce10*/  MOV R2, RZ ;  /* 0x000000ff00027202 */ /* 0x000fd40000000f00 */
.L_x_6499:
[----:B------:R-:W-:Y:S05]  /*ce20*/  BSYNC B2 ;  /* 0x0000000000027941 */ /* 0x000fea0003800000 */
.L_x_6497:
        /* <DEDUP_REMOVED lines=48> */
.L_x_6501:
[----:B------:R-:W-:Y:S01]  /*d130*/  DMUL R2, RZ, R24 ;  /* 0x00000018ff027228 */ /* 0x000fe20000000000 */
[----:B------:R-:W-:-:S10]  /*d140*/  IMAD.MOV.U32 R20, RZ, RZ, RZ ;  /* 0x000000ffff147224 */ /* 0x000fd400078e00ff */
.L_x_6502:
[----:B------:R-:W-:Y:S05]  /*d150*/  BSYNC B2 ;  /* 0x0000000000027941 */ /* 0x000fea0003800000 */
.L_x_6500:
        /* <DEDUP_REMOVED lines=31> */
.L_x_6476:
[----:B------:R-:W-:-:S10]  /*d350*/  DADD R14, R24, -R24 ;  /* 0x00000000180e7229 */ /* 0x000fd40000000818 */
[----:B------:R-:W-:Y:S02]  /*d360*/  IMAD.MOV.U32 R48, RZ, RZ, R14 ;  /* 0x000000ffff307224 */ /* 0x000fe400078e000e */
[----:B------:R-:W-:Y:S01]  /*d370*/  IMAD.MOV.U32 R49, RZ, RZ, R15 ;  /* 0x000000ffff317224 */ /* 0x000fe200078e000f */
[----:B------:R-:W-:Y:S06]  /*d380*/  BRA `(.L_x_6494) ;  /* 0x0000000400847947 */ /* 0x000fec0003800000 */
.L_x_6475:
        /* <DEDUP_REMOVED lines=36> */
.L_x_6506:
[----:B------:R-:W-:Y:S05]  /*d5d0*/  BSYNC B3 ;  /* 0x0000000000037941 */ /* 0x000fea0003800000 */
.L_x_6505:
        /* <DEDUP_REMOVED lines=31> */
.L_x_6508:
[----:B------:R-:W-:Y:S05]  /*d7d0*/  BSYNC B3 ;  /* 0x0000000000037941 */ /* 0x000fea0003800000 */
.L_x_6507:
        /* <DEDUP_REMOVED lines=24> */
.L_x_6504:
[----:B------:R-:W-:Y:S05]  /*d960*/  BSYNC B2 ;  /* 0x0000000000027941 */ /* 0x000fea0003800000 */
.L_x_6503:
[----:B------:R-:W-:Y:S01]  /*d970*/  LOP3.LUT R49, RZ, 0x80000000, R25, 0xb8, !PT ;  /* 0x80000000ff317812 */ /* 0x000fe200078eb819 */
[----:B------:R-:W-:Y:S02]  /*d980*/  IMAD.MOV.U32 R15, RZ, RZ, R46 ;  /* 0x000000ffff0f7224 */ /* 0x000fe400078e002e */
[----:B------:R-:W-:-:S07]  /*d990*/  IMAD.MOV.U32 R48, RZ, RZ, RZ ;  /* 0x000000ffff307224 */ /* 0x000fce00078e00ff */
.L_x_6494:
[----:B------:R-:W-:Y:S05]  /*d9a0*/  BSYNC B1 ;  /* 0x0000000000017941 */ /* 0x000fea0003800000 */
.L_x_6474:
        /* <DEDUP_REMOVED lines=33> */
.L_x_6514:
[----:B------:R-:W-:Y:S01]  /*dbc0*/  DMUL R36, RZ, R28 ;  /* 0x0000001cff247228 */ /* 0x000fe20000000000 */
[----:B------:R-:W-:-:S10]  /*dbd0*/  IMAD.MOV.U32 R2, RZ, RZ, RZ ;  /* 0x000000ffff027224 */ /* 0x000fd400078e00ff */
.L_x_6515:
[----:B------:R-:W-:Y:S05]  /*dbe0*/  BSYNC B2 ;  /* 0x0000000000027941 */ /* 0x000fea0003800000 */
.L_x_6513:
        /* <DEDUP_REMOVED lines=63> */
.L_x_6517:
[----:B------:R-:W-:Y:S05]  /*dfe0*/  BSYNC B0 ;  /* 0x0000000000007941 */ /* 0x000fea0003800000 */
.L_x_6516:
        /* <DEDUP_REMOVED lines=86> */
.L_x_6521:
[----:B------:R-:W-:Y:S05]  /*e550*/  BSYNC B3 ;  /* 0x0000000000037941 */ /* 0x000fea0003800000 */
.L_x_6520:
[----:B------:R-:W-:Y:S01]  /*e560*/  DADD R2, R24, R2 ;  /* 0x0000000018027229 */ /* 0x000fe20000000002 */
[----:B------:R-:W-:Y:S01]  /*e570*/  UMOV UR4, 0x8fb9f87e ;  /* 0x8fb9f87e00047882 */ /* 0x000fe20000000000 */
[----:B------:R-:W-:Y:S02]  /*e580*/  UMOV UR5, 0x408633ce ;  /* 0x408633ce00057882 */ /* 0x000fe40000000000 */
[----:B------:R-:W-:-:S06]  /*e590*/  DSETP.GE.AND P0, PT, R22, UR4, PT ;  /* 0x0000000416007e2a */ /* 0x000fcc000bf06000 */
[----:B------:R-:W-:Y:S02]  /*e5a0*/  FSEL R22, R2, RZ, !P0 ;  /* 0x000000ff02167208 */ /* 0x000fe40004000000 */
[----:B------:R-:W-:Y:S01]  /*e5b0*/  FSEL R23, R3, +QNAN , !P0 ;  /* 0x7ff0000003177808 */ /* 0x000fe20004000000 */
[----:B------:R-:W-:Y:S06]  /*e5c0*/  BRA `(.L_x_6522) ;  /* 0x00000000005c7947 */ /* 0x000fec0003800000 */
.L_x_6519:
        /* <DEDUP_REMOVED lines=23> */
.L_x_6522:
[----:B------:R-:W-:Y:S05]  /*e740*/  BSYNC B2 ;  /* 0x0000000000027941 */ /* 0x000fea0003800000 */
.L_x_6518:
        /* <DEDUP_REMOVED lines=29> */
.L_x_6524:
[----:B------:R-:W-:Y:S05]  /*e920*/  BSYNC B2 ;  /* 0x0000000000027941 */ /* 0x000fea0003800000 */
.L_x_6523:
        /* <DEDUP_REMOVED lines=25> */
.L_x_6526:
[----:B------:R-:W-:Y:S05]  /*eac0*/  BSYNC B2 ;  /* 0x0000000000027941 */ /* 0x000fea0003800000 */
.L_x_6525:
        /* <DEDUP_REMOVED lines=25> */
.L_x_6528:
[----:B------:R-:W-:Y:S05]  /*ec60*/  BSYNC B2 ;  /* 0x0000000000027941 */ /* 0x000fea0003800000 */
.L_x_6527:
[----:B------:R-:W-:Y:S05]  /*ec70*/  BRA `(.L_x_6529) ;  /* 0x0000001000447947 */ /* 0x000fea0003800000 */
.L_x_6512:
        /* <DEDUP_REMOVED lines=61> */
.L_x_6531:
[----:B------:R-:W-:Y:S05]  /*f050*/  BSYNC B0 ;  /* 0x0000000000007941 */ /* 0x000fea0003800000 */
.L_x_6530:
        /* <DEDUP_REMOVED lines=25> */
.L_x_6533:
[----:B------:R-:W-:Y:S01]  /*f1f0*/  DMUL R30, RZ, R28 ;  /* 0x0000001cff1e7228 */ /* 0x000fe20000000000 */
[----:B------:R-:W-:-:S10]  /*f200*/  MOV R2, RZ ;  /* 0x000000ff00027202 */ /* 0x000fd40000000f00 */
.L_x_6534:
[----:B------:R-:W-:Y:S05]  /*f210*/  BSYNC B2 ;  /* 0x0000000000027941 */ /* 0x000fea0003800000 */
.L_x_6532:
        /* <DEDUP_REMOVED lines=48> */
.L_x_6536:
[----:B------:R-:W-:Y:S01]  /*f520*/  DMUL R2, RZ, R28 ;  /* 0x0000001cff027228 */ /* 0x000fe20000000000 */
[----:B------:R-:W-:-:S10]  /*f530*/  IMAD.MOV.U32 R0, RZ, RZ, RZ ;  /* 0x000000ffff007224 */ /* 0x000fd400078e00ff */
.L_x_6537:
[----:B------:R-:W-:Y:S05]  /*f540*/  BSYNC B2 ;  /* 0x0000000000027941 */ /* 0x000fea0003800000 */
.L_x_6535:
        /* <DEDUP_REMOVED lines=31> */
.L_x_6511:
[----:B------:R-:W-:-:S10]  /*f740*/  DADD R16, R28, -R28 ;  /* 0x000000001c107229 */ /* 0x000fd4000000081c */
[----:B------:R-:W-:Y:S02]  /*f750*/  IMAD.MOV.U32 R20, RZ, RZ, R16 ;  /* 0x000000ffff147224 */ /* 0x000fe400078e0010 */
[----:B------:R-:W-:Y:S01]  /*f760*/  IMAD.MOV.U32 R21, RZ, RZ, R17 ;  /* 0x000000ffff157224 */ /* 0x000fe200078e0011 */
[----:B------:R-:W-:Y:S06]  /*f770*/  BRA `(.L_x_6529) ;  /* 0x0000000400847947 */ /* 0x000fec0003800000 */
.L_x_6510:
        /* <DEDUP_REMOVED lines=36> */
.L_x_6541:
[----:B------:R-:W-:Y:S05]  /*f9c0*/  BSYNC B3 ;  /* 0x0000000000037941 */ /* 0x000fea0003800000 */
.L_x_6540:
        /* <DEDUP_REMOVED lines=31> */
.L_x_6543:
[----:B------:R-:W-:Y:S05]  /*fbc0*/  BSYNC B3 ;  /* 0x0000000000037941 */ /* 0x000fea0003800000 */
.L_x_6542:
        /* <DEDUP_REMOVED lines=24> */
.L_x_6539:
[----:B------:R-:W-:Y:S05]  /*fd50*/  BSYNC B2 ;  /* 0x0000000000027941 */ /* 0x000fea0003800000 */
.L_x_6538:
[----:B------:R-:W-:Y:S01]  /*fd60*/  LOP3.LUT R21, RZ, 0x80000000, R29, 0xb8, !PT ;  /* 0x80000000ff157812 */ /* 0x000fe200078eb81d */
[----:B------:R-:W-:Y:S02]  /*fd70*/  IMAD.MOV.U32 R17, RZ, RZ, R46 ;  /* 0x000000ffff117224 */ /* 0x000fe400078e002e */
[----:B------:R-:W-:-:S07]  /*fd80*/  IMAD.MOV.U32 R20, RZ, RZ, RZ ;  /* 0x000000ffff147224 */ /* 0x000fce00078e00ff */
.L_x_6529:
[----:B------:R-:W-:Y:S05]  /*fd90*/  BSYNC B1 ;  /* 0x0000000000017941 */ /* 0x000fea0003800000 */
.L_x_6509:
        /* <DEDUP_REMOVED lines=33> */
.L_x_6549:
[----:B------:R-:W-:Y:S01]  /*ffb0*/  DMUL R36, RZ, R32 ;  /* 0x00000020ff247228 */ /* 0x000fe20000000000 */
[----:B------:R-:W-:-:S10]  /*ffc0*/  IMAD.MOV.U32 R2, RZ, RZ, RZ ;  /* 0x000000ffff027224 */ /* 0x000fd400078e00ff */
.L_x_6550:
[----:B------:R-:W-:Y:S05]  /*ffd0*/  BSYNC B2 ;  /* 0x0000000000027941 */ /* 0x000fea0003800000 */
.L_x_6548:
        /* <DEDUP_REMOVED lines=63> */
.L_x_6552:
[----:B------:R-:W-:Y:S05]  /*103d0*/  BSYNC B0 ;  /* 0x0000000000007941 */ /* 0x000fea0003800000 */
.L_x_6551:
        /* <DEDUP_REMOVED lines=86> */
.L_x_6556:
[----:B------:R-:W-:Y:S05]  /*10940*/  BSYNC B3 ;  /* 0x0000000000037941 */ /* 0x000fea0003800000 */
.L_x_6555:
[----:B------:R-:W-:Y:S01]  /*10950*/  DADD R2, R28, R2 ;  /* 0x000000001c027229 */ /* 0x000fe20000000002 */
[----:B------:R-:W-:Y:S01]  /*10960*/  UMOV UR4, 0x8fb9f87e ;  /* 0x8fb9f87e00047882 */ /* 0x000fe20000000000 */
[----:B------:R-:W-:Y:S02]  /*10970*/  UMOV UR5, 0x408633ce ;  /* 0x408633ce00057882 */ /* 0x000fe40000000000 */
[----:B------:R-:W-:-:S06]  /*10980*/  DSETP.GE.AND P0, PT, R26, UR4, PT ;  /* 0x000000041a007e2a */ /* 0x000fcc000bf06000 */
[----:B------:R-:W-:Y:S02]  /*10990*/  FSEL R26, R2, RZ, !P0 ;  /* 0x000000ff021a7208 */ /* 0x000fe40004000000 */
[----:B------:R-:W-:Y:S01]  /*109a0*/  FSEL R27, R3, +QNAN , !P0 ;  /* 0x7ff00000031b7808 */ /* 0x000fe20004000000 */
[----:B------:R-:W-:Y:S06]  /*109b0*/  BRA `(.L_x_6557) ;  /* 0x00000000005c7947 */ /* 0x000fec0003800000 */
.L_x_6554:
        /* <DEDUP_REMOVED lines=23> */
.L_x_6557:
[----:B------:R-:W-:Y:S05]  /*10b30*/  BSYNC B2 ;  /* 0x0000000000027941 */ /* 0x000fea0003800000 */
.L_x_6553:
        /* <DEDUP_REMOVED lines=29> */
.L_x_6559:
[----:B------:R-:W-:Y:S05]  /*10d10*/  BSYNC B2 ;  /* 0x0000000000027941 */ /* 0x000fea0003800000 */
.L_x_6558:
        /* <DEDUP_REMOVED lines=25> */
.L_x_6561:
[----:B------:R-:W-:Y:S05]  /*10eb0*/  BSYNC B2 ;  /* 0x0000000000027941 */ /* 0x000fea0003800000 */
.L_x_6560:
        /* <DEDUP_REMOVED lines=25> */
.L_x_6563:
[----:B------:R-:W-:Y:S05]  /*11050*/  BSYNC B2 ;  /* 0x0000000000027941 */ /* 0x000fea0003800000 */
.L_x_6562:
[----:B------:R-:W-:Y:S05]  /*11060*/  BRA `(.L_x_6564) ;  /* 0x0000001000447947 */ /* 0x000fea0003800000 */
.L_x_6547:
        /* <DEDUP_REMOVED lines=61> */
.L_x_6566:
[----:B------:R-:W-:Y:S05]  /*11440*/  BSYNC B0 ;  /* 0x0000000000007941 */ /* 0x000fea0003800000 */
.L_x_6565:
        /* <DEDUP_REMOVED lines=25> */
.L_x_6568:
[----:B------:R-:W-:Y:S01]  /*115e0*/  DMUL R34, RZ, R32 ;  /* 0x00000020ff227228 */ /* 0x000fe20000000000 */
[----:B------:R-:W-:-:S10]  /*115f0*/  MOV R2, RZ ;  /* 0x000000ff00027202 */ /* 0x000fd40000000f00 */
.L_x_6569:
[----:B------:R-:W-:Y:S05]  /*11600*/  BSYNC B2 ;  /* 0x0000000000027941 */ /* 0x000fea0003800000 */
.L_x_6567:
        /* <DEDUP_REMOVED lines=48> */
.L_x_6571:
[----:B------:R-:W-:Y:S01]  /*11910*/  DMUL R2, RZ, R32 ;  /* 0x00000020ff027228 */ /* 0x000fe20000000000 */
[----:B------:R-:W-:-:S10]  /*11920*/  IMAD.MOV.U32 R0, RZ, RZ, RZ ;  /* 0x000000ffff007224 */ /* 0x000fd400078e00ff */
.L_x_6572:
[----:B------:R-:W-:Y:S05]  /*11930*/  BSYNC B2 ;  /* 0x0000000000027941 */ /* 0x000fea0003800000 */
.L_x_6570:
        /* <DEDUP_REMOVED lines=31> */
.L_x_6546:
[----:B------:R-:W-:-:S10]  /*11b30*/  DADD R18, R32, -R32 ;  /* 0x0000000020127229 */ /* 0x000fd40000000820 */
[----:B------:R-:W-:Y:S02]  /*11b40*/  IMAD.MOV.U32 R24, RZ, RZ, R18 ;  /* 0x000000ffff187224 */ /* 0x000fe400078e0012 */
[----:B------:R-:W-:Y:S01]  /*11b50*/  IMAD.MOV.U32 R25, RZ, RZ, R19 ;  /* 0x000000ffff197224 */ /* 0x000fe200078e0013 */
[----:B------:R-:W-:Y:S06]  /*11b60*/  BRA `(.L_x_6564) ;  /* 0x0000000400847947 */ /* 0x000fec0003800000 */
.L_x_6545:
        /* <DEDUP_REMOVED lines=36> */
.L_x_6576:
[----:B------:R-:W-:Y:S05]  /*11db0*/  BSYNC B3 ;  /* 0x0000000000037941 */ /* 0x000fea0003800000 */
.L_x_6575:
        /* <DEDUP_REMOVED lines=31> */
.L_x_6578:
[----:B------:R-:W-:Y:S05]  /*11fb0*/  BSYNC B3 ;  /* 0x0000000000037941 */ /* 0x000fea0003800000 */
.L_x_6577:
        /* <DEDUP_REMOVED lines=24> */
.L_x_6574:
[----:B------:R-:W-:Y:S05]  /*12140*/  BSYNC B2 ;  /* 0x0000000000027941 */ /* 0x000fea0003800000 */
.L_x_6573:
[----:B------:R-:W-:Y:S01]  /*12150*/  LOP3.LUT R25, RZ, 0x80000000, R33, 0xb8, !PT ;  /* 0x80000000ff197812 */ /* 0x000fe200078eb821 */
[----:B------:R-:W-:Y:S02]  /*12160*/  IMAD.MOV.U32 R19, RZ, RZ, R46 ;  /* 0x000000ffff137224 */ /* 0x000fe400078e002e */
[----:B------:R-:W-:-:S07]  /*12170*/  IMAD.MOV.U32 R24, RZ, RZ, RZ ;  /* 0x000000ffff187224 */ /* 0x000fce00078e00ff */
.L_x_6564:
[----:B------:R-:W-:Y:S05]  /*12180*/  BSYNC B1 ;  /* 0x0000000000017941 */ /* 0x000fea0003800000 */
.L_x_6544:
        /* <DEDUP_REMOVED lines=20> */
.L_x_6298:
        /* <DEDUP_REMOVED lines=103> */
.L_x_6586:
[----:B0-----:R-:W-:Y:S01]  /*12940*/  DMUL R36, RZ, R32 ;  /* 0x00000020ff247228 */ /* 0x001fe20000000000 */
[----:B------:R-:W-:-:S10]  /*12950*/  IMAD.MOV.U32 R2, RZ, RZ, RZ ;  /* 0x000000ffff027224 */ /* 0x000fd400078e00ff */
.L_x_6587:
[----:B------:R-:W-:Y:S05]  /*12960*/  BSYNC B3 ;  /* 0x0000000000037941 */ /* 0x000fea0003800000 */
.L_x_6585:
        /* <DEDUP_REMOVED lines=64> */
.L_x_6589:
[----:B------:R-:W-:Y:S05]  /*12d70*/  BSYNC B0 ;  /* 0x0000000000007941 */ /* 0x000fea0003800000 */
.L_x_6588:
        /* <DEDUP_REMOVED lines=86> */
.L_x_6593:
[----:B------:R-:W-:Y:S05]  /*132e0*/  BSYNC B4 ;  /* 0x0000000000047941 */ /* 0x000fea0003800000 */
.L_x_6592:
[----:B------:R-:W-:Y:S01]  /*132f0*/  DADD R2, R48, R2 ;  /* 0x0000000030027229 */ /* 0x000fe20000000002 */
[----:B------:R-:W-:Y:S01]  /*13300*/  UMOV UR4, 0x8fb9f87e ;  /* 0x8fb9f87e00047882 */ /* 0x000fe20000000000 */
[----:B------:R-:W-:Y:S02]  /*13310*/  UMOV UR5, 0x408633ce ;  /* 0x408633ce00057882 */ /* 0x000fe40000000000 */
[----:B------:R-:W-:-:S06]  /*13320*/  DSETP.GE.AND P0, PT, R44, UR4, PT ;  /* 0x000000042c007e2a */ /* 0x000fcc000bf06000 */
[----:B------:R-:W-:Y:S02]  /*13330*/  FSEL R36, R2, RZ, !P0 ;  /* 0x000000ff02247208 */ /* 0x000fe40004000000 */
[----:B------:R-:W-:Y:S01]  /*13340*/  FSEL R37, R3, +QNAN , !P0 ;  /* 0x7ff0000003257808 */ /* 0x000fe20004000000 */
[----:B------:R-:W-:Y:S06]  /*13350*/  BRA `(.L_x_6594) ;  /* 0x00000000005c7947 */ /* 0x000fec0003800000 */
.L_x_6591:
        /* <DEDUP_REMOVED lines=23> */
.L_x_6594:
[----:B------:R-:W-:Y:S05]  /*134d0*/  BSYNC B3 ;  /* 0x0000000000037941 */ /* 0x000fea0003800000 */
.L_x_6590:
        /* <DEDUP_REMOVED lines=33> */
.L_x_6596:
[----:B------:R-:W-:Y:S05]  /*136f0*/  BSYNC B3 ;  /* 0x0000000000037941 */ /* 0x000fea0003800000 */
.L_x_6595:
        /* <DEDUP_REMOVED lines=25> */
.L_x_6598:
[----:B------:R-:W-:Y:S05]  /*13890*/  BSYNC B3 ;  /* 0x0000000000037941 */ /* 0x000fea0003800000 */
.L_x_6597:
        /* <DEDUP_REMOVED lines=25> */
.L_x_6600:
[----:B------:R-:W-:Y:S05]  /*13a30*/  BSYNC B3 ;  /* 0x0000000000037941 */ /* 0x000fea0003800000 */
.L_x_6599:
[----:B------:R-:W-:Y:S05]  /*13a40*/  BRA `(.L_x_6601) ;  /* 0x0000001000647947 */ /* 0x000fea0003800000 */
.L_x_6584:
        /* <DEDUP_REMOVED lines=63> */
.L_x_6603:
[----:B------:R-:W-:Y:S05]  /*13e40*/  BSYNC B0 ;  /* 0x0000000000007941 */ /* 0x000fea0003800000 */
.L_x_6602:
        /* <DEDUP_REMOVED lines=25> */
.L_x_6605:
[----:B------:R-:W-:Y:S01]  /*13fe0*/  DMUL R44, RZ, R32 ;  /* 0x00000020ff2c7228 */ /* 0x000fe20000000000 */
[----:B------:R-:W-:-:S10]  /*13ff0*/  MOV R2, RZ ;  /* 0x000000ff00027202 */ /* 0x000fd40000000f00 */
.L_x_6606:
[----:B------:R-:W-:Y:S05]  /*14000*/  BSYNC B3 ;  /* 0x0000000000037941 */ /* 0x000fea0003800000 */
.L_x_6604:
        /* <DEDUP_REMOVED lines=48> */
.L_x_6608:
[----:B------:R-:W-:Y:S01]  /*14310*/  DMUL R2, RZ, R32 ;  /* 0x00000020ff027228 */ /* 0x000fe20000000000 */
[----:B------:R-:W-:-:S10]  /*14320*/  IMAD.MOV.U32 R0, RZ, RZ, RZ ;  /* 0x000000ffff007224 */ /* 0x000fd400078e00ff */
.L_x_6609:
[----:B------:R-:W-:Y:S05]  /*14330*/  BSYNC B3 ;  /* 0x0000000000037941 */ /* 0x000fea0003800000 */
.L_x_6607:
        /* <DEDUP_REMOVED lines=32> */
.L_x_6583:
[----:B------:R-:W-:-:S10]  /*14540*/  DADD R50, R32, -R32 ;  /* 0x0000000020327229 */ /* 0x000fd40000000820 */
[----:B------:R-:W-:Y:S02]  /*14550*/  IMAD.MOV.U32 R60, RZ, RZ, R50 ;  /* 0x000000ffff3c7224 */ /* 0x000fe400078e0032 */
[----:B------:R-:W-:Y:S01]  /*14560*/  IMAD.MOV.U32 R61, RZ, RZ, R51 ;  /* 0x000000ffff3d7224 */ /* 0x000fe200078e0033 */
[----:B------:R-:W-:Y:S06]  /*14570*/  BRA `(.L_x_6601) ;  /* 0x0000000400987947 */ /* 0x000fec0003800000 */
.L_x_6582:
        /* <DEDUP_REMOVED lines=35> */
.L_x_6613:
[----:B------:R-:W-:Y:S05]  /*147b0*/  BSYNC B4 ;  /* 0x0000000000047941 */ /* 0x000fea0003800000 */
.L_x_6612:
        /* <DEDUP_REMOVED lines=32> */
[----:B-1----:R-:W-:Y:S05]  /*149c0*/  CALL.REL.NOINC `($_ZN2at6native29vectorized_elementwise_kernelILi4EZZZNS0_15tan_kernel_cudaERNS_18TensorIteratorBaseEENKUlvE_clEvENKUlvE_clEvEUlN3c107complexIdEEE_St5arrayIPcLm2EEEEviT0_T1_$__internal_trig_reduction_slowpathd) ;  /* 0x0000010c00c07944 */ /* 0x002fea0003c00000 */
[----:B------:R-:W-:Y:S01]  /*149d0*/  MOV R38, R2 ;  /* 0x0000000200267202 */ /* 0x000fe20000000f00 */
[----:B------:R-:W-:Y:S02]  /*149e0*/  IMAD.MOV.U32 R34, RZ, RZ, R36 ;  /* 0x000000ffff227224 */ /* 0x000fe400078e0024 */
[----:B------:R-:W-:-:S07]  /*149f0*/  IMAD.MOV.U32 R35, RZ, RZ, R37 ;  /* 0x000000ffff237224 */ /* 0x000fce00078e0025 */
.L_x_6615:
[----:B------:R-:W-:Y:S05]  /*14a00*/  BSYNC B4 ;  /* 0x0000000000047941 */ /* 0x000fea0003800000 */
.L_x_6614:
        /* <DEDUP_REMOVED lines=24> */
.L_x_6611:
[----:B------:R-:W-:Y:S05]  /*14b90*/  BSYNC B3 ;  /* 0x0000000000037941 */ /* 0x000fea0003800000 */
.L_x_6610:
[----:B------:R-:W-:Y:S01]  /*14ba0*/  IMAD.MOV.U32 R51, RZ, RZ, R50 ;  /* 0x000000ffff337224 */ /* 0x000fe200078e0032 */
[----:B------:R-:W-:Y:S01]  /*14bb0*/  LOP3.LUT R61, RZ, 0x80000000, R33, 0xb8, !PT ;  /* 0x80000000ff3d7812 */ /* 0x000fe200078eb821 */
[----:B------:R-:W-:Y:S02]  /*14bc0*/  IMAD.MOV.U32 R50, RZ, RZ, R46 ;  /* 0x000000ffff327224 */ /* 0x000fe400078e002e */
[----:B------:R-:W-:-:S07]  /*14bd0*/  IMAD.MOV.U32 R60, RZ, RZ, RZ ;  /* 0x000000ffff3c7224 */ /* 0x000fce00078e00ff */
.L_x_6601:
[----:B------:R-:W-:Y:S05]  /*14be0*/  BSYNC B1 ;  /* 0x0000000000017941 */ /* 0x000fea0003800000 */
.L_x_6581:
[----:B------:R-:W-:-:S11]  /*14bf0*/  DADD R62, -RZ, -R50 ;  /* 0x00000000ff3e7229 */ /* 0x000fd60000000932 */
.L_x_6580:
[----:B------:R-:W-:Y:S05]  /*14c00*/  BSYNC B2 ;  /* 0x0000000000027941 */ /* 0x000fea0003800000 */
.L_x_6579:
        /* <DEDUP_REMOVED lines=40> */
.L_x_6623:
[----:B------:R-:W-:Y:S01]  /*14e90*/  DMUL R36, RZ, R4 ;  /* 0x00000004ff247228 */ /* 0x000fe20000000000 */
[----:B------:R-:W-:-:S10]  /*14ea0*/  IMAD.MOV.U32 R2, RZ, RZ, RZ ;  /* 0x000000ffff027224 */ /* 0x000fd400078e00ff */
.L_x_6624:
[----:B------:R-:W-:Y:S05]  /*14eb0*/  BSYNC B3 ;  /* 0x0000000000037941 */ /* 0x000fea0003800000 */
.L_x_6622:
        /* <DEDUP_REMOVED lines=63> */
.L_x_6626:
[----:B------:R-:W-:Y:S05]  /*152b0*/  BSYNC B0 ;  /* 0x0000000000007941 */ /* 0x000fea0003800000 */
.L_x_6625:
        /* <DEDUP_REMOVED lines=86> */
.L_x_6630:
[----:B------:R-:W-:Y:S05]  /*15820*/  BSYNC B4 ;  /* 0x0000000000047941 */ /* 0x000fea0003800000 */
.L_x_6629:
[----:B------:R-:W-:Y:S01]  /*15830*/  DADD R2, R32, R2 ;  /* 0x0000000020027229 */ /* 0x000fe20000000002 */
[----:B------:R-:W-:Y:S01]  /*15840*/  UMOV UR4, 0x8fb9f87e ;  /* 0x8fb9f87e00047882 */ /* 0x000fe20000000000 */
[----:B------:R-:W-:Y:S02]  /*15850*/  UMOV UR5, 0x408633ce ;  /* 0x408633ce00057882 */ /* 0x000fe40000000000 */
[----:B------:R-:W-:-:S06]  /*15860*/  DSETP.GE.AND P0, PT, R34, UR4, PT ;  /* 0x0000000422007e2a */ /* 0x000fcc000bf06000 */
[----:B------:R-:W-:Y:S02]  /*15870*/  FSEL R32, R2, RZ, !P0 ;  /* 0x000000ff02207208 */ /* 0x000fe40004000000 */
[----:B------:R-:W-:Y:S01]  /*15880*/  FSEL R33, R3, +QNAN , !P0 ;  /* 0x7ff0000003217808 */ /* 0x000fe20004000000 */
[----:B------:R-:W-:Y:S06]  /*15890*/  BRA `(.L_x_6631) ;  /* 0x00000000005c7947 */ /* 0x000fec0003800000 */
.L_x_6628:
        /* <DEDUP_REMOVED lines=23> */
.L_x_6631:
[----:B------:R-:W-:Y:S05]  /*15a10*/  BSYNC B3 ;  /* 0x0000000000037941 */ /* 0x000fea0003800000 */
.L_x_6627:
        /* <DEDUP_REMOVED lines=31> */
[----:B------:R-:W-:Y:S05]  /*15c10*/  CALL.REL.NOINC `($__internal_11_$__cuda_sm20_dsqrt_rn_f64_mediumpath_v1) ;  /* 0x000000f800707944 */ /* 0x000fea0003c00000 */
[----:B------:R-:W-:-:S07]  /*15c20*/  MOV R2, R0 ;  /* 0x0000000000027202 */ /* 0x000fce0000000f00 */
.L_x_6633:
[----:B------:R-:W-:Y:S05]  /*15c30*/  BSYNC B3 ;  /* 0x0000000000037941 */ /* 0x000fea0003800000 */
.L_x_6632:
        /* <DEDUP_REMOVED lines=25> */
.L_x_6635:
[----:B------:R-:W-:Y:S05]  /*15dd0*/  BSYNC B3 ;  /* 0x0000000000037941 */ /* 0x000fea0003800000 */
.L_x_6634:
        /* <DEDUP_REMOVED lines=25> */
.L_x_6637:
[----:B------:R-:W-:Y:S05]  /*15f70*/  BSYNC B3 ;  /* 0x0000000000037941 */ /* 0x000fea0003800000 */
.L_x_6636:
[----:B------:R-:W-:Y:S05]  /*15f80*/  BRA `(.L_x_6638) ;  /* 0x00000010004c7947 */ /* 0x000fea0003800000 */
.L_x_6621:
        /* <DEDUP_REMOVED lines=62> */
.L_x_6640:
[----:B------:R-:W-:Y:S05]  /*16370*/  BSYNC B0 ;  /* 0x0000000000007941 */ /* 0x000fea0003800000 */
.L_x_6639:
        /* <DEDUP_REMOVED lines=25> */
.L_x_6642:
[----:B------:R-:W-:Y:S01]  /*16510*/  DMUL R34, RZ, R4 ;  /* 0x00000004ff227228 */ /* 0x000fe20000000000 */
[----:B------:R-:W-:-:S10]  /*16520*/  MOV R2, RZ ;  /* 0x000000ff00027202 */ /* 0x000fd40000000f00 */
.L_x_6643:
[----:B------:R-:W-:Y:S05]  /*16530*/  BSYNC B3 ;  /* 0x0000000000037941 */ /* 0x000fea0003800000 */
.L_x_6641:
        /* <DEDUP_REMOVED lines=48> */
.L_x_6645:
[----:B------:R-:W-:Y:S01]  /*16840*/  DMUL R2, RZ, R4 ;  /* 0x00000004ff027228 */ /* 0x000fe20000000000 */
[----:B------:R-:W-:-:S10]  /*16850*/  IMAD.MOV.U32 R0, RZ, RZ, RZ ;  /* 0x000000ffff007224 */ /* 0x000fd400078e00ff */
.L_x_6646:
[----:B------:R-:W-:Y:S05]  /*16860*/  BSYNC B3 ;  /* 0x0000000000037941 */ /* 0x000fea0003800000 */
.L_x_6644:
        /* <DEDUP_REMOVED lines=32> */
.L_x_6620:
[----:B------:R-:W-:-:S10]  /*16a70*/  DADD R32, R4, -R4 ;  /* 0x0000000004207229 */ /* 0x000fd40000000804 */
[----:B------:R-:W-:Y:S02]  /*16a80*/  IMAD.MOV.U32 R56, RZ, RZ, R32 ;  /* 0x000000ffff387224 */ /* 0x000fe400078e0020 */
[----:B------:R-:W-:Y:S01]  /*16a90*/  IMAD.MOV.U32 R57, RZ, RZ, R33 ;  /* 0x000000ffff397224 */ /* 0x000fe200078e0021 */
[----:B------:R-:W-:Y:S06]  /*16aa0*/  BRA `(.L_x_6638) ;  /* 0x0000000400847947 */ /* 0x000fec0003800000 */
.L_x_6619:
        /* <DEDUP_REMOVED lines=36> */
.L_x_6650:
[----:B------:R-:W-:Y:S05]  /*16cf0*/  BSYNC B4 ;  /* 0x0000000000047941 */ /* 0x000fea0003800000 */
.L_x_6649:
        /* <DEDUP_REMOVED lines=31> */
.L_x_6652:
[----:B------:R-:W-:Y:S05]  /*16ef0*/  BSYNC B4 ;  /* 0x0000000000047941 */ /* 0x000fea0003800000 */
.L_x_6651:
        /* <DEDUP_REMOVED lines=24> */
.L_x_6648:
[----:B------:R-:W-:Y:S05]  /*17080*/  BSYNC B3 ;  /* 0x0000000000037941 */ /* 0x000fea0003800000 */
.L_x_6647:
[----:B------:R-:W-:Y:S01]  /*17090*/  LOP3.LUT R57, RZ, 0x80000000, R5, 0xb8, !PT ;  /* 0x80000000ff397812 */ /* 0x000fe200078eb805 */
[----:B------:R-:W-:Y:S02]  /*170a0*/  IMAD.MOV.U32 R33, RZ, RZ, R47 ;  /* 0x000000ffff217224 */ /* 0x000fe400078e002f */
[----:B------:R-:W-:-:S07]  /*170b0*/  IMAD.MOV.U32 R56, RZ, RZ, RZ ;  /* 0x000000ffff387224 */ /* 0x000fce00078e00ff */
.L_x_6638:
[----:B------:R-:W-:Y:S05]  /*170c0*/  BSYNC B1 ;  /* 0x0000000000017941 */ /* 0x000fea0003800000 */
.L_x_6618:
[----:B------:R-:W-:-:S11]  /*170d0*/  DADD R58, -RZ, -R32 ;  /* 0x00000000ff3a7229 */ /* 0x000fd60000000920 */
.L_x_6617:
[----:B------:R-:W-:Y:S05]  /*170e0*/  BSYNC B2 ;  /* 0x0000000000027941 */ /* 0x000fea0003800000 */
.L_x_6616:
        /* <DEDUP_REMOVED lines=40> */
.L_x_6660:
[----:B------:R-:W-:Y:S01]  /*17370*/  DMUL R36, RZ, R8 ;  /* 0x00000008ff247228 */ /* 0x000fe20000000000 */
[----:B------:R-:W-:-:S10]  /*17380*/  IMAD.MOV.U32 R2, RZ, RZ, RZ ;  /* 0x000000ffff027224 */ /* 0x000fd400078e00ff */
.L_x_6661:
[----:B------:R-:W-:Y:S05]  /*17390*/  BSYNC B3 ;  /* 0x0000000000037941 */ /* 0x000fea0003800000 */
.L_x_6659:
        /* <DEDUP_REMOVED lines=63> */
.L_x_6663:
[----:B------:R-:W-:Y:S05]  /*17790*/  BSYNC B0 ;  /* 0x0000000000007941 */ /* 0x000fea0003800000 */
.L_x_6662:
        /* <DEDUP_REMOVED lines=84> */
[----:B------:R-:W-:Y:S05]  /*17ce0*/  CALL.REL.NOINC `($__internal_10_$__cuda_sm20_div_rn_f64_full) ;  /* 0x000000d000ac7944 */ /* 0x000fea0003c00000 */
.L_x_6667:
[----:B------:R-:W-:Y:S05]  /*17cf0*/  BSYNC B4 ;  /* 0x0000000000047941 */ /* 0x000fea0003800000 */
.L_x_6666:
[----:B------:R-:W-:Y:S01]  /*17d00*/  DADD R2, R4, R2 ;  /* 0x0000000004027229 */ /* 0x000fe20000000002 */
[----:B------:R-:W-:Y:S01]  /*17d10*/  UMOV UR4, 0x8fb9f87e ;  /* 0x8fb9f87e00047882 */ /* 0x000fe20000000000 */
[----:B------:R-:W-:Y:S02]  /*17d20*/  UMOV UR5, 0x408633ce ;  /* 0x408633ce00057882 */ /* 0x000fe40000000000 */
[----:B------:R-:W-:-:S06]  /*17d30*/  DSETP.GE.AND P0, PT, R8, UR4, PT ;  /* 0x0000000408007e2a */ /* 0x000fcc000bf06000 */
[----:B------:R-:W-:Y:S02]  /*17d40*/  FSEL R4, R2, RZ, !P0 ;  /* 0x000000ff02047208 */ /* 0x000fe40004000000 */
[----:B------:R-:W-:Y:S01]  /*17d50*/  FSEL R5, R3, +QNAN , !P0 ;  /* 0x7ff0000003057808 */ /* 0x000fe20004000000 */
[----:B------:R-:W-:Y:S06]  /*17d60*/  BRA `(.L_x_6668) ;  /* 0x00000000005c7947 */ /* 0x000fec0003800000 */
.L_x_6665:
        /* <DEDUP_REMOVED lines=23> */
.L_x_6668:
[----:B------:R-:W-:Y:S05]  /*17ee0*/  BSYNC B3 ;  /* 0x0000000000037941 */ /* 0x000fea0003800000 */
.L_x_6664:
        /* <DEDUP_REMOVED lines=30> */
.L_x_6670:
[----:B------:R-:W-:Y:S05]  /*180d0*/  BSYNC B3 ;  /* 0x0000000000037941 */ /* 0x000fea0003800000 */
.L_x_6669:
        /* <DEDUP_REMOVED lines=25> */
.L_x_6672:
[----:B------:R-:W-:Y:S05]  /*18270*/  BSYNC B3 ;  /* 0x0000000000037941 */ /* 0x000fea0003800000 */
.L_x_6671:
        /* <DEDUP_REMOVED lines=25> */
.L_x_6674:
[----:B------:R-:W-:Y:S05]  /*18410*/  BSYNC B3 ;  /* 0x0000000000037941 */ /* 0x000fea0003800000 */
.L_x_6673:
[----:B------:R-:W-:Y:S05]  /*18420*/  BRA `(.L_x_6675) ;  /* 0x0000001000487947 */ /* 0x000fea0003800000 */
.L_x_6658:
        /* <DEDUP_REMOVED lines=61> */
.L_x_6677:
[----:B------:R-:W-:Y:S05]  /*18800*/  BSYNC B0 ;  /* 0x0000000000007941 */ /* 0x000fea0003800000 */
.L_x_6676:
        /* <DEDUP_REMOVED lines=25> */
.L_x_6679:
[----:B------:R-:W-:Y:S01]  /*189a0*/  DMUL R4, RZ, R8 ;  /* 0x00000008ff047228 */ /* 0x000fe20000000000 */
[----:B------:R-:W-:-:S10]  /*189b0*/  MOV R2, RZ ;  /* 0x000000ff00027202 */ /* 0x000fd40000000f00 */
.L_x_6680:
[----:B------:R-:W-:Y:S05]  /*189c0*/  BSYNC B3 ;  /* 0x0000000000037941 */ /* 0x000fea0003800000 */
.L_x_6678:
        /* <DEDUP_REMOVED lines=48> */
.L_x_6682:
[----:B------:R-:W-:Y:S01]  /*18cd0*/  DMUL R2, RZ, R8 ;  /* 0x00000008ff027228 */ /* 0x000fe20000000000 */
[----:B------:R-:W-:-:S10]  /*18ce0*/  IMAD.MOV.U32 R32, RZ, RZ, RZ ;  /* 0x000000ffff207224 */ /* 0x000fd400078e00ff */
.L_x_6683:
[----:B------:R-:W-:Y:S05]  /*18cf0*/  BSYNC B3 ;  /* 0x0000000000037941 */ /* 0x000fea0003800000 */
.L_x_6681:
        /* <DEDUP_REMOVED lines=32> */
.L_x_6657:
[----:B------:R-:W-:-:S10]  /*18f00*/  DADD R4, R8, -R8 ;  /* 0x0000000008047229 */ /* 0x000fd40000000808 */
[----:B------:R-:W-:Y:S02]  /*18f10*/  IMAD.MOV.U32 R52, RZ, RZ, R4 ;  /* 0x000000ffff347224 */ /* 0x000fe400078e0004 */
[----:B------:R-:W-:Y:S01]  /*18f20*/  IMAD.MOV.U32 R53, RZ, RZ, R5 ;  /* 0x000000ffff357224 */ /* 0x000fe200078e0005 */
[----:B------:R-:W-:Y:S06]  /*18f30*/  BRA `(.L_x_6675) ;  /* 0x0000000400847947 */ /* 0x000fec0003800000 */
.L_x_6656:
        /* <DEDUP_REMOVED lines=36> */
.L_x_6687:
[----:B------:R-:W-:Y:S05]  /*19180*/  BSYNC B4 ;  /* 0x0000000000047941 */ /* 0x000fea0003800000 */
.L_x_6686:
        /* <DEDUP_REMOVED lines=31> */
.L_x_6689:
[----:B------:R-:W-:Y:S05]  /*19380*/  BSYNC B4 ;  /* 0x0000000000047941 */ /* 0x000fea0003800000 */
.L_x_6688:
        /* <DEDUP_REMOVED lines=24> */
.L_x_6685:
[----:B------:R-:W-:Y:S05]  /*19510*/  BSYNC B3 ;  /* 0x0000000000037941 */ /* 0x000fea0003800000 */
.L_x_6684:
[----:B------:R-:W-:Y:S01]  /*19520*/  LOP3.LUT R53, RZ, 0x80000000, R9, 0xb8, !PT ;  /* 0x80000000ff357812 */ /* 0x000fe200078eb809 */
[----:B------:R-:W-:Y:S02]  /*19530*/  IMAD.MOV.U32 R5, RZ, RZ, R33 ;  /* 0x000000ffff057224 */ /* 0x000fe400078e0021 */
[----:B------:R-:W-:-:S07]  /*19540*/  IMAD.MOV.U32 R52, RZ, RZ, RZ ;  /* 0x000000ffff347224 */ /* 0x000fce00078e00ff */
.L_x_6675:
[----:B------:R-:W-:Y:S05]  /*19550*/  BSYNC B1 ;  /* 0x0000000000017941 */ /* 0x000fea0003800000 */
.L_x_6655:
[----:B------:R-:W-:-:S11]  /*19560*/  DADD R54, -RZ, -R4 ;  /* 0x00000000ff367229 */ /* 0x000fd60000000904 */
.L_x_6654:
[----:B------:R-:W-:Y:S05]  /*19570*/  BSYNC B2 ;  /* 0x0000000000027941 */ /* 0x000fea0003800000 */
.L_x_6653:
        /* <DEDUP_REMOVED lines=40> */
.L_x_6697:
[----:B------:R-:W-:Y:S01]  /*19800*/  DMUL R36, RZ, R12 ;  /* 0x0000000cff247228 */ /* 0x000fe20000000000 */
[----:B------:R-:W-:-:S10]  /*19810*/  IMAD.MOV.U32 R2, RZ, RZ, RZ ;  /* 0x000000ffff027224 */ /* 0x000fd400078e00ff */
.L_x_6698:
[----:B------:R-:W-:Y:S05]  /*19820*/  BSYNC B3 ;  /* 0x0000000000037941 */ /* 0x000fea0003800000 */
.L_x_6696:
        /* <DEDUP_REMOVED lines=63> */
.L_x_6700:
[----:B------:R-:W-:Y:S05]  /*19c20*/  BSYNC B0 ;  /* 0x0000000000007941 */ /* 0x000fea0003800000 */
.L_x_6699:
        /* <DEDUP_REMOVED lines=86> */
.L_x_6704:
[----:B------:R-:W-:Y:S05]  /*1a190*/  BSYNC B4 ;  /* 0x0000000000047941 */ /* 0x000fea0003800000 */
.L_x_6703:
[----:B------:R-:W-:Y:S01]  /*1a1a0*/  DADD R2, R12, R2 ;  /* 0x000000000c027229 */ /* 0x000fe20000000002 */
[----:B------:R-:W-:Y:S01]  /*1a1b0*/  UMOV UR4, 0x8fb9f87e ;  /* 0x8fb9f87e00047882 */ /* 0x000fe20000000000 */
[----:B------:R-:W-:Y:S02]  /*1a1c0*/  UMOV UR5, 0x408633ce ;  /* 0x408633ce00057882 */ /* 0x000fe40000000000 */
[----:B------:R-:W-:-:S06]  /*1a1d0*/  DSETP.GE.AND P0, PT, R10, UR4, PT ;  /* 0x000000040a007e2a */ /* 0x000fcc000bf06000 */
[----:B------:R-:W-:Y:S02]  /*1a1e0*/  FSEL R10, R2, RZ, !P0 ;  /* 0x000000ff020a7208 */ /* 0x000fe40004000000 */
[----:B------:R-:W-:Y:S01]  /*1a1f0*/  FSEL R11, R3, +QNAN , !P0 ;  /* 0x7ff00000030b7808 */ /* 0x000fe20004000000 */
[----:B------:R-:W-:Y:S06]  /*1a200*/  BRA `(.L_x_6705) ;  /* 0x00000000005c7947 */ /* 0x000fec0003800000 */
.L_x_6702:
        /* <DEDUP_REMOVED lines=23> */
.L_x_6705:
[----:B------:R-:W-:Y:S05]  /*1a380*/  BSYNC B3 ;  /* 0x0000000000037941 */ /* 0x000fea0003800000 */
.L_x_6701:
        /* <DEDUP_REMOVED lines=29> */
.L_x_6707:
[----:B------:R-:W-:Y:S05]  /*1a560*/  BSYNC B3 ;  /* 0x0000000000037941 */ /* 0x000fea0003800000 */
.L_x_6706:
        /* <DEDUP_REMOVED lines=25> */
.L_x_6709:
[----:B------:R-:W-:Y:S05]  /*1a700*/  BSYNC B3 ;  /* 0x0000000000037941 */ /* 0x000fea0003800000 */
.L_x_6708:
        /* <DEDUP_REMOVED lines=23> */
[----:B------:R-:W-:Y:S01]  /*1a880*/  MOV R48, R2 ;  /* 0x0000000200307202 */ /* 0x000fe20000000f00 */
[----:B------:R-:W-:-:S07]  /*1a890*/  IMAD.MOV.U32 R49, RZ, RZ, R3 ;  /* 0x000000ffff317224 */ /* 0x000fce00078e0003 */
.L_x_6711:
[----:B------:R-:W-:Y:S05]  /*1a8a0*/  BSYNC B3 ;  /* 0x0000000000037941 */ /* 0x000fea0003800000 */
.L_x_6710:
[----:B------:R-:W-:Y:S05]  /*1a8b0*/  BRA `(.L_x_6712) ;  /* 0x0000001000447947 */ /* 0x000fea0003800000 */
.L_x_6695:
        /* <DEDUP_REMOVED lines=61> */
.L_x_6714:
[----:B------:R-:W-:Y:S05]  /*1ac90*/  BSYNC B0 ;  /* 0x0000000000007941 */ /* 0x000fea0003800000 */
.L_x_6713:
        /* <DEDUP_REMOVED lines=24> */
[----:B------:R-:W-:Y:S06]  /*1ae20*/  BRA `(.L_x_6717) ;  /* 0x0000000000087947 */ /* 0x000fec0003800000 */
.L_x_6716:
[----:B------:R-:W-:Y:S01]  /*1ae30*/  DMUL R14, RZ, R12 ;  /* 0x0000000cff0e7228 */ /* 0x000fe20000000000 */
[----:B------:R-:W-:-:S10]  /*1ae40*/  IMAD.MOV.U32 R2, RZ, RZ, RZ ;  /* 0x000000ffff027224 */ /* 0x000fd400078e00ff */
.L_x_6717:
[----:B------:R-:W-:Y:S05]  /*1ae50*/  BSYNC B3 ;  /* 0x0000000000037941 */ /* 0x000fea0003800000 */
.L_x_6715:
        /* <DEDUP_REMOVED lines=45> */
[----:B------:R-:W-:Y:S02]  /*1b130*/  IMAD.MOV.U32 R2, RZ, RZ, R36 ;  /* 0x000000ffff027224 */ /* 0x000fe400078e0024 */
[----:B------:R-:W-:Y:S01]  /*1b140*/  IMAD.MOV.U32 R3, RZ, RZ, R37 ;  /* 0x000000ffff037224 */ /* 0x000fe200078e0025 */
[----:B------:R-:W-:Y:S06]  /*1b150*/  BRA `(.L_x_6720) ;  /* 0x0000000000087947 */ /* 0x000fec0003800000 */
.L_x_6719:
[----:B------:R-:W-:Y:S01]  /*1b160*/  DMUL R2, RZ, R12 ;  /* 0x0000000cff027228 */ /* 0x000fe20000000000 */
[----:B------:R-:W-:-:S10]  /*1b170*/  MOV R0, RZ ;  /* 0x000000ff00007202 */ /* 0x000fd40000000f00 */
.L_x_6720:
[----:B------:R-:W-:Y:S05]  /*1b180*/  BSYNC B3 ;  /* 0x0000000000037941 */ /* 0x000fea0003800000 */
.L_x_6718:
        /* <DEDUP_REMOVED lines=31> */
.L_x_6694:
[----:B------:R-:W-:-:S10]  /*1b380*/  DADD R4, R12, -R12 ;  /* 0x000000000c047229 */ /* 0x000fd4000000080c */
[----:B------:R-:W-:Y:S02]  /*1b390*/  IMAD.MOV.U32 R48, RZ, RZ, R4 ;  /* 0x000000ffff307224 */ /* 0x000fe400078e0004 */
[----:B------:R-:W-:Y:S01]  /*1b3a0*/  IMAD.MOV.U32 R49, RZ, RZ, R5 ;  /* 0x000000ffff317224 */ /* 0x000fe200078e0005 */
[----:B------:R-:W-:Y:S06]  /*1b3b0*/  BRA `(.L_x_6712) ;  /* 0x0000000400847947 */ /* 0x000fec0003800000 */
.L_x_6693:
        /* <DEDUP_REMOVED lines=33> */
[----:B------:R-:W-:Y:S05]  /*1b5d0*/  CALL.REL.NOINC `($_ZN2at6native29vectorized_elementwise_kernelILi4EZZZNS0_15tan_kernel_cudaERNS_18TensorIteratorBaseEENKUlvE_clEvENKUlvE_clEvEUlN3c107complexIdEEE_St5arrayIPcLm2EEEEviT0_T1_$__internal_trig_reduction_slowpathd) ;  /* 0x000000a000bc7944 */ /* 0x000fea0003c00000 */
[----:B------:R-:W-:Y:S01]  /*1b5e0*/  MOV R8, R36 ;  /* 0x0000002400087202 */ /* 0x000fe20000000f00 */
[----:B------:R-:W-:-:S07]  /*1b5f0*/  IMAD.MOV.U32 R9, RZ, RZ, R37 ;  /* 0x000000ffff097224 */ /* 0x000fce00078e0025 */
.L_x_6724:
[----:B------:R-:W-:Y:S05]  /*1b600*/  BSYNC B4 ;  /* 0x0000000000047941 */ /* 0x000fea0003800000 */
.L_x_6723:
        /* <DEDUP_REMOVED lines=27> */
[----:B------:R-:W-:Y:S05]  /*1b7c0*/  CALL.REL.NOINC `($_ZN2at6native29vectorized_elementwise_kernelILi4EZZZNS0_15tan_kernel_cudaERNS_18TensorIteratorBaseEENKUlvE_clEvENKUlvE_clEvEUlN3c107complexIdEEE_St5arrayIPcLm2EEEEviT0_T1_$__internal_trig_reduction_slowpathd) ;  /* 0x000000a000407944 */ /* 0x000fea0003c00000 */
[----:B------:R-:W-:Y:S02]  /*1b7d0*/  IMAD.MOV.U32 R10, RZ, RZ, R2 ;  /* 0x000000ffff0a7224 */ /* 0x000fe400078e0002 */
[----:B------:R-:W-:Y:S02]  /*1b7e0*/  IMAD.MOV.U32 R6, RZ, RZ, R36 ;  /* 0x000000ffff067224 */ /* 0x000fe400078e0024 */
[----:B------:R-:W-:-:S07]  /*1b7f0*/  IMAD.MOV.U32 R7, RZ, RZ, R37 ;  /* 0x000000ffff077224 */ /* 0x000fce00078e0025 */
.L_x_6726:
[----:B------:R-:W-:Y:S05]  /*1b800*/  BSYNC B4 ;  /* 0x0000000000047941 */ /* 0x000fea0003800000 */
.L_x_6725:
        /* <DEDUP_REMOVED lines=24> */
.L_x_6722:
[----:B------:R-:W-:Y:S05]  /*1b990*/  BSYNC B3 ;  /* 0x0000000000037941 */ /* 0x000fea0003800000 */
.L_x_6721:
[----:B------:R-:W-:Y:S01]  /*1b9a0*/  LOP3.LUT R49, RZ, 0x80000000, R13, 0xb8, !PT ;  /* 0x80000000ff317812 */ /* 0x000fe200078eb80d */
[----:B------:R-:W-:Y:S01]  /*1b9b0*/  IMAD.MOV.U32 R5, RZ, RZ, R11 ;  /* 0x000000ffff057224 */ /* 0x000fe200078e000b */
[----:B------:R-:W-:-:S07]  /*1b9c0*/  MOV R48, RZ ;  /* 0x000000ff00307202 */ /* 0x000fce0000000f00 */
.L_x_6712:
[----:B------:R-:W-:Y:S05]  /*1b9d0*/  BSYNC B1 ;  /* 0x0000000000017941 */ /* 0x000fea0003800000 */
.L_x_6692:
[----:B------:R-:W-:-:S11]  /*1b9e0*/  DADD R50, -RZ, -R4 ;  /* 0x00000000ff327229 */ /* 0x000fd60000000904 */
.L_x_6691:
[----:B------:R-:W-:Y:S05]  /*1b9f0*/  BSYNC B2 ;  /* 0x0000000000027941 */ /* 0x000fea0003800000 */
.L_x_6690:
        /* <DEDUP_REMOVED lines=41> */
.L_x_6734:
[----:B------:R-:W-:Y:S01]  /*1bc90*/  DMUL R36, RZ, R16 ;  /* 0x00000010ff247228 */ /* 0x000fe20000000000 */
[----:B------:R-:W-:-:S10]  /*1bca0*/  IMAD.MOV.U32 R2, RZ, RZ, RZ ;  /* 0x000000ffff027224 */ /* 0x000fd400078e00ff */
.L_x_6735:
[----:B------:R-:W-:Y:S05]  /*1bcb0*/  BSYNC B3 ;  /* 0x0000000000037941 */ /* 0x000fea0003800000 */
.L_x_6733:
        /* <DEDUP_REMOVED lines=63> */
.L_x_6737:
[----:B------:R-:W-:Y:S05]  /*1c0b0*/  BSYNC B0 ;  /* 0x0000000000007941 */ /* 0x000fea0003800000 */
.L_x_6736:
        /* <DEDUP_REMOVED lines=85> */
[----:B------:R-:W-:Y:S05]  /*1c610*/  CALL.REL.NOINC `($__internal_10_$__cuda_sm20_div_rn_f64_full) ;  /* 0x0000008800607944 */ /* 0x000fea0003c00000 */
.L_x_6741:
[----:B------:R-:W-:Y:S05]  /*1c620*/  BSYNC B4 ;  /* 0x0000000000047941 */ /* 0x000fea0003800000 */
.L_x_6740:
[----:B------:R-:W-:Y:S01]  /*1c630*/  DADD R2, R12, R2 ;  /* 0x000000000c027229 */ /* 0x000fe20000000002 */
[----:B------:R-:W-:Y:S01]  /*1c640*/  UMOV UR4, 0x8fb9f87e ;  /* 0x8fb9f87e00047882 */ /* 0x000fe20000000000 */
[----:B------:R-:W-:Y:S02]  /*1c650*/  UMOV UR5, 0x408633ce ;  /* 0x408633ce00057882 */ /* 0x000fe40000000000 */
[----:B------:R-:W-:-:S06]  /*1c660*/  DSETP.GE.AND P0, PT, R10, UR4, PT ;  /* 0x000000040a007e2a */ /* 0x000fcc000bf06000 */
[----:B------:R-:W-:Y:S02]  /*1c670*/  FSEL R10, R2, RZ, !P0 ;  /* 0x000000ff020a7208 */ /* 0x000fe40004000000 */
[----:B------:R-:W-:Y:S01]  /*1c680*/  FSEL R11, R3, +QNAN , !P0 ;  /* 0x7ff00000030b7808 */ /* 0x000fe20004000000 */
[----:B------:R-:W-:Y:S06]  /*1c690*/  BRA `(.L_x_6742) ;  /* 0x00000000005c7947 */ /* 0x000fec0003800000 */
.L_x_6739:
        /* <DEDUP_REMOVED lines=23> */
.L_x_6742:
[----:B------:R-:W-:Y:S05]  /*1c810*/  BSYNC B3 ;  /* 0x0000000000037941 */ /* 0x000fea0003800000 */
.L_x_6738:
        /* <DEDUP_REMOVED lines=29> */
.L_x_6744:
[----:B------:R-:W-:Y:S05]  /*1c9f0*/  BSYNC B3 ;  /* 0x0000000000037941 */ /* 0x000fea0003800000 */
.L_x_6743:
        /* <DEDUP_REMOVED lines=25> */
.L_x_6746:
[----:B------:R-:W-:Y:S05]  /*1cb90*/  BSYNC B3 ;  /* 0x0000000000037941 */ /* 0x000fea0003800000 */
.L_x_6745:
        /* <DEDUP_REMOVED lines=25> */
.L_x_6748:
[----:B------:R-:W-:Y:S05]  /*1cd30*/  BSYNC B3 ;  /* 0x0000000000037941 */ /* 0x000fea0003800000 */
.L_x_6747:
[----:B------:R-:W-:Y:S05]  /*1cd40*/  BRA `(.L_x_6749) ;  /* 0x0000001000487947 */ /* 0x000fea0003800000 */
.L_x_6732:
        /* <DEDUP_REMOVED lines=61> */
.L_x_6751:
[----:B------:R-:W-:Y:S05]  /*1d120*/  BSYNC B0 ;  /* 0x0000000000007941 */ /* 0x000fea0003800000 */
.L_x_6750:
        /* <DEDUP_REMOVED lines=25> */
.L_x_6753:
[----:B------:R-:W-:Y:S01]  /*1d2c0*/  DMUL R12, RZ, R16 ;  /* 0x00000010ff0c7228 */ /* 0x000fe20000000000 */
[----:B------:R-:W-:-:S10]  /*1d2d0*/  IMAD.MOV.U32 R2, RZ, RZ, RZ ;  /* 0x000000ffff027224 */ /* 0x000fd400078e00ff */
.L_x_6754:
[----:B------:R-:W-:Y:S05]  /*1d2e0*/  BSYNC B3 ;  /* 0x0000000000037941 */ /* 0x000fea0003800000 */
.L_x_6752:
        /* <DEDUP_REMOVED lines=48> */
.L_x_6756:
[----:B------:R-:W-:Y:S01]  /*1d5f0*/  DMUL R2, RZ, R16 ;  /* 0x00000010ff027228 */ /* 0x000fe20000000000 */
[----:B------:R-:W-:-:S10]  /*1d600*/  IMAD.MOV.U32 R0, RZ, RZ, RZ ;  /* 0x000000ffff007224 */ /* 0x000fd400078e00ff */
.L_x_6757:
[----:B------:R-:W-:Y:S05]  /*1d610*/  BSYNC B3 ;  /* 0x0000000000037941 */ /* 0x000fea0003800000 */
.L_x_6755:
        /* <DEDUP_REMOVED lines=31> */
.L_x_6731:
[----:B------:R-:W-:-:S10]  /*1d810*/  DADD R4, R16, -R16 ;  /* 0x0000000010047229 */ /* 0x000fd40000000810 */
[----:B------:R-:W-:Y:S02]  /*1d820*/  IMAD.MOV.U32 R32, RZ, RZ, R4 ;  /* 0x000000ffff207224 */ /* 0x000fe400078e0004 */
[----:B------:R-:W-:Y:S01]  /*1d830*/  IMAD.MOV.U32 R33, RZ, RZ, R5 ;  /* 0x000000ffff217224 */ /* 0x000fe200078e0005 */
[----:B------:R-:W-:Y:S06]  /*1d840*/  BRA `(.L_x_6749) ;  /* 0x0000000400887947 */ /* 0x000fec0003800000 */
.L_x_6730:
        /* <DEDUP_REMOVED lines=35> */
[----:B------:R-:W-:Y:S02]  /*1da80*/  IMAD.MOV.U32 R2, RZ, RZ, R36 ;  /* 0x000000ffff027224 */ /* 0x000fe400078e0024 */
[----:B------:R-:W-:-:S07]  /*1da90*/  IMAD.MOV.U32 R3, RZ, RZ, R37 ;  /* 0x000000ffff037224 */ /* 0x000fce00078e0025 */
.L_x_6761:
[----:B------:R-:W-:Y:S05]  /*1daa0*/  BSYNC B4 ;  /* 0x0000000000047941 */ /* 0x000fea0003800000 */
.L_x_6760:
        /* <DEDUP_REMOVED lines=31> */
.L_x_6763:
[----:B------:R-:W-:Y:S05]  /*1dca0*/  BSYNC B4 ;  /* 0x0000000000047941 */ /* 0x000fea0003800000 */
.L_x_6762:
        /* <DEDUP_REMOVED lines=24> */
.L_x_6759:
[----:B------:R-:W-:Y:S05]  /*1de30*/  BSYNC B3 ;  /* 0x0000000000037941 */ /* 0x000fea0003800000 */
.L_x_6758:
[----:B------:R-:W-:Y:S01]  /*1de40*/  LOP3.LUT R33, RZ, 0x80000000, R17, 0xb8, !PT ;  /* 0x80000000ff217812 */ /* 0x000fe200078eb811 */
[----:B------:R-:W-:Y:S02]  /*1de50*/  IMAD.MOV.U32 R5, RZ, RZ, R11 ;  /* 0x000000ffff057224 */ /* 0x000fe400078e000b */
[----:B------:R-:W-:-:S07]  /*1de60*/  IMAD.MOV.U32 R32, RZ, RZ, RZ ;  /* 0x000000ffff207224 */ /* 0x000fce00078e00ff */
.L_x_6749:
[----:B------:R-:W-:Y:S05]  /*1de70*/  BSYNC B1 ;  /* 0x0000000000017941 */ /* 0x000fea0003800000 */
.L_x_6729:
[----:B------:R-:W-:-:S11]  /*1de80*/  DADD R34, -RZ, -R4 ;  /* 0x00000000ff227229 */ /* 0x000fd60000000904 */
.L_x_6728:
[----:B------:R-:W-:Y:S05]  /*1de90*/  BSYNC B2 ;  /* 0x0000000000027941 */ /* 0x000fea0003800000 */
.L_x_6727:
        /* <DEDUP_REMOVED lines=39> */
.L_x_6771:
[----:B------:R-:W-:Y:S01]  /*1e110*/  DMUL R36, RZ, R20 ;  /* 0x00000014ff247228 */ /* 0x000fe20000000000 */
[----:B------:R-:W-:-:S10]  /*1e120*/  IMAD.MOV.U32 R2, RZ, RZ, RZ ;  /* 0x000000ffff027224 */ /* 0x000fd400078e00ff */
.L_x_6772:
[----:B------:R-:W-:Y:S05]  /*1e130*/  BSYNC B3 ;  /* 0x0000000000037941 */ /* 0x000fea0003800000 */
.L_x_6770:
        /* <DEDUP_REMOVED lines=63> */
.L_x_6774:
[----:B------:R-:W-:Y:S05]  /*1e530*/  BSYNC B0 ;  /* 0x0000000000007941 */ /* 0x000fea0003800000 */
.L_x_6773:
        /* <DEDUP_REMOVED lines=86> */
.L_x_6778:
[----:B------:R-:W-:Y:S05]  /*1eaa0*/  BSYNC B4 ;  /* 0x0000000000047941 */ /* 0x000fea0003800000 */
.L_x_6777:
[----:B------:R-:W-:Y:S01]  /*1eab0*/  DADD R2, R12, R2 ;  /* 0x000000000c027229 */ /* 0x000fe20000000002 */
[----:B------:R-:W-:Y:S01]  /*1eac0*/  UMOV UR4, 0x8fb9f87e ;  /* 0x8fb9f87e00047882 */ /* 0x000fe20000000000 */
[----:B------:R-:W-:Y:S02]  /*1ead0*/  UMOV UR5, 0x408633ce ;  /* 0x408633ce00057882 */ /* 0x000fe40000000000 */
[----:B------:R-:W-:-:S06]  /*1eae0*/  DSETP.GE.AND P0, PT, R10, UR4, PT ;  /* 0x000000040a007e2a */ /* 0x000fcc000bf06000 */
[----:B------:R-:W-:Y:S02]  /*1eaf0*/  FSEL R10, R2, RZ, !P0 ;  /* 0x000000ff020a7208 */ /* 0x000fe40004000000 */
[----:B------:R-:W-:Y:S01]  /*1eb00*/  FSEL R11, R3, +QNAN , !P0 ;  /* 0x7ff00000030b7808 */ /* 0x000fe20004000000 */
[----:B------:R-:W-:Y:S06]  /*1eb10*/  BRA `(.L_x_6779) ;  /* 0x00000000005c7947 */ /* 0x000fec0003800000 */
.L_x_6776:
        /* <DEDUP_REMOVED lines=23> */
.L_x_6779:
[----:B------:R-:W-:Y:S05]  /*1ec90*/  BSYNC B3 ;  /* 0x0000000000037941 */ /* 0x000fea0003800000 */
.L_x_6775:
        /* <DEDUP_REMOVED lines=29> */
.L_x_6781:
[----:B------:R-:W-:Y:S05]  /*1ee70*/  BSYNC B3 ;  /* 0x0000000000037941 */ /* 0x000fea0003800000 */
.L_x_6780:
        /* <DEDUP_REMOVED lines=25> */
.L_x_6783:
[----:B------:R-:W-:Y:S05]  /*1f010*/  BSYNC B3 ;  /* 0x0000000000037941 */ /* 0x000fea0003800000 */
.L_x_6782:
        /* <DEDUP_REMOVED lines=23> */
[----:B------:R-:W-:Y:S01]  /*1f190*/  MOV R12, R2 ;  /* 0x00000002000c7202 */ /* 0x000fe20000000f00 */
[----:B------:R-:W-:-:S07]  /*1f1a0*/  IMAD.MOV.U32 R13, RZ, RZ, R3 ;  /* 0x000000ffff0d7224 */ /* 0x000fce00078e0003 */
.L_x_6785:
[----:B------:R-:W-:Y:S05]  /*1f1b0*/  BSYNC B3 ;  /* 0x0000000000037941 */ /* 0x000fea0003800000 */
.L_x_6784:
[----:B------:R-:W-:Y:S05]  /*1f1c0*/  BRA `(.L_x_6786) ;  /* 0x0000001000347947 */ /* 0x000fea0003800000 */
.L_x_6769:
        /* <DEDUP_REMOVED lines=61> */
.L_x_6788:
[----:B------:R-:W-:Y:S05]  /*1f5a0*/  BSYNC B0 ;  /* 0x0000000000007941 */ /* 0x000fea0003800000 */
.L_x_6787:
        /* <DEDUP_REMOVED lines=23> */
.L_x_6790:
[----:B------:R-:W-:Y:S01]  /*1f720*/  DMUL R36, RZ, R20 ;  /* 0x00000014ff247228 */ /* 0x000fe20000000000 */
[----:B------:R-:W-:-:S10]  /*1f730*/  IMAD.MOV.U32 R2, RZ, RZ, RZ ;  /* 0x000000ffff027224 */ /* 0x000fd400078e00ff */
.L_x_6791:
[----:B------:R-:W-:Y:S05]  /*1f740*/  BSYNC B3 ;  /* 0x0000000000037941 */ /* 0x000fea0003800000 */
.L_x_6789:
        /* <DEDUP_REMOVED lines=45> */
[----:B------:R-:W-:Y:S06]  /*1fa20*/  BRA `(.L_x_6794) ;  /* 0x0000000000087947 */ /* 0x000fec0003800000 */
.L_x_6793:
[----:B------:R-:W-:Y:S01]  /*1fa30*/  DMUL R36, RZ, R20 ;  /* 0x00000014ff247228 */ /* 0x000fe20000000000 */
[----:B------:R-:W-:-:S10]  /*1fa40*/  IMAD.MOV.U32 R0, RZ, RZ, RZ ;  /* 0x000000ffff007224 */ /* 0x000fd400078e00ff */
.L_x_6794:
[----:B------:R-:W-:Y:S05]  /*1fa50*/  BSYNC B3 ;  /* 0x0000000000037941 */ /* 0x000fea0003800000 */
.L_x_6792:
        /* <DEDUP_REMOVED lines=31> */
.L_x_6768:
[----:B------:R-:W-:-:S10]  /*1fc50*/  DADD R4, R20, -R20 ;  /* 0x0000000014047229 */ /* 0x000fd40000000814 */
[----:B------:R-:W-:Y:S01]  /*1fc60*/  MOV R12, R4 ;  /* 0x00000004000c7202 */ /* 0x000fe20000000f00 */
[----:B------:R-:W-:Y:S01]  /*1fc70*/  IMAD.MOV.U32 R13, RZ, RZ, R5 ;  /* 0x000000ffff0d7224 */ /* 0x000fe200078e0005 */
[----:B------:R-:W-:Y:S06]  /*1fc80*/  BRA `(.L_x_6786) ;  /* 0x0000000400847947 */ /* 0x000fec0003800000 */
.L_x_6767:
        /* <DEDUP_REMOVED lines=36> */
.L_x_6798:
[----:B------:R-:W-:Y:S05]  /*1fed0*/  BSYNC B4 ;  /* 0x0000000000047941 */ /* 0x000fea0003800000 */
.L_x_6797:
        /* <DEDUP_REMOVED lines=31> */
.L_x_6800:
[----:B------:R-:W-:Y:S05]  /*200d0*/  BSYNC B4 ;  /* 0x0000000000047941 */ /* 0x000fea0003800000 */
.L_x_6799:
        /* <DEDUP_REMOVED lines=24> */
.L_x_6796:
[----:B------:R-:W-:Y:S05]  /*20260*/  BSYNC B3 ;  /* 0x0000000000037941 */ /* 0x000fea0003800000 */
.L_x_6795:
[----:B------:R-:W-:Y:S01]  /*20270*/  LOP3.LUT R13, RZ, 0x80000000, R21, 0xb8, !PT ;  /* 0x80000000ff0d7812 */ /* 0x000fe200078eb815 */
[----:B------:R-:W-:Y:S02]  /*20280*/  IMAD.MOV.U32 R5, RZ, RZ, R11 ;  /* 0x000000ffff057224 */ /* 0x000fe400078e000b */
[----:B------:R-:W-:-:S07]  /*20290*/  IMAD.MOV.U32 R12, RZ, RZ, RZ ;  /* 0x000000ffff0c7224 */ /* 0x000fce00078e00ff */
.L_x_6786:
[----:B------:R-:W-:Y:S05]  /*202a0*/  BSYNC B1 ;  /* 0x0000000000017941 */ /* 0x000fea0003800000 */
.L_x_6766:
[----:B------:R-:W-:-:S11]  /*202b0*/  DADD R14, -RZ, -R4 ;  /* 0x00000000ff0e7229 */ /* 0x000fd60000000904 */
.L_x_6765:
[----:B------:R-:W-:Y:S05]  /*202c0*/  BSYNC B2 ;  /* 0x0000000000027941 */ /* 0x000fea0003800000 */
.L_x_6764:
        /* <DEDUP_REMOVED lines=41> */
.L_x_6808:
[----:B------:R-:W-:Y:S01]  /*20560*/  DMUL R36, RZ, R24 ;  /* 0x00000018ff247228 */ /* 0x000fe20000000000 */
[----:B------:R-:W-:-:S10]  /*20570*/  IMAD.MOV.U32 R2, RZ, RZ, RZ ;  /* 0x000000ffff027224 */ /* 0x000fd400078e00ff */
.L_x_6809:
[----:B------:R-:W-:Y:S05]  /*20580*/  BSYNC B3 ;  /* 0x0000000000037941 */ /* 0x000fea0003800000 */
.L_x_6807:
        /* <DEDUP_REMOVED lines=63> */
.L_x_6811:
[----:B------:R-:W-:Y:S05]  /*20980*/  BSYNC B0 ;  /* 0x0000000000007941 */ /* 0x000fea0003800000 */
.L_x_6810:
        /* <DEDUP_REMOVED lines=86> */
.L_x_6815:
[----:B------:R-:W-:Y:S05]  /*20ef0*/  BSYNC B4 ;  /* 0x0000000000047941 */ /* 0x000fea0003800000 */
.L_x_6814:
[----:B------:R-:W-:Y:S01]  /*20f00*/  DADD R2, R18, R2 ;  /* 0x0000000012027229 */ /* 0x000fe20000000002 */
[----:B------:R-:W-:Y:S01]  /*20f10*/  UMOV UR4, 0x8fb9f87e ;  /* 0x8fb9f87e00047882 */ /* 0x000fe20000000000 */
[----:B------:R-:W-:Y:S02]  /*20f20*/  UMOV UR5, 0x408633ce ;  /* 0x408633ce00057882 */ /* 0x000fe40000000000 */
[----:B------:R-:W-:-:S06]  /*20f30*/  DSETP.GE.AND P0, PT, R16, UR4, PT ;  /* 0x0000000410007e2a */ /* 0x000fcc000bf06000 */
[----:B------:R-:W-:Y:S02]  /*20f40*/  FSEL R16, R2, RZ, !P0 ;  /* 0x000000ff02107208 */ /* 0x000fe40004000000 */
[----:B------:R-:W-:Y:S01]  /*20f50*/  FSEL R17, R3, +QNAN , !P0 ;  /* 0x7ff0000003117808 */ /* 0x000fe20004000000 */
[----:B------:R-:W-:Y:S06]  /*20f60*/  BRA `(.L_x_6816) ;  /* 0x00000000005c7947 */ /* 0x000fec0003800000 */
.L_x_6813:
        /* <DEDUP_REMOVED lines=23> */
.L_x_6816:
[----:B------:R-:W-:Y:S05]  /*210e0*/  BSYNC B3 ;  /* 0x0000000000037941 */ /* 0x000fea0003800000 */
.L_x_6812:
        /* <DEDUP_REMOVED lines=29> */
.L_x_6818:
[----:B------:R-:W-:Y:S05]  /*212c0*/  BSYNC B3 ;  /* 0x0000000000037941 */ /* 0x000fea0003800000 */
.L_x_6817:
        /* <DEDUP_REMOVED lines=25> */
.L_x_6820:
[----:B------:R-:W-:Y:S05]  /*21460*/  BSYNC B3 ;  /* 0x0000000000037941 */ /* 0x000fea0003800000 */
.L_x_6819:
        /* <DEDUP_REMOVED lines=25> */
.L_x_6822:
[----:B------:R-:W-:Y:S05]  /*21600*/  BSYNC B3 ;  /* 0x0000000000037941 */ /* 0x000fea0003800000 */
.L_x_6821:
[----:B------:R-:W-:Y:S01]  /*21610*/  MOV R8, R10 ;  /* 0x0000000a00087202 */ /* 0x000fe20000000f00 */
[----:B------:R-:W-:Y:S01]  /*21620*/  IMAD.MOV.U32 R9, RZ, RZ, R11 ;  /* 0x000000ffff097224 */ /* 0x000fe200078e000b */
[----:B------:R-:W-:Y:S06]  /*21630*/  BRA `(.L_x_6823) ;  /* 0x0000001000407947 */ /* 0x000fec0003800000 */
.L_x_6806:
        /* <DEDUP_REMOVED lines=61> */
.L_x_6825:
[----:B------:R-:W-:Y:S05]  /*21a10*/  BSYNC B0 ;  /* 0x0000000000007941 */ /* 0x000fea0003800000 */
.L_x_6824:
        /* <DEDUP_REMOVED lines=25> */
.L_x_6827:
[----:B------:R-:W-:Y:S01]  /*21bb0*/  DMUL R10, RZ, R24 ;  /* 0x00000018ff0a7228 */ /* 0x000fe20000000000 */
[----:B------:R-:W-:-:S10]  /*21bc0*/  MOV R2, RZ ;  /* 0x000000ff00027202 */ /* 0x000fd40000000f00 */
.L_x_6828:
[----:B------:R-:W-:Y:S05]  /*21bd0*/  BSYNC B3 ;  /* 0x0000000000037941 */ /* 0x000fea0003800000 */
.L_x_6826:
        /* <DEDUP_REMOVED lines=44> */
[----:B------:R-:W-:Y:S01]  /*21ea0*/  IMAD.MOV.U32 R0, RZ, RZ, R2 ;  /* 0x000000ffff007224 */ /* 0x000fe200078e0002 */
[----:B------:R-:W-:Y:S06]  /*21eb0*/  BRA `(.L_x_6831) ;  /* 0x0000000000087947 */ /* 0x000fec0003800000 */
.L_x_6830:
[----:B------:R-:W-:Y:S01]  /*21ec0*/  DMUL R36, RZ, R24 ;  /* 0x00000018ff247228 */ /* 0x000fe20000000000 */
[----:B------:R-:W-:-:S10]  /*21ed0*/  IMAD.MOV.U32 R0, RZ, RZ, RZ ;  /* 0x000000ffff007224 */ /* 0x000fd400078e00ff */
.L_x_6831:
[----:B------:R-:W-:Y:S05]  /*21ee0*/  BSYNC B3 ;  /* 0x0000000000037941 */ /* 0x000fea0003800000 */
.L_x_6829:
        /* <DEDUP_REMOVED lines=31> */
.L_x_6805:
[----:B------:R-:W-:-:S10]  /*220e0*/  DADD R4, R24, -R24 ;  /* 0x0000000018047229 */ /* 0x000fd40000000818 */
[----:B------:R-:W-:Y:S02]  /*220f0*/  IMAD.MOV.U32 R8, RZ, RZ, R4 ;  /* 0x000000ffff087224 */ /* 0x000fe400078e0004 */
[----:B------:R-:W-:Y:S01]  /*22100*/  IMAD.MOV.U32 R9, RZ, RZ, R5 ;  /* 0x000000ffff097224 */ /* 0x000fe200078e0005 */
[----:B------:R-:W-:Y:S06]  /*22110*/  BRA `(.L_x_6823) ;  /* 0x0000000400887947 */ /* 0x000fec0003800000 */
.L_x_6804:
        /* <DEDUP_REMOVED lines=33> */
[----:B------:R-:W-:Y:S05]  /*22330*/  CALL.REL.NOINC `($_ZN2at6native29vectorized_elementwise_kernelILi4EZZZNS0_15tan_kernel_cudaERNS_18TensorIteratorBaseEENKUlvE_clEvENKUlvE_clEvEUlN3c107complexIdEEE_St5arrayIPcLm2EEEEviT0_T1_$__internal_trig_reduction_slowpathd) ;  /* 0x0000003400647944 */ /* 0x000fea0003c00000 */
[----:B------:R-:W-:Y:S01]  /*22340*/  IMAD.MOV.U32 R0, RZ, RZ, R2 ;  /* 0x000000ffff007224 */ /* 0x000fe200078e0002 */
[----:B------:R-:W-:Y:S01]  /*22350*/  MOV R3, R37 ;  /* 0x0000002500037202 */ /* 0x000fe20000000f00 */
[----:B------:R-:W-:-:S07]  /*22360*/  IMAD.MOV.U32 R2, RZ, RZ, R36 ;  /* 0x000000ffff027224 */ /* 0x000fce00078e0024 */
.L_x_6835:
[----:B------:R-:W-:Y:S05]  /*22370*/  BSYNC B4 ;  /* 0x0000000000047941 */ /* 0x000fea0003800000 */
.L_x_6834:
        /* <DEDUP_REMOVED lines=28> */
[----:B------:R-:W-:Y:S01]  /*22540*/  IMAD.MOV.U32 R16, RZ, RZ, R2 ;  /* 0x000000ffff107224 */ /* 0x000fe200078e0002 */
[----:B------:R-:W-:Y:S01]  /*22550*/  MOV R9, R37 ;  /* 0x0000002500097202 */ /* 0x000fe20000000f00 */
[----:B------:R-:W-:-:S07]  /*22560*/  IMAD.MOV.U32 R8, RZ, RZ, R36 ;  /* 0x000000ffff087224 */ /* 0x000fce00078e0024 */
.L_x_6837:
[----:B------:R-:W-:Y:S05]  /*22570*/  BSYNC B4 ;  /* 0x0000000000047941 */ /* 0x000fea0003800000 */
.L_x_6836:
        /* <DEDUP_REMOVED lines=24> */
.L_x_6833:
[----:B------:R-:W-:Y:S05]  /*22700*/  BSYNC B3 ;  /* 0x0000000000037941 */ /* 0x000fea0003800000 */
.L_x_6832:
[----:B------:R-:W-:Y:S01]  /*22710*/  LOP3.LUT R9, RZ, 0x80000000, R25, 0xb8, !PT ;  /* 0x80000000ff097812 */ /* 0x000fe200078eb819 */
[----:B------:R-:W-:Y:S02]  /*22720*/  IMAD.MOV.U32 R5, RZ, RZ, R17 ;  /* 0x000000ffff057224 */ /* 0x000fe400078e0011 */
[----:B------:R-:W-:-:S07]  /*22730*/  IMAD.MOV.U32 R8, RZ, RZ, RZ ;  /* 0x000000ffff087224 */ /* 0x000fce00078e00ff */
.L_x_6823:
[----:B------:R-:W-:Y:S05]  /*22740*/  BSYNC B1 ;  /* 0x0000000000017941 */ /* 0x000fea0003800000 */
.L_x_6803:
[----:B------:R-:W-:-:S11]  /*22750*/  DADD R10, -RZ, -R4 ;  /* 0x00000000ff0a7229 */ /* 0x000fd60000000904 */
.L_x_6802:
[----:B------:R-:W-:Y:S05]  /*22760*/  BSYNC B2 ;  /* 0x0000000000027941 */ /* 0x000fea0003800000 */
.L_x_6801:
        /* <DEDUP_REMOVED lines=39> */
.L_x_6845:
[----:B------:R-:W-:Y:S01]  /*229e0*/  DMUL R36, RZ, R28 ;  /* 0x0000001cff247228 */ /* 0x000fe20000000000 */
[----:B------:R-:W-:-:S10]  /*229f0*/  IMAD.MOV.U32 R2, RZ, RZ, RZ ;  /* 0x000000ffff027224 */ /* 0x000fd400078e00ff */
.L_x_6846:
[----:B------:R-:W-:Y:S05]  /*22a00*/  BSYNC B3 ;  /* 0x0000000000037941 */ /* 0x000fea0003800000 */
.L_x_6844:
        /* <DEDUP_REMOVED lines=63> */
.L_x_6848:
[----:B------:R-:W-:Y:S05]  /*22e00*/  BSYNC B0 ;  /* 0x0000000000007941 */ /* 0x000fea0003800000 */
.L_x_6847:
        /* <DEDUP_REMOVED lines=86> */
.L_x_6852:
[----:B------:R-:W-:Y:S05]  /*23370*/  BSYNC B4 ;  /* 0x0000000000047941 */ /* 0x000fea0003800000 */
.L_x_6851:
[----:B------:R-:W-:Y:S01]  /*23380*/  DADD R2, R20, R2 ;  /* 0x0000000014027229 */ /* 0x000fe20000000002 */
[----:B------:R-:W-:Y:S01]  /*23390*/  UMOV UR4, 0x8fb9f87e ;  /* 0x8fb9f87e00047882 */ /* 0x000fe20000000000 */
[----:B------:R-:W-:Y:S02]  /*233a0*/  UMOV UR5, 0x408633ce ;  /* 0x408633ce00057882 */ /* 0x000fe40000000000 */
[----:B------:R-:W-:-:S06]  /*233b0*/  DSETP.GE.AND P0, PT, R18, UR4, PT ;  /* 0x0000000412007e2a */ /* 0x000fcc000bf06000 */
[----:B------:R-:W-:Y:S02]  /*233c0*/  FSEL R18, R2, RZ, !P0 ;  /* 0x000000ff02127208 */ /* 0x000fe40004000000 */
[----:B------:R-:W-:Y:S01]  /*233d0*/  FSEL R19, R3, +QNAN , !P0 ;  /* 0x7ff0000003137808 */ /* 0x000fe20004000000 */
[----:B------:R-:W-:Y:S06]  /*233e0*/  BRA `(.L_x_6853) ;  /* 0x00000000005c7947 */ /* 0x000fec0003800000 */
.L_x_6850:
        /* <DEDUP_REMOVED lines=23> */
.L_x_6853:
[----:B------:R-:W-:Y:S05]  /*23560*/  BSYNC B3 ;  /* 0x0000000000037941 */ /* 0x000fea0003800000 */
.L_x_6849:
        /* <DEDUP_REMOVED lines=28> */
[----:B------:R-:W-:-:S07]  /*23730*/  MOV R2, R0 ;  /* 0x0000000000027202 */ /* 0x000fce0000000f00 */
.L_x_6855:
[----:B------:R-:W-:Y:S05]  /*23740*/  BSYNC B3 ;  /* 0x0000000000037941 */ /* 0x000fea0003800000 */
.L_x_6854:
        /* <DEDUP_REMOVED lines=25> */
.L_x_6857:
[----:B------:R-:W-:Y:S05]  /*238e0*/  BSYNC B3 ;  /* 0x0000000000037941 */ /* 0x000fea0003800000 */
.L_x_6856:
        /* <DEDUP_REMOVED lines=25> */
.L_x_6859:
[----:B------:R-:W-:Y:S05]  /*23a80*/  BSYNC B3 ;  /* 0x0000000000037941 */ /* 0x000fea0003800000 */
.L_x_6858:
[----:B------:R-:W-:Y:S01]  /*23a90*/  IMAD.MOV.U32 R4, RZ, RZ, R16 ;  /* 0x000000ffff047224 */ /* 0x000fe200078e0010 */
[----:B------:R-:W-:Y:S01]  /*23aa0*/  MOV R5, R17 ;  /* 0x0000001100057202 */ /* 0x000fe20000000f00 */
[----:B------:R-:W-:Y:S06]  /*23ab0*/  BRA `(.L_x_6860) ;  /* 0x0000001000347947 */ /* 0x000fec0003800000 */
.L_x_6843:
        /* <DEDUP_REMOVED lines=61> */
.L_x_6862:
[----:B------:R-:W-:Y:S05]  /*23e90*/  BSYNC B0 ;  /* 0x0000000000007941 */ /* 0x000fea0003800000 */
.L_x_6861:
        /* <DEDUP_REMOVED lines=23> */
.L_x_6864:
[----:B------:R-:W-:Y:S01]  /*24010*/  DMUL R36, RZ, R28 ;  /* 0x0000001cff247228 */ /* 0x000fe20000000000 */
[----:B------:R-:W-:-:S10]  /*24020*/  IMAD.MOV.U32 R2, RZ, RZ, RZ ;  /* 0x000000ffff027224 */ /* 0x000fd400078e00ff */
.L_x_6865:
[----:B------:R-:W-:Y:S05]  /*24030*/  BSYNC B3 ;  /* 0x0000000000037941 */ /* 0x000fea0003800000 */
.L_x_6863:
        /* <DEDUP_REMOVED lines=45> */
[----:B------:R-:W-:Y:S06]  /*24310*/  BRA `(.L_x_6868) ;  /* 0x0000000000087947 */ /* 0x000fec0003800000 */
.L_x_6867:
[----:B------:R-:W-:Y:S01]  /*24320*/  DMUL R36, RZ, R28 ;  /* 0x0000001cff247228 */ /* 0x000fe20000000000 */
[----:B------:R-:W-:-:S10]  /*24330*/  MOV R0, RZ ;  /* 0x000000ff00007202 */ /* 0x000fd40000000f00 */
.L_x_6868:
[----:B------:R-:W-:Y:S05]  /*24340*/  BSYNC B3 ;  /* 0x0000000000037941 */ /* 0x000fea0003800000 */
.L_x_6866:
        /* <DEDUP_REMOVED lines=31> */
.L_x_6842:
[----:B------:R-:W-:-:S10]  /*24540*/  DADD R6, R28, -R28 ;  /* 0x000000001c067229 */ /* 0x000fd4000000081c */
[----:B------:R-:W-:Y:S01]  /*24550*/  IMAD.MOV.U32 R4, RZ, RZ, R6 ;  /* 0x000000ffff047224 */ /* 0x000fe200078e0006 */
[----:B------:R-:W-:Y:S01]  /*24560*/  MOV R5, R7 ;  /* 0x0000000700057202 */ /* 0x000fe20000000f00 */
[----:B------:R-:W-:Y:S06]  /*24570*/  BRA `(.L_x_6860) ;  /* 0x0000000400847947 */ /* 0x000fec0003800000 */
.L_x_6841:
        /* <DEDUP_REMOVED lines=34> */
[----:B------:R-:W-:Y:S01]  /*247a0*/  IMAD.MOV.U32 R16, RZ, RZ, R36 ;  /* 0x000000ffff107224 */ /* 0x000fe200078e0024 */
[----:B------:R-:W-:-:S07]  /*247b0*/  MOV R17, R37 ;  /* 0x0000002500117202 */ /* 0x000fce0000000f00 */
.L_x_6872:
[----:B------:R-:W-:Y:S05]  /*247c0*/  BSYNC B4 ;  /* 0x0000000000047941 */ /* 0x000fea0003800000 */
.L_x_6871:
        /* <DEDUP_REMOVED lines=31> */
.L_x_6874:
[----:B------:R-:W-:Y:S05]  /*249c0*/  BSYNC B4 ;  /* 0x0000000000047941 */ /* 0x000fea0003800000 */
.L_x_6873:
        /* <DEDUP_REMOVED lines=24> */
.L_x_6870:
[----:B------:R-:W-:Y:S05]  /*24b50*/  BSYNC B3 ;  /* 0x0000000000037941 */ /* 0x000fea0003800000 */
.L_x_6869:
[----:B------:R-:W-:Y:S01]  /*24b60*/  LOP3.LUT R5, RZ, 0x80000000, R29, 0xb8, !PT ;  /* 0x80000000ff057812 */ /* 0x000fe200078eb81d */
[----:B------:R-:W-:Y:S02]  /*24b70*/  IMAD.MOV.U32 R7, RZ, RZ, R19 ;  /* 0x000000ffff077224 */ /* 0x000fe400078e0013 */
[----:B------:R-:W-:-:S07]  /*24b80*/  IMAD.MOV.U32 R4, RZ, RZ, RZ ;  /* 0x000000ffff047224 */ /* 0x000fce00078e00ff */
.L_x_6860:
[----:B------:R-:W-:Y:S05]  /*24b90*/  BSYNC B1 ;  /* 0x0000000000017941 */ /* 0x000fea0003800000 */
.L_x_6840:
[----:B------:R-:W-:-:S11]  /*24ba0*/  DADD R6, -RZ, -R6 ;  /* 0x00000000ff067229 */ /* 0x000fd60000000906 */
.L_x_6839:
[----:B------:R-:W-:Y:S05]  /*24bb0*/  BSYNC B2 ;  /* 0x0000000000027941 */ /* 0x000fea0003800000 */
.L_x_6838:
        /* <DEDUP_REMOVED lines=24> */
.L_x_6877:
[----:B------:R-:W-:-:S13]  /*24d40*/  ISETP.GE.AND P0, PT, R3, R64, PT ;  /* 0x000000400300720c */ /* 0x000fda0003f06270 */
[----:B------:R-:W-:Y:S05]  /*24d50*/  @P0 BRA `(.L_x_6879) ;  /* 0x0000000000300947 */ /* 0x000fea0003800000 */
[----:B01----:R-:W0:Y:S01]  /*24d60*/  LDC.64 R16, c[0x0][0x218] ;  /* 0x00008600ff107b82 */ /* 0x003e220000000a00 */
[----:B------:R-:W-:Y:S02]  /*24d70*/  IMAD.IADD R19, R72, 0x1, R3 ;  /* 0x0000000148137824 */ /* 0x000fe400078e0203 */
[----:B------:R-:W-:Y:S02]  /*24d80*/  VIADD R3, R3, 0x80 ;  /* 0x0000008003037836 */ /* 0x000fe40000000000 */
[----:B0-----:R-:W-:-:S05]  /*24d90*/  IMAD.WIDE.U32 R16, R19, 0x10, R16 ;  /* 0x0000001013107825 */ /* 0x001fca00078e0010 */
[----:B------:R1:W-:Y:S02]  /*24da0*/  STG.E.128 desc[UR6][R16.64], R48 ;  /* 0x0000003010007986 */ /* 0x0003e4000c101d06 */
.L_x_6878:
[----:B------:R-:W-:-:S13]  /*24db0*/  ISETP.GE.AND P0, PT, R3, R64, PT ;  /* 0x000000400300720c */ /* 0x000fda0003f06270 */
[----:B------:R-:W-:Y:S05]  /*24dc0*/  @P0 BRA `(.L_x_6880) ;  /* 0x0000000000340947 */ /* 0x000fea0003800000 */
[----:B01----:R-:W0:Y:S01]  /*24dd0*/  LDC.64 R16, c[0x0][0x218] ;  /* 0x00008600ff107b82 */ /* 0x003e220000000a00 */
[----:B------:R-:W-:Y:S01]  /*24de0*/  IADD3 R19, R72, R3, RZ ;  /* 0x0000000348137210 */ /* 0x000fe20007ffe0ff */
[----:B------:R-:W-:-:S04]  /*24df0*/  VIADD R3, R3, 0x80 ;  /* 0x0000008003037836 */ /* 0x000fc80000000000 */
[----:B0-----:R-:W-:-:S05]  /*24e00*/  IMAD.WIDE.U32 R16, R19, 0x10, R16 ;  /* 0x0000001013107825 */ /* 0x001fca00078e0010 */
[----:B------:R2:W-:Y:S02]  /*24e10*/  STG.E.128 desc[UR6][R16.64], R32 ;  /* 0x0000002010007986 */ /* 0x0005e4000c101d06 */
.L_x_6879:
        /* <DEDUP_REMOVED lines=8> */
.L_x_6880:
[----:B------:R-:W-:Y:S05]  /*24ea0*/  BSYNC B1 ;  /* 0x0000000000017941 */ /* 0x000fea0003800000 */
.L_x_6876:
[----:B------:R-:W-:-:S13]  /*24eb0*/  ISETP.GE.AND P0, PT, R3, R64, PT ;  /* 0x000000400300720c */ /* 0x000fda0003f06270 */
[----:B--2---:R-:W2:Y:S01]  /*24ec0*/  @!P0 LDC.64 R12, c[0x0][0x218] ;  /* 0x00008600ff0c8b82 */ /* 0x004ea20000000a00 */
[----:B------:R-:W-:Y:S01]  /*24ed0*/  @!P0 IADD3 R15, R72, R3, RZ ;  /* 0x00000003480f8210 */ /* 0x000fe20007ffe0ff */
[----:B------:R-:W-:-:S04]  /*24ee0*/  @!P0 VIADD R3, R3, 0x80 ;  /* 0x0000008003038836 */ /* 0x000fc80000000000 */
[----:B--2---:R-:W-:-:S05]  /*24ef0*/  @!P0 IMAD.WIDE.U32 R12, R15, 0x10, R12 ;  /* 0x000000100f0c8825 */ /* 0x004fca00078e000c */
[----:B------:R3:W-:Y:S02]  /*24f00*/  @!P0 STG.E.128 desc[UR6][R12.64], R8 ;  /* 0x000000080c008986 */ /* 0x0007e4000c101d06 */
.L_x_6881:
[----:B------:R-:W-:Y:S05]  /*24f10*/  BSYNC B0 ;  /* 0x0000000000007941 */ /* 0x000fea0003800000 */
.L_x_6875:
        /* <DEDUP_REMOVED lines=8> */
        .weak           $__internal_10_$__cuda_sm20_div_rn_f64_full
        .type           $__internal_10_$__cuda_sm20_div_rn_f64_full,@function
        .size           $__internal_10_$__cuda_sm20_div_rn_f64_full,($__internal_11_$__cuda_sm20_dsqrt_rn_f64_mediumpath_v1 - $__internal_10_$__cuda_sm20_div_rn_f64_full)
$__internal_10_$__cuda_sm20_div_rn_f64_full:
        /* <DEDUP_REMOVED lines=72> */
.L_x_6883:
        /* <DEDUP_REMOVED lines=17> */
.L_x_6886:
[----:B------:R-:W-:-:S05]  /*25530*/  LOP3.LUT R2, R43, 0x80000, RZ, 0xfc, !PT ;  /* 0x000800002b027812 */ /* 0x000fca00078efcff */
[----:B------:R-:W-:Y:S02]  /*25540*/  IMAD.MOV.U32 R3, RZ, RZ, R2 ;  /* 0x000000ffff037224 */ /* 0x000fe400078e0002 */
[----:B------:R-:W-:Y:S01]  /*25550*/  IMAD.MOV.U32 R2, RZ, RZ, R42 ;  /* 0x000000ffff027224 */ /* 0x000fe200078e002a */
[----:B------:R-:W-:Y:S06]  /*25560*/  BRA `(.L_x_6884) ;  /* 0x00000000000c7947 */ /* 0x000fec0003800000 */
.L_x_6885:
[----:B------:R-:W-:-:S05]  /*25570*/  LOP3.LUT R2, R41, 0x80000, RZ, 0xfc, !PT ;  /* 0x0008000029027812 */ /* 0x000fca00078efcff */
[----:B------:R-:W-:Y:S01]  /*25580*/  IMAD.MOV.U32 R3, RZ, RZ, R2 ;  /* 0x000000ffff037224 */ /* 0x000fe200078e0002 */
[----:B------:R-:W-:-:S07]  /*25590*/  MOV R2, R40 ;  /* 0x0000002800027202 */ /* 0x000fce0000000f00 */
.L_x_6884:
[----:B------:R-:W-:Y:S05]  /*255a0*/  BSYNC B0 ;  /* 0x0000000000007941 */ /* 0x000fea0003800000 */
.L_x_6882:
[----:B------:R-:W-:Y:S02]  /*255b0*/  IMAD.MOV.U32 R36, RZ, RZ, R0 ;  /* 0x000000ffff247224 */ /* 0x000fe400078e0000 */
[----:B------:R-:W-:-:S04]  /*255c0*/  IMAD.MOV.U32 R37, RZ, RZ, 0x0 ;  /* 0x00000000ff257424 */ /* 0x000fc800078e00ff */
[----:B------:R-:W-:Y:S05]  /*255d0*/  RET.REL.NODEC R36 `(_ZN2at6native29vectorized_elementwise_kernelILi4EZZZNS0_15tan_kernel_cudaERNS_18TensorIteratorBaseEENKUlvE_clEvENKUlvE_clEvEUlN3c107complexIdEEE_St5arrayIPcLm2EEEEviT0_T1_) ;  /* 0xfffffda824887950 */ /* 0x000fea0003c3ffff */
        .weak           $__internal_11_$__cuda_sm20_dsqrt_rn_f64_mediumpath_v1
        .type           $__internal_11_$__cuda_sm20_dsqrt_rn_f64_mediumpath_v1,@function
        .size           $__internal_11_$__cuda_sm20_dsqrt_rn_f64_mediumpath_v1,($_ZN2at6native29vectorized_elementwise_kernelILi4EZZZNS0_15tan_kernel_cudaERNS_18TensorIteratorBaseEENKUlvE_clEvENKUlvE_clEvEUlN3c107complexIdEEE_St5arrayIPcLm2EEEEviT0_T1_$__internal_trig_reduction_slowpathd - $__internal_11_$__cuda_sm20_dsqrt_rn_f64_mediumpath_v1)
$__internal_11_$__cuda_sm20_dsqrt_rn_f64_mediumpath_v1:
        /* <DEDUP_REMOVED lines=18> */
.L_x_6888:
        /* <DEDUP_REMOVED lines=24> */
.L_x_6890:
[----:B------:R-:W-:-:S11]  /*25880*/  DADD R2, R40, R40 ;  /* 0x0000000028027229 */ /* 0x000fd60000000028 */
.L_x_6889:
[----:B------:R-:W-:Y:S05]  /*25890*/  BSYNC B0 ;  /* 0x0000000000007941 */ /* 0x000fea0003800000 */
.L_x_6887:
[----:B------:R-:W-:Y:S01]  /*258a0*/  MOV R43, 0x0 ;  /* 0x00000000002b7802 */ /* 0x000fe20000000f00 */
[----:B------:R-:W-:-:S03]  /*258b0*/  IMAD.MOV.U32 R0, RZ, RZ, R2 ;  /* 0x000000ffff007224 */ /* 0x000fc600078e0002 */
[----:B------:R-:W-:Y:S05]  /*258c0*/  RET.REL.NODEC R42 `(_ZN2at6native29vectorized_elementwise_kernelILi4EZZZNS0_15tan_kernel_cudaERNS_18TensorIteratorBaseEENKUlvE_clEvENKUlvE_clEvEUlN3c107complexIdEEE_St5arrayIPcLm2EEEEviT0_T1_) ;  /* 0xfffffda42acc7950 */ /* 0x000fea0003c3ffff */
        .type           $_ZN2at6native29vectorized_elementwise_kernelILi4EZZZNS0_15tan_kernel_cudaERNS_18TensorIteratorBaseEENKUlvE_clEvENKUlvE_clEvEUlN3c107complexIdEEE_St5arrayIPcLm2EEEEviT0_T1_$__internal_trig_reduction_slowpathd,@function
        .size           $_ZN2at6native29vectorized_elementwise_kernelILi4EZZZNS0_15tan_kernel_cudaERNS_18TensorIteratorBaseEENKUlvE_clEvENKUlvE_clEvEUlN3c107complexIdEEE_St5arrayIPcLm2EEEEviT0_T1_$__internal_trig_reduction_slowpathd,(.L_x_7518 - $_ZN2at6native29vectorized_elementwise_kernelILi4EZZZNS0_15tan_kernel_cudaERNS_18TensorIteratorBaseEENKUlvE_clEvENKUlvE_clEvEUlN3c107complexIdEEE_St5arrayIPcLm2EEEEviT0_T1_$__internal_trig_reduction_slowpathd)
$_ZN2at6native29vectorized_elementwise_kernelILi4EZZZNS0_15tan_kernel_cudaERNS_18TensorIteratorBaseEENKUlvE_clEvENKUlvE_clEvEUlN3c107complexIdEEE_St5arrayIPcLm2EEEEviT0_T1_$__internal_trig_reduction_slowpathd:
        /* <DEDUP_REMOVED lines=31> */
.L_x_6894:
        /* <DEDUP_REMOVED lines=29> */
.L_x_6893:
[----:B------:R-:W-:Y:S05]  /*25c90*/  BSYNC B0 ;  /* 0x0000000000007941 */ /* 0x000fea0003800000 */
.L_x_6892:
        /* <DEDUP_REMOVED lines=90> */
.L_x_6891:
[----:B------:R-:W-:Y:S01]  /*26240*/  IMAD.MOV.U32 R38, RZ, RZ, R0 ;  /* 0x000000ffff267224 */ /* 0x000fe200078e0000 */
[----:B------:R-:W-:Y:S01]  /*26250*/  MOV R37, R3 ;  /* 0x0000000300257202 */ /* 0x000fe20000000f00 */
[----:B------:R-:W-:Y:S02]  /*26260*/  IMAD.MOV.U32 R39, RZ, RZ, 0x0 ;  /* 0x00000000ff277424 */ /* 0x000fe400078e00ff */
[----:B------:R-:W-:Y:S02]  /*26270*/  IMAD.MOV.U32 R36, RZ, RZ, R40 ;  /* 0x000000ffff247224 */ /* 0x000fe400078e0028 */
[----:B------:R-:W-:Y:S05]  /*26280*/  RET.REL.NODEC R38 `(_ZN2at6native29vectorized_elementwise_kernelILi4EZZZNS0_15tan_kernel_cudaERNS_18TensorIteratorBaseEENKUlvE_clEvENKUlvE_clEvEUlN3c107complexIdEEE_St5arrayIPcLm2EEEEviT0_T1_) ;  /* 0xfffffd9c265c7950 */ /* 0x000fea0003c3ffff */
.L_x_6895:
        /* <DEDUP_REMOVED lines=15> */
.L_x_7518:


//--------------------- .text._ZN2at6native29vectorized_elementwise_kernelILi8EZZZNS0_15tan_kernel_cudaERNS_18TensorIteratorBaseEENKUlvE_clEvENKUlvE_clEvEUlN3c107complexIdEEE_St5arrayIPcLm2EEEEviT0_T1_ --------------------------
	.section	.text._ZN2at6native29vectorized_elementwise_kernelILi8EZZZNS0_15tan_kernel_cudaERNS_18TensorIteratorBaseEENKUlvE_clEvENKUlvE_clEvEUlN3c107complexIdEEE_St5arrayIPcLm2EEEEviT0_T1_,"ax",@progbits
	.align	128
        .global         _ZN2at6native29vectorized_elementwise_kernelILi8EZZZNS0_15tan_kernel_cudaERNS_18TensorIteratorBaseEENKUlvE_clEvENKUlvE_clEvEUlN3c107complexIdEEE_St5arrayIPcLm2EEEEviT0_T1_
        .type           _ZN2at6native29vectorized_elementwise_kernelILi8EZZZNS0_15tan_kernel_cudaERNS_18TensorIteratorBaseEENKUlvE_clEvENKUlvE_clEvEUlN3c107complexIdEEE_St5arrayIPcLm2EEEEviT0_T1_,@function
        .size           _ZN2at6native29vectorized_elementwise_kernelILi8EZZZNS0_15tan_kernel_cudaERNS_18TensorIteratorBaseEENKUlvE_clEvENKUlvE_clEvEUlN3c107complexIdEEE_St5arrayIPcLm2EEEEviT0_T1_,(.L_x_7521 - _ZN2at6native29vectorized_elementwise_kernelILi8EZZZNS0_15tan_kernel_cudaERNS_18TensorIteratorBaseEENKUlvE_clEvENKUlvE_clEvEUlN3c107complexIdEEE_St5arrayIPcLm2EEEEviT0_T1_)
        .other          _ZN2at6native29vectorized_elementwise_kernelILi8EZZZNS0_15tan_kernel_cudaERNS_18TensorIteratorBaseEENKUlvE_clEvENKUlvE_clEvEUlN3c107complexIdEEE_St5arrayIPcLm2EEEEviT0_T1_,@"STO_CUDA_ENTRY STV_DEFAULT"
_ZN2at6native29vectorized_elementwise_kernelILi8EZZZNS0_15tan_kernel_cudaERNS_18TensorIteratorBaseEENKUlvE_clEvENKUlvE_clEvEUlN3c107complexIdEEE_St5arrayIPcLm2EEEEviT0_T1_:
.text._ZN2at6native29vectorized_elementwise_kernelILi8EZZZNS0_15tan_kernel_cudaERNS_18TensorIteratorBaseEENKUlvE_clEvENKUlvE_clEvEUlN3c107complexIdEEE_St5arrayIPcLm2EEEEviT0_T1_:
        /* <DEDUP_REMOVED lines=23> */
[----:B------:R-:W-:Y:S01]  /*0170*/  LOP3.LUT R3, R49, 0x7fffffff, RZ, 0xc0, !PT ;  /* 0x7fffffff31037812 */ /* 0x000fe200078ec0ff */
[----:B------:R-:W-:Y:S02]  /*0180*/  IMAD.MOV.U32 R6, RZ, RZ, R48 ;  /* 0x000000ffff067224 */ /* 0x000fe400078e0030 */
[----:B------:R-:W-:Y:S01]  /*0190*/  IMAD.MOV.U32 R7, RZ, RZ, R49 ;  /* 0x000000ffff077224 */ /* 0x000fe200078e0031 */
        /* <DEDUP_REMOVED lines=28> */
[----:B-----5:R-:W-:Y:S05]  /*0360*/  CALL.REL.NOINC `($_ZN2at6native29vectorized_elementwise_kernelILi8EZZZNS0_15tan_kernel_cudaERNS_18TensorIteratorBaseEENKUlvE_clEvENKUlvE_clEvEUlN3c107complexIdEEE_St5arrayIPcLm2EEEEviT0_T1_$__internal_trig_reduction_slowpathd) ;  /* 0x0000025800247944 */ /* 0x020fea0003c00000 */
[----:B------:R-:W-:Y:S05]  /*0370*/  BRA `(.L_x_6903) ;  /* 0x0000000000087947 */ /* 0x000fea0003800000 */
.L_x_6902:
[----:B------:R-:W-:Y:S01]  /*0380*/  DMUL R10, RZ, R4 ;  /* 0x00000004ff0a7228 */ /* 0x000fe20000000000 */
[----:B------:R-:W-:-:S10]  /*0390*/  IMAD.MOV.U32 R3, RZ, RZ, RZ ;  /* 0x000000ffff037224 */ /* 0x000fd400078e00ff */
.L_x_6903:
[----:B------:R-:W-:Y:S05]  /*03a0*/  BSYNC B2 ;  /* 0x0000000000027941 */ /* 0x000fea0003800000 */
.L_x_6901:
        /* <DEDUP_REMOVED lines=63> */
.L_x_6905:
[----:B------:R-:W-:Y:S05]  /*07a0*/  BSYNC B0 ;  /* 0x0000000000007941 */ /* 0x000fea0003800000 */
.L_x_6904:
        /* <DEDUP_REMOVED lines=8> */
[----:B------:R-:W-:Y:S01]  /*0830*/  IMAD.MOV.U32 R56, RZ, RZ, 0x0 ;  /* 0x00000000ff387424 */ /* 0x000fe200078e00ff */
[----:B------:R-:W-:Y:S01]  /*0840*/  BSSY B3, `(.L_x_6908) ;  /* 0x000004f000037945 */ /* 0x000fe20003800000 */
[----:B------:R-:W-:Y:S01]  /*0850*/  IMAD.MOV.U32 R57, RZ, RZ, 0x3ff00000 ;  /* 0x3ff00000ff397424 */ /* 0x000fe200078e00ff */
[----:B------:R-:W-:-:S08]  /*0860*/  DFMA R10, R44, R10, 6.75539944105574400000e+15 ;  /* 0x433800002c0a742b */ /* 0x000fd0000000000a */
[----:B------:R-:W-:Y:S01]  /*0870*/  DADD R40, R10, -6.75539944105574400000e+15 ;  /* 0xc33800000a287429 */ /* 0x000fe20000000000 */
[----:B------:R-:W-:Y:S01]  /*0880*/  IMAD.SHL.U32 R11, R45, 0x2, RZ ;  /* 0x000000022d0b7824 */ /* 0x000fe200078e00ff */
[----:B------:R-:W-:-:S04]  /*0890*/  IADD3 R10, R10, -0x1, RZ ;  /* 0xffffffff0a0a7810 */ /* 0x000fc80007ffe0ff */
[C---:B------:R-:W-:Y:S02]  /*08a0*/  ISETP.GE.U32.AND P0, PT, R11.reuse, 0x7fb3e647, PT ;  /* 0x7fb3e6470b00780c */ /* 0x040fe40003f06070 */
[----:B------:R-:W-:Y:S01]  /*08b0*/  DFMA R42, R40, -UR4, R44 ;  /* 0x80000004282a7c2b */ /* 0x000fe2000800002c */
[----:B------:R-:W-:Y:S01]  /*08c0*/  UMOV UR4, 0x3b39803f ;  /* 0x3b39803f00047882 */ /* 0x000fe20000000000 */
[----:B------:R-:W-:Y:S01]  /*08d0*/  UMOV UR5, 0x3c7abc9e ;  /* 0x3c7abc9e00057882 */ /* 0x000fe20000000000 */
[----:B------:R-:W-:Y:S02]  /*08e0*/  SEL R10, R10, RZ, P0 ;  /* 0x000000ff0a0a7207 */ /* 0x000fe40000000000 */
[----:B------:R-:W-:-:S03]  /*08f0*/  ISETP.NE.AND P1, PT, R11, RZ, PT ;  /* 0x000000ff0b00720c */ /* 0x000fc60003f25270 */
[----:B------:R-:W-:Y:S01]  /*0900*/  DFMA R40, R40, -UR4, R42 ;  /* 0x8000000428287c2b */ /* 0x000fe2000800002a */
[----:B------:R-:W-:Y:S01]  /*0910*/  UMOV UR4, 0x6acd15b6 ;  /* 0x6acd15b600047882 */ /* 0x000fe20000000000 */
[----:B------:R-:W-:Y:S01]  /*0920*/  IMAD.MOV.U32 R42, RZ, RZ, -0x7142ec33 ;  /* 0x8ebd13cdff2a7424 */ /* 0x000fe200078e00ff */
[----:B------:R-:W-:Y:S01]  /*0930*/  UMOV UR5, 0x3e21f407 ;  /* 0x3e21f40700057882 */ /* 0x000fe20000000000 */
[----:B------:R-:W-:Y:S02]  /*0940*/  IMAD.MOV.U32 R43, RZ, RZ, 0x3e5af86d ;  /* 0x3e5af86dff2b7424 */ /* 0x000fe400078e00ff */
[----:B------:R-:W-:-:S04]  /*0950*/  VIADD R46, R10, 0xffffffff ;  /* 0xffffffff0a2e7836 */ /* 0x000fc80000000000 */
[----:B------:R-:W-:Y:S02]  /*0960*/  FSEL R3, R45, R41, !P0 ;  /* 0x000000292d037208 */ /* 0x000fe40004000000 */
[----:B------:R-:W-:Y:S02]  /*0970*/  FSEL R40, R44, R40, !P0 ;  /* 0x000000282c287208 */ /* 0x000fe40004000000 */
[----:B------:R-:W-:Y:S01]  /*0980*/  ISETP.NE.AND P0, PT, R10, 0x400, PT ;  /* 0x000004000a00780c */ /* 0x000fe20003f05270 */
[----:B------:R-:W-:-:S06]  /*0990*/  IMAD.MOV.U32 R41, RZ, RZ, R3 ;  /* 0x000000ffff297224 */ /* 0x000fcc00078e0003 */
[----:B------:R-:W-:Y:S01]  /*09a0*/  DFMA R42, R40, UR4, R42 ;  /* 0x00000004282a7c2b */ /* 0x000fe2000800002a */
[----:B------:R-:W-:Y:S01]  /*09b0*/  UMOV UR4, 0x92ba033d ;  /* 0x92ba033d00047882 */ /* 0x000fe20000000000 */
[----:B------:R-:W-:-:S04]  /*09c0*/  UMOV UR5, 0x3e927e50 ;  /* 0x3e927e5000057882 */ /* 0x000fc80000000000 */
[----:B------:R-:W-:Y:S02]  /*09d0*/  @P0 IMAD.MOV R46, RZ, RZ, R10 ;  /* 0x000000ffff2e0224 */ /* 0x000fe400078e020a */
[----:B------:R-:W-:Y:S01]  /*09e0*/  DFMA R42, R40, R42, UR4 ;  /* 0x00000004282a7e2b */ /* 0x000fe2000800002a */
[----:B------:R-:W-:Y:S01]  /*09f0*/  UMOV UR4, 0x6c5f9da1 ;  /* 0x6c5f9da100047882 */ /* 0x000fe20000000000 */
[----:B------:R-:W-:Y:S01]  /*0a00*/  UMOV UR5, 0x3ec71dde ;  /* 0x3ec71dde00057882 */ /* 0x000fe20000000000 */
[----:B------:R-:W-:Y:S01]  /*0a10*/  LEA R47, R46, 0x3ff00000, 0x14 ;  /* 0x3ff000002e2f7811 */ /* 0x000fe200078ea0ff */
[----:B------:R-:W-:-:S04]  /*0a20*/  IMAD.MOV.U32 R46, RZ, RZ, RZ ;  /* 0x000000ffff2e7224 */ /* 0x000fc800078e00ff */
        /* <DEDUP_REMOVED lines=26> */
[----:B------:R-:W-:Y:S01]  /*0bd0*/  @P1 FSEL R40, R10, R42, !P0 ;  /* 0x0000002a0a281208 */ /* 0x000fe20004000000 */
[----:B------:R-:W-:Y:S01]  /*0be0*/  IMAD.MOV.U32 R10, RZ, RZ, 0x1 ;  /* 0x00000001ff0a7424 */ /* 0x000fe200078e00ff */
[----:B------:R-:W-:Y:S02]  /*0bf0*/  MOV R41, R3 ;  /* 0x0000000300297202 */ /* 0x000fe40000000f00 */
[----:B------:R-:W-:-:S04]  /*0c00*/  FSETP.GEU.AND P1, PT, |R3|, 6.5827683646048100446e-37, PT ;  /* 0x036000000300780b */ /* 0x000fc80003f2e200 */
        /* <DEDUP_REMOVED lines=16> */
[----:B-----5:R-:W-:Y:S05]  /*0d10*/  CALL.REL.NOINC `($__internal_12_$__cuda_sm20_div_rn_f64_full) ;  /* 0x0000024400507944 */ /* 0x020fea0003c00000 */
[----:B------:R-:W-:-:S07]  /*0d20*/  IMAD.MOV.U32 R11, RZ, RZ, R3 ;  /* 0x000000ffff0b7224 */ /* 0x000fce00078e0003 */
.L_x_6909:
[----:B------:R-:W-:Y:S05]  /*0d30*/  BSYNC B3 ;  /* 0x0000000000037941 */ /* 0x000fea0003800000 */
.L_x_6908:
[----:B------:R-:W-:Y:S01]  /*0d40*/  DADD R10, R40, R10 ;  /* 0x00000000280a7229 */ /* 0x000fe2000000000a */
[----:B------:R-:W-:Y:S01]  /*0d50*/  UMOV UR4, 0x8fb9f87e ;  /* 0x8fb9f87e00047882 */ /* 0x000fe20000000000 */
[----:B------:R-:W-:Y:S02]  /*0d60*/  UMOV UR5, 0x408633ce ;  /* 0x408633ce00057882 */ /* 0x000fe40000000000 */
[----:B------:R-:W-:-:S06]  /*0d70*/  DSETP.GE.AND P0, PT, R44, UR4, PT ;  /* 0x000000042c007e2a */ /* 0x000fcc000bf06000 */
[----:B------:R-:W-:Y:S02]  /*0d80*/  FSEL R40, R10, RZ, !P0 ;  /* 0x000000ff0a287208 */ /* 0x000fe40004000000 */
[----:B------:R-:W-:Y:S01]  /*0d90*/  FSEL R41, R11, +QNAN , !P0 ;  /* 0x7ff000000b297808 */ /* 0x000fe20004000000 */
[----:B------:R-:W-:Y:S06]  /*0da0*/  BRA `(.L_x_6910) ;  /* 0x00000000005c7947 */ /* 0x000fec0003800000 */
.L_x_6907:
        /* <DEDUP_REMOVED lines=23> */
.L_x_6910:
[----:B------:R-:W-:Y:S05]  /*0f20*/  BSYNC B2 ;  /* 0x0000000000027941 */ /* 0x000fea0003800000 */
.L_x_6906:
        /* <DEDUP_REMOVED lines=28> */
[----:B-----5:R-:W-:Y:S05]  /*10f0*/  CALL.REL.NOINC `($__internal_13_$__cuda_sm20_dsqrt_rn_f64_mediumpath_v1) ;  /* 0x0000024400f07944 */ /* 0x020fea0003c00000 */
[----:B------:R-:W-:-:S04]  /*1100*/  LOP3.LUT R11, R11, R10, RZ, 0x3c, !PT ;  /* 0x0000000a0b0b7212 */ /* 0x000fc800078e3cff */
[----:B------:R-:W-:-:S04]  /*1110*/  LOP3.LUT R10, R11, R10, RZ, 0x3c, !PT ;  /* 0x0000000a0b0a7212 */ /* 0x000fc800078e3cff */
[----:B------:R-:W-:-:S07]  /*1120*/  LOP3.LUT R11, R11, R10, RZ, 0x3c, !PT ;  /* 0x0000000a0b0b7212 */ /* 0x000fce00078e3cff */
.L_x_6912:
[----:B------:R-:W-:Y:S05]  /*1130*/  BSYNC B2 ;  /* 0x0000000000027941 */ /* 0x000fea0003800000 */
.L_x_6911:
        /* <DEDUP_REMOVED lines=24> */
[----:B-----5:R-:W-:Y:S05]  /*12c0*/  CALL.REL.NOINC `($__internal_12_$__cuda_sm20_div_rn_f64_full) ;  /* 0x0000023c00e47944 */ /* 0x020fea0003c00000 */
[----:B------:R-:W-:Y:S02]  /*12d0*/  IMAD.MOV.U32 R6, RZ, RZ, R10 ;  /* 0x000000ffff067224 */ /* 0x000fe400078e000a */
[----:B------:R-:W-:-:S07]  /*12e0*/  IMAD.MOV.U32 R7, RZ, RZ, R3 ;  /* 0x000000ffff077224 */ /* 0x000fce00078e0003 */
.L_x_6914:
[----:B------:R-:W-:Y:S05]  /*12f0*/  BSYNC B2 ;  /* 0x0000000000027941 */ /* 0x000fea0003800000 */
.L_x_6913:
        /* <DEDUP_REMOVED lines=21> */
[----:B------:R-:W-:-:S07]  /*1450*/  IMAD.MOV.U32 R11, RZ, RZ, R3 ;  /* 0x000000ffff0b7224 */ /* 0x000fce00078e0003 */
.L_x_6916:
[----:B------:R-:W-:Y:S05]  /*1460*/  BSYNC B2 ;  /* 0x0000000000027941 */ /* 0x000fea0003800000 */
.L_x_6915:
[----:B------:R-:W-:Y:S02]  /*1470*/  IMAD.MOV.U32 R8, RZ, RZ, R10 ;  /* 0x000000ffff087224 */ /* 0x000fe400078e000a */
[----:B------:R-:W-:Y:S01]  /*1480*/  IMAD.MOV.U32 R9, RZ, RZ, R11 ;  /* 0x000000ffff097224 */ /* 0x000fe200078e000b */
[----:B------:R-:W-:Y:S06]  /*1490*/  BRA `(.L_x_6917) ;  /* 0x0000001000407947 */ /* 0x000fec0003800000 */
.L_x_6900:
[----:B------:R-:W-:Y:S01]  /*14a0*/  IMAD.MOV.U32 R8, RZ, RZ, 0x652b82fe ;  /* 0x652b82feff087424 */ /* 0x000fe200078e00ff */
[----:B------:R-:W-:Y:S01]  /*14b0*/  MOV R9, 0x3ff71547 ;  /* 0x3ff7154700097802 */ /* 0x000fe20000000f00 */
        /* <DEDUP_REMOVED lines=54> */
[----:B------:R-:W-:Y:S01]  /*1820*/  @!P1 LEA R9, R3, R41, 0x14 ;  /* 0x0000002903099211 */ /* 0x000fe200078ea0ff */
[----:B------:R-:W-:-:S05]  /*1830*/  @!P1 IMAD.IADD R8, R8, 0x1, -R3 ;  /* 0x0000000108089824 */ /* 0x000fca00078e0a03 */
[----:B------:R-:W-:Y:S01]  /*1840*/  @!P1 LEA R11, R8, 0x3ff00000, 0x14 ;  /* 0x3ff00000080b9811 */ /* 0x000fe200078ea0ff */
[----:B------:R-:W-:-:S06]  /*1850*/  @!P1 IMAD.MOV.U32 R8, RZ, RZ, R40 ;  /* 0x000000ffff089224 */ /* 0x000fcc00078e0028 */
[----:B------:R-:W-:-:S11]  /*1860*/  @!P1 DMUL R48, R8, R10 ;  /* 0x0000000a08309228 */ /* 0x000fd60000000000 */
.L_x_6919:
[----:B------:R-:W-:Y:S05]  /*1870*/  BSYNC B0 ;  /* 0x0000000000007941 */ /* 0x000fea0003800000 */
.L_x_6918:
        /* <DEDUP_REMOVED lines=21> */
[----:B-----5:R-:W-:Y:S05]  /*19d0*/  CALL.REL.NOINC `($_ZN2at6native29vectorized_elementwise_kernelILi8EZZZNS0_15tan_kernel_cudaERNS_18TensorIteratorBaseEENKUlvE_clEvENKUlvE_clEvEUlN3c107complexIdEEE_St5arrayIPcLm2EEEEviT0_T1_$__internal_trig_reduction_slowpathd) ;  /* 0x0000024000887944 */ /* 0x020fea0003c00000 */
[----:B------:R-:W-:Y:S01]  /*19e0*/  IMAD.MOV.U32 R50, RZ, RZ, R10 ;  /* 0x000000ffff327224 */ /* 0x000fe200078e000a */
[----:B------:R-:W-:Y:S01]  /*19f0*/  MOV R51, R11 ;  /* 0x0000000b00337202 */ /* 0x000fe20000000f00 */
[----:B------:R-:W-:Y:S06]  /*1a00*/  BRA `(.L_x_6922) ;  /* 0x0000000000087947 */ /* 0x000fec0003800000 */
.L_x_6921:
[----:B------:R-:W-:Y:S01]  /*1a10*/  DMUL R50, RZ, R4 ;  /* 0x00000004ff327228 */ /* 0x000fe20000000000 */
[----:B------:R-:W-:-:S10]  /*1a20*/  IMAD.MOV.U32 R3, RZ, RZ, RZ ;  /* 0x000000ffff037224 */ /* 0x000fd400078e00ff */
.L_x_6922:
[----:B------:R-:W-:Y:S05]  /*1a30*/  BSYNC B2 ;  /* 0x0000000000027941 */ /* 0x000fea0003800000 */
.L_x_6920:
        /* <DEDUP_REMOVED lines=44> */
[----:B------:R-:W-:Y:S02]  /*1d00*/  IMAD.MOV.U32 R52, RZ, RZ, R10 ;  /* 0x000000ffff347224 */ /* 0x000fe400078e000a */
[----:B------:R-:W-:Y:S01]  /*1d10*/  IMAD.MOV.U32 R53, RZ, RZ, R11 ;  /* 0x000000ffff357224 */ /* 0x000fe200078e000b */
[----:B------:R-:W-:Y:S06]  /*1d20*/  BRA `(.L_x_6925) ;  /* 0x0000000000087947 */ /* 0x000fec0003800000 */
.L_x_6924:
[----:B------:R-:W-:Y:S01]  /*1d30*/  DMUL R52, RZ, R4 ;  /* 0x00000004ff347228 */ /* 0x000fe20000000000 */
[----:B------:R-:W-:-:S10]  /*1d40*/  IMAD.MOV.U32 R3, RZ, RZ, RZ ;  /* 0x000000ffff037224 */ /* 0x000fd400078e00ff */
.L_x_6925:
[----:B------:R-:W-:Y:S05]  /*1d50*/  BSYNC B2 ;  /* 0x0000000000027941 */ /* 0x000fea0003800000 */
.L_x_6923:
        /* <DEDUP_REMOVED lines=16> */
[----:B------:R-:W-:-:S05]  /*1e60*/  IMAD.MOV.U32 R3, RZ, RZ, 0x3ff00000 ;  /* 0x3ff00000ff037424 */ /* 0x000fca00078e00ff */
        /* <DEDUP_REMOVED lines=14> */
.L_x_6899:
[----:B------:R-:W-:-:S10]  /*1f50*/  DADD R6, R4, -R4 ;  /* 0x0000000004067229 */ /* 0x000fd40000000804 */
[----:B------:R-:W-:Y:S02]  /*1f60*/  IMAD.MOV.U32 R8, RZ, RZ, R6 ;  /* 0x000000ffff087224 */ /* 0x000fe400078e0006 */
[----:B------:R-:W-:Y:S01]  /*1f70*/  IMAD.MOV.U32 R9, RZ, RZ, R7 ;  /* 0x000000ffff097224 */ /* 0x000fe200078e0007 */
[----:B------:R-:W-:Y:S06]  /*1f80*/  BRA `(.L_x_6917) ;  /* 0x0000000400847947 */ /* 0x000fec0003800000 */
.L_x_6898:
        /* <DEDUP_REMOVED lines=33> */
[----:B-----5:R-:W-:Y:S05]  /*21a0*/  CALL.REL.NOINC `($_ZN2at6native29vectorized_elementwise_kernelILi8EZZZNS0_15tan_kernel_cudaERNS_18TensorIteratorBaseEENKUlvE_clEvENKUlvE_clEvEUlN3c107complexIdEEE_St5arrayIPcLm2EEEEviT0_T1_$__internal_trig_reduction_slowpathd) ;  /* 0x0000023800947944 */ /* 0x020fea0003c00000 */
[----:B------:R-:W-:Y:S01]  /*21b0*/  MOV R52, R10 ;  /* 0x0000000a00347202 */ /* 0x000fe20000000f00 */
[----:B------:R-:W-:-:S07]  /*21c0*/  IMAD.MOV.U32 R53, RZ, RZ, R11 ;  /* 0x000000ffff357224 */ /* 0x000fce00078e000b */
.L_x_6929:
[----:B------:R-:W-:Y:S05]  /*21d0*/  BSYNC B3 ;  /* 0x0000000000037941 */ /* 0x000fea0003800000 */
.L_x_6928:
        /* <DEDUP_REMOVED lines=27> */
[----:B-----5:R-:W-:Y:S05]  /*2390*/  CALL.REL.NOINC `($_ZN2at6native29vectorized_elementwise_kernelILi8EZZZNS0_15tan_kernel_cudaERNS_18TensorIteratorBaseEENKUlvE_clEvENKUlvE_clEvEUlN3c107complexIdEEE_St5arrayIPcLm2EEEEviT0_T1_$__internal_trig_reduction_slowpathd) ;  /* 0x0000023800187944 */ /* 0x020fea0003c00000 */
[----:B------:R-:W-:Y:S02]  /*23a0*/  IMAD.MOV.U32 R6, RZ, RZ, R3 ;  /* 0x000000ffff067224 */ /* 0x000fe400078e0003 */
[----:B------:R-:W-:Y:S02]  /*23b0*/  IMAD.MOV.U32 R50, RZ, RZ, R10 ;  /* 0x000000ffff327224 */ /* 0x000fe400078e000a */
[----:B------:R-:W-:-:S07]  /*23c0*/  IMAD.MOV.U32 R51, RZ, RZ, R11 ;  /* 0x000000ffff337224 */ /* 0x000fce00078e000b */
.L_x_6931:
[----:B------:R-:W-:Y:S05]  /*23d0*/  BSYNC B3 ;  /* 0x0000000000037941 */ /* 0x000fea0003800000 */
.L_x_6930:
        /* <DEDUP_REMOVED lines=24> */
.L_x_6927:
[----:B------:R-:W-:Y:S05]  /*2560*/  BSYNC B2 ;  /* 0x0000000000027941 */ /* 0x000fea0003800000 */
.L_x_6926:
[----:B------:R-:W-:Y:S01]  /*2570*/  LOP3.LUT R9, RZ, 0x80000000, R5, 0xb8, !PT ;  /* 0x80000000ff097812 */ /* 0x000fe200078eb805 */
[----:B------:R-:W-:Y:S02]  /*2580*/  IMAD.MOV.U32 R6, RZ, RZ, R48 ;  /* 0x000000ffff067224 */ /* 0x000fe400078e0030 */
[----:B------:R-:W-:-:S07]  /*2590*/  IMAD.MOV.U32 R8, RZ, RZ, RZ ;  /* 0x000000ffff087224 */ /* 0x000fce00078e00ff */
.L_x_6917:
[----:B------:R-:W-:Y:S05]  /*25a0*/  BSYNC B1 ;  /* 0x0000000000017941 */ /* 0x000fea0003800000 */
.L_x_6897:
[----:B-----5:R-:W-:Y:S01]  /*25b0*/  DADD R52, -RZ, -R14 ;  /* 0x00000000ff347229 */ /* 0x020fe2000000090e */
        /* <DEDUP_REMOVED lines=32> */
[----:B------:R-:W-:Y:S05]  /*27c0*/  CALL.REL.NOINC `($_ZN2at6native29vectorized_elementwise_kernelILi8EZZZNS0_15tan_kernel_cudaERNS_18TensorIteratorBaseEENKUlvE_clEvENKUlvE_clEvEUlN3c107complexIdEEE_St5arrayIPcLm2EEEEviT0_T1_$__internal_trig_reduction_slowpathd) ;  /* 0x00000234000c7944 */ /* 0x000fea0003c00000 */
[----:B------:R-:W-:Y:S05]  /*27d0*/  BRA `(.L_x_6938) ;  /* 0x0000000000087947 */ /* 0x000fea0003800000 */
.L_x_6937:
[----:B------:R-:W-:Y:S01]  /*27e0*/  DMUL R10, RZ, R12 ;  /* 0x0000000cff0a7228 */ /* 0x000fe20000000000 */
[----:B------:R-:W-:-:S10]  /*27f0*/  IMAD.MOV.U32 R3, RZ, RZ, RZ ;  /* 0x000000ffff037224 */ /* 0x000fd400078e00ff */
.L_x_6938:
[----:B------:R-:W-:Y:S05]  /*2800*/  BSYNC B2 ;  /* 0x0000000000027941 */ /* 0x000fea0003800000 */
.L_x_6936:
        /* <DEDUP_REMOVED lines=63> */
.L_x_6940:
[----:B------:R-:W-:Y:S05]  /*2c00*/  BSYNC B0 ;  /* 0x0000000000007941 */ /* 0x000fea0003800000 */
.L_x_6939:
        /* <DEDUP_REMOVED lines=8> */
[----:B------:R-:W-:Y:S01]  /*2c90*/  IMAD.MOV.U32 R56, RZ, RZ, 0x0 ;  /* 0x00000000ff387424 */ /* 0x000fe200078e00ff */
[----:B------:R-:W-:Y:S01]  /*2ca0*/  MOV R57, 0x3ff00000 ;  /* 0x3ff0000000397802 */ /* 0x000fe20000000f00 */
[----:B------:R-:W-:Y:S02]  /*2cb0*/  BSSY B3, `(.L_x_6943) ;  /* 0x000004e000037945 */ /* 0x000fe40003800000 */
[----:B------:R-:W-:-:S08]  /*2cc0*/  DFMA R10, R44, R10, 6.75539944105574400000e+15 ;  /* 0x433800002c0a742b */ /* 0x000fd0000000000a */
[----:B------:R-:W-:Y:S01]  /*2cd0*/  DADD R40, R10, -6.75539944105574400000e+15 ;  /* 0xc33800000a287429 */ /* 0x000fe20000000000 */
[----:B------:R-:W-:Y:S02]  /*2ce0*/  IMAD.SHL.U32 R11, R45, 0x2, RZ ;  /* 0x000000022d0b7824 */ /* 0x000fe400078e00ff */
[----:B------:R-:W-:-:S03]  /*2cf0*/  VIADD R10, R10, 0xffffffff ;  /* 0xffffffff0a0a7836 */ /* 0x000fc60000000000 */
        /* <DEDUP_REMOVED lines=14> */
[----:B------:R-:W-:Y:S02]  /*2de0*/  MOV R41, R3 ;  /* 0x0000000300297202 */ /* 0x000fe40000000f00 */
[----:B------:R-:W-:-:S04]  /*2df0*/  ISETP.NE.AND P0, PT, R10, 0x400, PT ;  /* 0x000004000a00780c */ /* 0x000fc80003f05270 */
[----:B------:R-:W-:Y:S01]  /*2e00*/  DFMA R42, R40, UR4, R42 ;  /* 0x00000004282a7c2b */ /* 0x000fe2000800002a */
[----:B------:R-:W-:Y:S01]  /*2e10*/  UMOV UR4, 0x92ba033d ;  /* 0x92ba033d00047882 */ /* 0x000fe20000000000 */
[----:B------:R-:W-:-:S06]  /*2e20*/  UMOV UR5, 0x3e927e50 ;  /* 0x3e927e5000057882 */ /* 0x000fcc0000000000 */
[----:B------:R-:W-:Y:S01]  /*2e30*/  DFMA R42, R40, R42, UR4 ;  /* 0x00000004282a7e2b */ /* 0x000fe2000800002a */
[----:B------:R-:W-:Y:S01]  /*2e40*/  UMOV UR4, 0x6c5f9da1 ;  /* 0x6c5f9da100047882 */ /* 0x000fe20000000000 */
[----:B------:R-:W-:Y:S01]  /*2e50*/  UMOV UR5, 0x3ec71dde ;  /* 0x3ec71dde00057882 */ /* 0x000fe20000000000 */
[----:B------:R-:W-:-:S05]  /*2e60*/  @P0 IMAD.MOV R46, RZ, RZ, R10 ;  /* 0x000000ffff2e0224 */ /* 0x000fca00078e020a */
        /* <DEDUP_REMOVED lines=30> */
[----:B------:R-:W-:Y:S01]  /*3050*/  FSETP.GEU.AND P1, PT, |R3|, 6.5827683646048100446e-37, PT ;  /* 0x036000000300780b */ /* 0x000fe20003f2e200 */
[----:B------:R-:W-:-:S06]  /*3060*/  IMAD.MOV.U32 R41, RZ, RZ, R3 ;  /* 0x000000ffff297224 */ /* 0x000fcc00078e0003 */
        /* <DEDUP_REMOVED lines=16> */
[----:B------:R-:W-:Y:S05]  /*3170*/  CALL.REL.NOINC `($__internal_12_$__cuda_sm20_div_rn_f64_full) ;  /* 0x0000022000387944 */ /* 0x000fea0003c00000 */
[----:B------:R-:W-:-:S07]  /*3180*/  IMAD.MOV.U32 R11, RZ, RZ, R3 ;  /* 0x000000ffff0b7224 */ /* 0x000fce00078e0003 */
.L_x_6944:
[----:B------:R-:W-:Y:S05]  /*3190*/  BSYNC B3 ;  /* 0x0000000000037941 */ /* 0x000fea0003800000 */
.L_x_6943:
[----:B------:R-:W-:Y:S01]  /*31a0*/  DADD R10, R40, R10 ;  /* 0x00000000280a7229 */ /* 0x000fe2000000000a */
[----:B------:R-:W-:Y:S01]  /*31b0*/  UMOV UR4, 0x8fb9f87e ;  /* 0x8fb9f87e00047882 */ /* 0x000fe20000000000 */
[----:B------:R-:W-:Y:S02]  /*31c0*/  UMOV UR5, 0x408633ce ;  /* 0x408633ce00057882 */ /* 0x000fe40000000000 */
[----:B------:R-:W-:-:S06]  /*31d0*/  DSETP.GE.AND P0, PT, R44, UR4, PT ;  /* 0x000000042c007e2a */ /* 0x000fcc000bf06000 */
[----:B------:R-:W-:Y:S02]  /*31e0*/  FSEL R40, R10, RZ, !P0 ;  /* 0x000000ff0a287208 */ /* 0x000fe40004000000 */
[----:B------:R-:W-:Y:S01]  /*31f0*/  FSEL R41, R11, +QNAN , !P0 ;  /* 0x7ff000000b297808 */ /* 0x000fe20004000000 */
[----:B------:R-:W-:Y:S06]  /*3200*/  BRA `(.L_x_6945) ;  /* 0x00000000005c7947 */ /* 0x000fec0003800000 */
.L_x_6942:
        /* <DEDUP_REMOVED lines=23> */
.L_x_6945:
[----:B------:R-:W-:Y:S05]  /*3380*/  BSYNC B2 ;  /* 0x0000000000027941 */ /* 0x000fea0003800000 */
.L_x_6941:
        /* <DEDUP_REMOVED lines=28> */
[----:B------:R-:W-:Y:S05]  /*3550*/  CALL.REL.NOINC `($__internal_13_$__cuda_sm20_dsqrt_rn_f64_mediumpath_v1) ;  /* 0x0000022000d87944 */ /* 0x000fea0003c00000 */
[----:B------:R-:W-:-:S04]  /*3560*/  LOP3.LUT R11, R11, R10, RZ, 0x3c, !PT ;  /* 0x0000000a0b0b7212 */ /* 0x000fc800078e3cff */
[----:B------:R-:W-:-:S04]  /*3570*/  LOP3.LUT R10, R11, R10, RZ, 0x3c, !PT ;  /* 0x0000000a0b0a7212 */ /* 0x000fc800078e3cff */
[----:B------:R-:W-:-:S07]  /*3580*/  LOP3.LUT R11, R11, R10, RZ, 0x3c, !PT ;  /* 0x0000000a0b0b7212 */ /* 0x000fce00078e3cff */
.L_x_6947:
[----:B------:R-:W-:Y:S05]  /*3590*/  BSYNC B2 ;  /* 0x0000000000027941 */ /* 0x000fea0003800000 */
.L_x_6946:
        /* <DEDUP_REMOVED lines=24> */
[----:B------:R-:W-:Y:S05]  /*3720*/  CALL.REL.NOINC `($__internal_12_$__cuda_sm20_div_rn_f64_full) ;  /* 0x0000021800cc7944 */ /* 0x000fea0003c00000 */
[----:B------:R-:W-:Y:S02]  /*3730*/  IMAD.MOV.U32 R4, RZ, RZ, R10 ;  /* 0x000000ffff047224 */ /* 0x000fe400078e000a */
[----:B------:R-:W-:-:S07]  /*3740*/  IMAD.MOV.U32 R5, RZ, RZ, R3 ;  /* 0x000000ffff057224 */ /* 0x000fce00078e0003 */
.L_x_6949:
[----:B------:R-:W-:Y:S05]  /*3750*/  BSYNC B2 ;  /* 0x0000000000027941 */ /* 0x000fea0003800000 */
.L_x_6948:
        /* <DEDUP_REMOVED lines=21> */
[----:B------:R-:W-:-:S07]  /*38b0*/  IMAD.MOV.U32 R11, RZ, RZ, R3 ;  /* 0x000000ffff0b7224 */ /* 0x000fce00078e0003 */
.L_x_6951:
[----:B------:R-:W-:Y:S05]  /*38c0*/  BSYNC B2 ;  /* 0x0000000000027941 */ /* 0x000fea0003800000 */
.L_x_6950:
[----:B------:R-:W-:Y:S02]  /*38d0*/  IMAD.MOV.U32 R40, RZ, RZ, R10 ;  /* 0x000000ffff287224 */ /* 0x000fe400078e000a */
[----:B------:R-:W-:Y:S01]  /*38e0*/  IMAD.MOV.U32 R41, RZ, RZ, R11 ;  /* 0x000000ffff297224 */ /* 0x000fe200078e000b */
[----:B------:R-:W-:Y:S06]  /*38f0*/  BRA `(.L_x_6952) ;  /* 0x0000001000287947 */ /* 0x000fec0003800000 */
.L_x_6935:
        /* <DEDUP_REMOVED lines=61> */
.L_x_6954:
[----:B------:R-:W-:Y:S05]  /*3cd0*/  BSYNC B0 ;  /* 0x0000000000007941 */ /* 0x000fea0003800000 */
.L_x_6953:
        /* <DEDUP_REMOVED lines=21> */
[----:B------:R-:W-:Y:S05]  /*3e30*/  CALL.REL.NOINC `($_ZN2at6native29vectorized_elementwise_kernelILi8EZZZNS0_15tan_kernel_cudaERNS_18TensorIteratorBaseEENKUlvE_clEvENKUlvE_clEvEUlN3c107complexIdEEE_St5arrayIPcLm2EEEEviT0_T1_$__internal_trig_reduction_slowpathd) ;  /* 0x0000021c00707944 */ /* 0x000fea0003c00000 */
[----:B------:R-:W-:Y:S05]  /*3e40*/  BRA `(.L_x_6957) ;  /* 0x0000000000087947 */ /* 0x000fea0003800000 */
.L_x_6956:
[----:B------:R-:W-:Y:S01]  /*3e50*/  DMUL R10, RZ, R12 ;  /* 0x0000000cff0a7228 */ /* 0x000fe20000000000 */
[----:B------:R-:W-:-:S10]  /*3e60*/  MOV R3, RZ ;  /* 0x000000ff00037202 */ /* 0x000fd40000000f00 */
.L_x_6957:
[----:B------:R-:W-:Y:S05]  /*3e70*/  BSYNC B2 ;  /* 0x0000000000027941 */ /* 0x000fea0003800000 */
.L_x_6955:
        /* <DEDUP_REMOVED lines=45> */
.L_x_6959:
[----:B------:R-:W-:Y:S01]  /*4150*/  DMUL R10, RZ, R12 ;  /* 0x0000000cff0a7228 */ /* 0x000fe20000000000 */
[----:B------:R-:W-:-:S10]  /*4160*/  MOV R3, RZ ;  /* 0x000000ff00037202 */ /* 0x000fd40000000f00 */
.L_x_6960:
[----:B------:R-:W-:Y:S05]  /*4170*/  BSYNC B2 ;  /* 0x0000000000027941 */ /* 0x000fea0003800000 */
.L_x_6958:
        /* <DEDUP_REMOVED lines=31> */
.L_x_6934:
[----:B------:R-:W-:-:S10]  /*4370*/  DADD R4, R12, -R12 ;  /* 0x000000000c047229 */ /* 0x000fd4000000080c */
[----:B------:R-:W-:Y:S02]  /*4380*/  IMAD.MOV.U32 R40, RZ, RZ, R4 ;  /* 0x000000ffff287224 */ /* 0x000fe400078e0004 */
[----:B------:R-:W-:Y:S01]  /*4390*/  IMAD.MOV.U32 R41, RZ, RZ, R5 ;  /* 0x000000ffff297224 */ /* 0x000fe200078e0005 */
[----:B------:R-:W-:Y:S06]  /*43a0*/  BRA `(.L_x_6952) ;  /* 0x00000004007c7947 */ /* 0x000fec0003800000 */
.L_x_6933:
        /* <DEDUP_REMOVED lines=33> */
[----:B------:R-:W-:Y:S05]  /*45c0*/  CALL.REL.NOINC `($_ZN2at6native29vectorized_elementwise_kernelILi8EZZZNS0_15tan_kernel_cudaERNS_18TensorIteratorBaseEENKUlvE_clEvENKUlvE_clEvEUlN3c107complexIdEEE_St5arrayIPcLm2EEEEviT0_T1_$__internal_trig_reduction_slowpathd) ;  /* 0x00000214008c7944 */ /* 0x000fea0003c00000 */
.L_x_6964:
[----:B------:R-:W-:Y:S05]  /*45d0*/  BSYNC B3 ;  /* 0x0000000000037941 */ /* 0x000fea0003800000 */
.L_x_6963:
        /* <DEDUP_REMOVED lines=27> */
[----:B------:R-:W-:Y:S05]  /*4790*/  CALL.REL.NOINC `($_ZN2at6native29vectorized_elementwise_kernelILi8EZZZNS0_15tan_kernel_cudaERNS_18TensorIteratorBaseEENKUlvE_clEvENKUlvE_clEvEUlN3c107complexIdEEE_St5arrayIPcLm2EEEEviT0_T1_$__internal_trig_reduction_slowpathd) ;  /* 0x0000021400187944 */ /* 0x000fea0003c00000 */
[----:B------:R-:W-:Y:S02]  /*47a0*/  IMAD.MOV.U32 R4, RZ, RZ, R3 ;  /* 0x000000ffff047224 */ /* 0x000fe400078e0003 */
[----:B------:R-:W-:Y:S02]  /*47b0*/  IMAD.MOV.U32 R54, RZ, RZ, R10 ;  /* 0x000000ffff367224 */ /* 0x000fe400078e000a */
[----:B------:R-:W-:-:S07]  /*47c0*/  IMAD.MOV.U32 R55, RZ, RZ, R11 ;  /* 0x000000ffff377224 */ /* 0x000fce00078e000b */
.L_x_6966:
[----:B------:R-:W-:Y:S05]  /*47d0*/  BSYNC B3 ;  /* 0x0000000000037941 */ /* 0x000fea0003800000 */
.L_x_6965:
        /* <DEDUP_REMOVED lines=24> */
.L_x_6962:
[----:B------:R-:W-:Y:S05]  /*4960*/  BSYNC B2 ;  /* 0x0000000000027941 */ /* 0x000fea0003800000 */
.L_x_6961:
[----:B------:R-:W-:Y:S01]  /*4970*/  LOP3.LUT R41, RZ, 0x80000000, R13, 0xb8, !PT ;  /* 0x80000000ff297812 */ /* 0x000fe200078eb80d */
[----:B------:R-:W-:Y:S01]  /*4980*/  IMAD.MOV.U32 R4, RZ, RZ, R52 ;  /* 0x000000ffff047224 */ /* 0x000fe200078e0034 */
[----:B------:R-:W-:-:S07]  /*4990*/  MOV R40, RZ ;  /* 0x000000ff00287202 */ /* 0x000fce0000000f00 */
.L_x_6952:
[----:B------:R-:W-:Y:S05]  /*49a0*/  BSYNC B1 ;  /* 0x0000000000017941 */ /* 0x000fea0003800000 */
.L_x_6932:
        /* <DEDUP_REMOVED lines=35> */
.L_x_6972:
[----:B------:R-:W-:Y:S01]  /*4be0*/  DMUL R10, RZ, R16 ;  /* 0x00000010ff0a7228 */ /* 0x000fe20000000000 */
[----:B------:R-:W-:-:S10]  /*4bf0*/  MOV R3, RZ ;  /* 0x000000ff00037202 */ /* 0x000fd40000000f00 */
.L_x_6973:
[----:B------:R-:W-:Y:S05]  /*4c00*/  BSYNC B2 ;  /* 0x0000000000027941 */ /* 0x000fea0003800000 */
.L_x_6971:
        /* <DEDUP_REMOVED lines=63> */
.L_x_6975:
[----:B------:R-:W-:Y:S05]  /*5000*/  BSYNC B0 ;  /* 0x0000000000007941 */ /* 0x000fea0003800000 */
.L_x_6974:
        /* <DEDUP_REMOVED lines=8> */
[----:B------:R-:W-:Y:S01]  /*5090*/  MOV R56, 0x0 ;  /* 0x0000000000387802 */ /* 0x000fe20000000f00 */
[----:B------:R-:W-:Y:S01]  /*50a0*/  IMAD.MOV.U32 R57, RZ, RZ, 0x3ff00000 ;  /* 0x3ff00000ff397424 */ /* 0x000fe200078e00ff */
[----:B------:R-:W-:Y:S01]  /*50b0*/  BSSY B3, `(.L_x_6978) ;  /* 0x000004e000037945 */ /* 0x000fe20003800000 */
        /* <DEDUP_REMOVED lines=73> */
[----:B------:R-:W-:Y:S02]  /*5550*/  MOV R10, R16 ;  /* 0x00000010000a7202 */ /* 0x000fe40000000f00 */
[----:B------:R-:W-:-:S07]  /*5560*/  MOV R11, 0x5580 ;  /* 0x00005580000b7802 */ /* 0x000fce0000000f00 */
[----:B------:R-:W-:Y:S05]  /*5570*/  CALL.REL.NOINC `($__internal_12_$__cuda_sm20_div_rn_f64_full) ;  /* 0x000001fc00387944 */ /* 0x000fea0003c00000 */
[----:B------:R-:W-:-:S07]  /*5580*/  IMAD.MOV.U32 R11, RZ, RZ, R3 ;  /* 0x000000ffff0b7224 */ /* 0x000fce00078e0003 */
.L_x_6979:
[----:B------:R-:W-:Y:S05]  /*5590*/  BSYNC B3 ;  /* 0x0000000000037941 */ /* 0x000fea0003800000 */
.L_x_6978:
[----:B------:R-:W-:Y:S01]  /*55a0*/  DADD R10, R16, R10 ;  /* 0x00000000100a7229 */ /* 0x000fe2000000000a */
[----:B------:R-:W-:Y:S01]  /*55b0*/  UMOV UR4, 0x8fb9f87e ;  /* 0x8fb9f87e00047882 */ /* 0x000fe20000000000 */
[----:B------:R-:W-:Y:S02]  /*55c0*/  UMOV UR5, 0x408633ce ;  /* 0x408633ce00057882 */ /* 0x000fe40000000000 */
[----:B------:R-:W-:-:S06]  /*55d0*/  DSETP.GE.AND P0, PT, R18, UR4, PT ;  /* 0x0000000412007e2a */ /* 0x000fcc000bf06000 */
[----:B------:R-:W-:Y:S02]  /*55e0*/  FSEL R16, R10, RZ, !P0 ;  /* 0x000000ff0a107208 */ /* 0x000fe40004000000 */
[----:B------:R-:W-:Y:S01]  /*55f0*/  FSEL R17, R11, +QNAN , !P0 ;  /* 0x7ff000000b117808 */ /* 0x000fe20004000000 */
[----:B------:R-:W-:Y:S06]  /*5600*/  BRA `(.L_x_6980) ;  /* 0x00000000005c7947 */ /* 0x000fec0003800000 */
.L_x_6977:
        /* <DEDUP_REMOVED lines=23> */
.L_x_6980:
[----:B------:R-:W-:Y:S05]  /*5780*/  BSYNC B2 ;  /* 0x0000000000027941 */ /* 0x000fea0003800000 */
.L_x_6976:
        /* <DEDUP_REMOVED lines=28> */
[----:B------:R-:W-:Y:S05]  /*5950*/  CALL.REL.NOINC `($__internal_13_$__cuda_sm20_dsqrt_rn_f64_mediumpath_v1) ;  /* 0x000001fc00d87944 */ /* 0x000fea0003c00000 */
[----:B------:R-:W-:-:S04]  /*5960*/  LOP3.LUT R11, R11, R10, RZ, 0x3c, !PT ;  /* 0x0000000a0b0b7212 */ /* 0x000fc800078e3cff */
[----:B------:R-:W-:-:S04]  /*5970*/  LOP3.LUT R10, R11, R10, RZ, 0x3c, !PT ;  /* 0x0000000a0b0a7212 */ /* 0x000fc800078e3cff */
[----:B------:R-:W-:-:S07]  /*5980*/  LOP3.LUT R11, R11, R10, RZ, 0x3c, !PT ;  /* 0x0000000a0b0b7212 */ /* 0x000fce00078e3cff */
.L_x_6982:
[----:B------:R-:W-:Y:S05]  /*5990*/  BSYNC B2 ;  /* 0x0000000000027941 */ /* 0x000fea0003800000 */
.L_x_6981:
        /* <DEDUP_REMOVED lines=26> */
.L_x_6984:
[----:B------:R-:W-:Y:S05]  /*5b40*/  BSYNC B2 ;  /* 0x0000000000027941 */ /* 0x000fea0003800000 */
.L_x_6983:
        /* <DEDUP_REMOVED lines=22> */
[----:B------:R-:W-:Y:S05]  /*5cb0*/  CALL.REL.NOINC `($__internal_12_$__cuda_sm20_div_rn_f64_full) ;  /* 0x000001f400687944 */ /* 0x000fea0003c00000 */
[----:B------:R-:W-:Y:S01]  /*5cc0*/  MOV R12, R10 ;  /* 0x0000000a000c7202 */ /* 0x000fe20000000f00 */
[----:B------:R-:W-:-:S07]  /*5cd0*/  IMAD.MOV.U32 R13, RZ, RZ, R3 ;  /* 0x000000ffff0d7224 */ /* 0x000fce00078e0003 */
.L_x_6986:
[----:B------:R-:W-:Y:S05]  /*5ce0*/  BSYNC B2 ;  /* 0x0000000000027941 */ /* 0x000fea0003800000 */
.L_x_6985:
[----:B------:R-:W-:Y:S05]  /*5cf0*/  BRA `(.L_x_6987) ;  /* 0x00000010002c7947 */ /* 0x000fea0003800000 */
.L_x_6970:
        /* <DEDUP_REMOVED lines=61> */
.L_x_6989:
[----:B------:R-:W-:Y:S05]  /*60d0*/  BSYNC B0 ;  /* 0x0000000000007941 */ /* 0x000fea0003800000 */
.L_x_6988:
        /* <DEDUP_REMOVED lines=23> */
.L_x_6991:
[----:B------:R-:W-:Y:S01]  /*6250*/  DMUL R10, RZ, R16 ;  /* 0x00000010ff0a7228 */ /* 0x000fe20000000000 */
[----:B------:R-:W-:-:S10]  /*6260*/  IMAD.MOV.U32 R3, RZ, RZ, RZ ;  /* 0x000000ffff037224 */ /* 0x000fd400078e00ff */
.L_x_6992:
[----:B------:R-:W-:Y:S05]  /*6270*/  BSYNC B2 ;  /* 0x0000000000027941 */ /* 0x000fea0003800000 */
.L_x_6990:
        /* <DEDUP_REMOVED lines=45> */
.L_x_6994:
[----:B------:R-:W-:Y:S01]  /*6550*/  DMUL R10, RZ, R16 ;  /* 0x00000010ff0a7228 */ /* 0x000fe20000000000 */
[----:B------:R-:W-:-:S10]  /*6560*/  MOV R3, RZ ;  /* 0x000000ff00037202 */ /* 0x000fd40000000f00 */
.L_x_6995:
[----:B------:R-:W-:Y:S05]  /*6570*/  BSYNC B2 ;  /* 0x0000000000027941 */ /* 0x000fea0003800000 */
.L_x_6993:
        /* <DEDUP_REMOVED lines=16> */
[----:B------:R-:W-:-:S04]  /*6680*/  MOV R3, 0x3ff00000 ;  /* 0x3ff0000000037802 */ /* 0x000fc80000000f00 */
        /* <DEDUP_REMOVED lines=14> */
.L_x_6969:
[----:B------:R-:W-:-:S10]  /*6770*/  DADD R52, R16, -R16 ;  /* 0x0000000010347229 */ /* 0x000fd40000000810 */
[----:B------:R-:W-:Y:S02]  /*6780*/  IMAD.MOV.U32 R12, RZ, RZ, R52 ;  /* 0x000000ffff0c7224 */ /* 0x000fe400078e0034 */
[----:B------:R-:W-:Y:S01]  /*6790*/  IMAD.MOV.U32 R13, RZ, RZ, R53 ;  /* 0x000000ffff0d7224 */ /* 0x000fe200078e0035 */
[----:B------:R-:W-:Y:S06]  /*67a0*/  BRA `(.L_x_6987) ;  /* 0x0000000400807947 */ /* 0x000fec0003800000 */
.L_x_6968:
        /* <DEDUP_REMOVED lines=33> */
[----:B------:R-:W-:Y:S05]  /*69c0*/  CALL.REL.NOINC `($_ZN2at6native29vectorized_elementwise_kernelILi8EZZZNS0_15tan_kernel_cudaERNS_18TensorIteratorBaseEENKUlvE_clEvENKUlvE_clEvEUlN3c107complexIdEEE_St5arrayIPcLm2EEEEviT0_T1_$__internal_trig_reduction_slowpathd) ;  /* 0x000001f0008c7944 */ /* 0x000fea0003c00000 */
.L_x_6999:
[----:B------:R-:W-:Y:S05]  /*69d0*/  BSYNC B3 ;  /* 0x0000000000037941 */ /* 0x000fea0003800000 */
.L_x_6998:
        /* <DEDUP_REMOVED lines=27> */
[----:B------:R-:W-:Y:S05]  /*6b90*/  CALL.REL.NOINC `($_ZN2at6native29vectorized_elementwise_kernelILi8EZZZNS0_15tan_kernel_cudaERNS_18TensorIteratorBaseEENKUlvE_clEvENKUlvE_clEvEUlN3c107complexIdEEE_St5arrayIPcLm2EEEEviT0_T1_$__internal_trig_reduction_slowpathd) ;  /* 0x000001f000187944 */ /* 0x000fea0003c00000 */
[----:B------:R-:W-:Y:S01]  /*6ba0*/  MOV R18, R3 ;  /* 0x0000000300127202 */ /* 0x000fe20000000f00 */
[----:B------:R-:W-:Y:S02]  /*6bb0*/  IMAD.MOV.U32 R66, RZ, RZ, R10 ;  /* 0x000000ffff427224 */ /* 0x000fe400078e000a */
[----:B------:R-:W-:-:S07]  /*6bc0*/  IMAD.MOV.U32 R67, RZ, RZ, R11 ;  /* 0x000000ffff437224 */ /* 0x000fce00078e000b */
.L_x_7001:
[----:B------:R-:W-:Y:S05]  /*6bd0*/  BSYNC B3 ;  /* 0x0000000000037941 */ /* 0x000fea0003800000 */
.L_x_7000:
        /* <DEDUP_REMOVED lines=24> */
.L_x_6997:
[----:B------:R-:W-:Y:S05]  /*6d60*/  BSYNC B2 ;  /* 0x0000000000027941 */ /* 0x000fea0003800000 */
.L_x_6996:
[----:B------:R-:W-:Y:S01]  /*6d70*/  IMAD.MOV.U32 R53, RZ, RZ, R52 ;  /* 0x000000ffff357224 */ /* 0x000fe200078e0034 */
[----:B------:R-:W-:Y:S01]  /*6d80*/  LOP3.LUT R13, RZ, 0x80000000, R17, 0xb8, !PT ;  /* 0x80000000ff0d7812 */ /* 0x000fe200078eb811 */
[----:B------:R-:W-:Y:S02]  /*6d90*/  IMAD.MOV.U32 R52, RZ, RZ, R54 ;  /* 0x000000ffff347224 */ /* 0x000fe400078e0036 */
[----:B------:R-:W-:-:S07]  /*6da0*/  IMAD.MOV.U32 R12, RZ, RZ, RZ ;  /* 0x000000ffff0c7224 */ /* 0x000fce00078e00ff */
.L_x_6987:
[----:B------:R-:W-:Y:S05]  /*6db0*/  BSYNC B1 ;  /* 0x0000000000017941 */ /* 0x000fea0003800000 */
.L_x_6967:
[----:B------:R-:W-:Y:S01]  /*6dc0*/  DADD R66, -RZ, -R22 ;  /* 0x00000000ff427229 */ /* 0x000fe20000000916 */
        /* <DEDUP_REMOVED lines=34> */
.L_x_7007:
[----:B------:R-:W-:Y:S01]  /*6ff0*/  DMUL R10, RZ, R20 ;  /* 0x00000014ff0a7228 */ /* 0x000fe20000000000 */
[----:B------:R-:W-:-:S10]  /*7000*/  IMAD.MOV.U32 R3, RZ, RZ, RZ ;  /* 0x000000ffff037224 */ /* 0x000fd400078e00ff */
.L_x_7008:
[----:B------:R-:W-:Y:S05]  /*7010*/  BSYNC B2 ;  /* 0x0000000000027941 */ /* 0x000fea0003800000 */
.L_x_7006:
        /* <DEDUP_REMOVED lines=63> */
.L_x_7010:
[----:B------:R-:W-:Y:S05]  /*7410*/  BSYNC B0 ;  /* 0x0000000000007941 */ /* 0x000fea0003800000 */
.L_x_7009:
        /* <DEDUP_REMOVED lines=8> */
[----:B------:R-:W-:Y:S01]  /*74a0*/  IMAD.MOV.U32 R56, RZ, RZ, 0x0 ;  /* 0x00000000ff387424 */ /* 0x000fe200078e00ff */
[----:B------:R-:W-:Y:S01]  /*74b0*/  MOV R57, 0x3ff00000 ;  /* 0x3ff0000000397802 */ /* 0x000fe20000000f00 */
[----:B------:R-:W-:Y:S01]  /*74c0*/  BSSY B3, `(.L_x_7013) ;  /* 0x000004e000037945 */ /* 0x000fe20003800000 */
        /* <DEDUP_REMOVED lines=76> */
[----:B------:R-:W-:-:S07]  /*7990*/  MOV R11, R3 ;  /* 0x00000003000b7202 */ /* 0x000fce0000000f00 */
.L_x_7014:
[----:B------:R-:W-:Y:S05]  /*79a0*/  BSYNC B3 ;  /* 0x0000000000037941 */ /* 0x000fea0003800000 */
.L_x_7013:
[----:B------:R-:W-:Y:S01]  /*79b0*/  DADD R10, R18, R10 ;  /* 0x00000000120a7229 */ /* 0x000fe2000000000a */
[----:B------:R-:W-:Y:S01]  /*79c0*/  UMOV UR4, 0x8fb9f87e ;  /* 0x8fb9f87e00047882 */ /* 0x000fe20000000000 */
[----:B------:R-:W-:Y:S02]  /*79d0*/  UMOV UR5, 0x408633ce ;  /* 0x408633ce00057882 */ /* 0x000fe40000000000 */
[----:B------:R-:W-:-:S06]  /*79e0*/  DSETP.GE.AND P0, PT, R20, UR4, PT ;  /* 0x0000000414007e2a */ /* 0x000fcc000bf06000 */
[----:B------:R-:W-:Y:S02]  /*79f0*/  FSEL R18, R10, RZ, !P0 ;  /* 0x000000ff0a127208 */ /* 0x000fe40004000000 */
[----:B------:R-:W-:Y:S01]  /*7a00*/  FSEL R19, R11, +QNAN , !P0 ;  /* 0x7ff000000b137808 */ /* 0x000fe20004000000 */
[----:B------:R-:W-:Y:S06]  /*7a10*/  BRA `(.L_x_7015) ;  /* 0x00000000005c7947 */ /* 0x000fec0003800000 */
.L_x_7012:
        /* <DEDUP_REMOVED lines=23> */
.L_x_7015:
[----:B------:R-:W-:Y:S05]  /*7b90*/  BSYNC B2 ;  /* 0x0000000000027941 */ /* 0x000fea0003800000 */
.L_x_7011:
        /* <DEDUP_REMOVED lines=27> */
[----:B------:R-:W-:-:S07]  /*7d50*/  IMAD.MOV.U32 R10, RZ, RZ, R21 ;  /* 0x000000ffff0a7224 */ /* 0x000fce00078e0015 */
[----:B------:R-:W-:Y:S05]  /*7d60*/  CALL.REL.NOINC `($__internal_13_$__cuda_sm20_dsqrt_rn_f64_mediumpath_v1) ;  /* 0x000001d800d47944 */ /* 0x000fea0003c00000 */
[----:B------:R-:W-:-:S04]  /*7d70*/  LOP3.LUT R11, R11, R10, RZ, 0x3c, !PT ;  /* 0x0000000a0b0b7212 */ /* 0x000fc800078e3cff */
[----:B------:R-:W-:-:S04]  /*7d80*/  LOP3.LUT R10, R11, R10, RZ, 0x3c, !PT ;  /* 0x0000000a0b0a7212 */ /* 0x000fc800078e3cff */
[----:B------:R-:W-:-:S07]  /*7d90*/  LOP3.LUT R11, R11, R10, RZ, 0x3c, !PT ;  /* 0x0000000a0b0b7212 */ /* 0x000fce00078e3cff */
.L_x_7017:
[----:B------:R-:W-:Y:S05]  /*7da0*/  BSYNC B2 ;  /* 0x0000000000027941 */ /* 0x000fea0003800000 */
.L_x_7016:
        /* <DEDUP_REMOVED lines=26> */
.L_x_7019:
[----:B------:R-:W-:Y:S05]  /*7f50*/  BSYNC B2 ;  /* 0x0000000000027941 */ /* 0x000fea0003800000 */
.L_x_7018:
        /* <DEDUP_REMOVED lines=22> */
[----:B------:R-:W-:Y:S05]  /*80c0*/  CALL.REL.NOINC `($__internal_12_$__cuda_sm20_div_rn_f64_full) ;  /* 0x000001d000647944 */ /* 0x000fea0003c00000 */
[----:B------:R-:W-:Y:S01]  /*80d0*/  IMAD.MOV.U32 R14, RZ, RZ, R10 ;  /* 0x000000ffff0e7224 */ /* 0x000fe200078e000a */
[----:B------:R-:W-:-:S07]  /*80e0*/  MOV R15, R3 ;  /* 0x00000003000f7202 */ /* 0x000fce0000000f00 */
.L_x_7021:
[----:B------:R-:W-:Y:S05]  /*80f0*/  BSYNC B2 ;  /* 0x0000000000027941 */ /* 0x000fea0003800000 */
.L_x_7020:
[----:B------:R-:W-:Y:S02]  /*8100*/  IMAD.MOV.U32 R16, RZ, RZ, R14 ;  /* 0x000000ffff107224 */ /* 0x000fe400078e000e */
[----:B------:R-:W-:Y:S01]  /*8110*/  IMAD.MOV.U32 R17, RZ, RZ, R15 ;  /* 0x000000ffff117224 */ /* 0x000fe200078e000f */
[----:B------:R-:W-:Y:S06]  /*8120*/  BRA `(.L_x_7022) ;  /* 0x00000010002c7947 */ /* 0x000fec0003800000 */
.L_x_7005:
        /* <DEDUP_REMOVED lines=55> */
[----:B------:R-:W-:Y:S01]  /*84a0*/  @!P1 LEA R11, R3, R17, 0x14 ;  /* 0x00000011030b9211 */ /* 0x000fe200078ea0ff */
[----:B------:R-:W-:-:S05]  /*84b0*/  @!P1 IMAD.IADD R10, R10, 0x1, -R3 ;  /* 0x000000010a0a9824 */ /* 0x000fca00078e0a03 */
[----:B------:R-:W-:Y:S01]  /*84c0*/  @!P1 LEA R17, R10, 0x3ff00000, 0x14 ;  /* 0x3ff000000a119811 */ /* 0x000fe200078ea0ff */
[----:B------:R-:W-:Y:S02]  /*84d0*/  @!P1 IMAD.MOV.U32 R10, RZ, RZ, R16 ;  /* 0x000000ffff0a9224 */ /* 0x000fe400078e0010 */
[----:B------:R-:W-:-:S06]  /*84e0*/  @!P1 IMAD.MOV.U32 R16, RZ, RZ, RZ ;  /* 0x000000ffff109224 */ /* 0x000fcc00078e00ff */
[----:B------:R-:W-:-:S11]  /*84f0*/  @!P1 DMUL R14, R10, R16 ;  /* 0x000000100a0e9228 */ /* 0x000fd60000000000 */
.L_x_7024:
[----:B------:R-:W-:Y:S05]  /*8500*/  BSYNC B0 ;  /* 0x0000000000007941 */ /* 0x000fea0003800000 */
.L_x_7023:
        /* <DEDUP_REMOVED lines=23> */
.L_x_7026:
[----:B------:R-:W-:Y:S01]  /*8680*/  DMUL R10, RZ, R20 ;  /* 0x00000014ff0a7228 */ /* 0x000fe20000000000 */
[----:B------:R-:W-:-:S10]  /*8690*/  MOV R3, RZ ;  /* 0x000000ff00037202 */ /* 0x000fd40000000f00 */
.L_x_7027:
[----:B------:R-:W-:Y:S05]  /*86a0*/  BSYNC B2 ;  /* 0x0000000000027941 */ /* 0x000fea0003800000 */
.L_x_7025:
        /* <DEDUP_REMOVED lines=43> */
[----:B------:R-:W-:Y:S05]  /*8960*/  CALL.REL.NOINC `($_ZN2at6native29vectorized_elementwise_kernelILi8EZZZNS0_15tan_kernel_cudaERNS_18TensorIteratorBaseEENKUlvE_clEvENKUlvE_clEvEUlN3c107complexIdEEE_St5arrayIPcLm2EEEEviT0_T1_$__internal_trig_reduction_slowpathd) ;  /* 0x000001d000a47944 */ /* 0x000fea0003c00000 */
[----:B------:R-:W-:Y:S05]  /*8970*/  BRA `(.L_x_7030) ;  /* 0x0000000000087947 */ /* 0x000fea0003800000 */
.L_x_7029:
[----:B------:R-:W-:Y:S01]  /*8980*/  DMUL R10, RZ, R20 ;  /* 0x00000014ff0a7228 */ /* 0x000fe20000000000 */
[----:B------:R-:W-:-:S10]  /*8990*/  IMAD.MOV.U32 R3, RZ, RZ, RZ ;  /* 0x000000ffff037224 */ /* 0x000fd400078e00ff */
.L_x_7030:
[----:B------:R-:W-:Y:S05]  /*89a0*/  BSYNC B2 ;  /* 0x0000000000027941 */ /* 0x000fea0003800000 */
.L_x_7028:
        /* <DEDUP_REMOVED lines=31> */
.L_x_7004:
[----:B------:R-:W-:-:S10]  /*8ba0*/  DADD R54, R20, -R20 ;  /* 0x0000000014367229 */ /* 0x000fd40000000814 */
[----:B------:R-:W-:Y:S02]  /*8bb0*/  IMAD.MOV.U32 R16, RZ, RZ, R54 ;  /* 0x000000ffff107224 */ /* 0x000fe400078e0036 */
[----:B------:R-:W-:Y:S01]  /*8bc0*/  IMAD.MOV.U32 R17, RZ, RZ, R55 ;  /* 0x000000ffff117224 */ /* 0x000fe200078e0037 */
[----:B------:R-:W-:Y:S06]  /*8bd0*/  BRA `(.L_x_7022) ;  /* 0x0000000400807947 */ /* 0x000fec0003800000 */
.L_x_7003:
        /* <DEDUP_REMOVED lines=33> */
[----:B------:R-:W-:Y:S05]  /*8df0*/  CALL.REL.NOINC `($_ZN2at6native29vectorized_elementwise_kernelILi8EZZZNS0_15tan_kernel_cudaERNS_18TensorIteratorBaseEENKUlvE_clEvENKUlvE_clEvEUlN3c107complexIdEEE_St5arrayIPcLm2EEEEviT0_T1_$__internal_trig_reduction_slowpathd) ;  /* 0x000001cc00807944 */ /* 0x000fea0003c00000 */
.L_x_7034:
[----:B------:R-:W-:Y:S05]  /*8e00*/  BSYNC B3 ;  /* 0x0000000000037941 */ /* 0x000fea0003800000 */
.L_x_7033:
        /* <DEDUP_REMOVED lines=27> */
[----:B------:R-:W-:Y:S05]  /*8fc0*/  CALL.REL.NOINC `($_ZN2at6native29vectorized_elementwise_kernelILi8EZZZNS0_15tan_kernel_cudaERNS_18TensorIteratorBaseEENKUlvE_clEvENKUlvE_clEvEUlN3c107complexIdEEE_St5arrayIPcLm2EEEEviT0_T1_$__internal_trig_reduction_slowpathd) ;  /* 0x000001cc000c7944 */ /* 0x000fea0003c00000 */
[----:B------:R-:W-:Y:S02]  /*8fd0*/  IMAD.MOV.U32 R14, RZ, RZ, R3 ;  /* 0x000000ffff0e7224 */ /* 0x000fe400078e0003 */
[----:B------:R-:W-:Y:S02]  /*8fe0*/  IMAD.MOV.U32 R68, RZ, RZ, R10 ;  /* 0x000000ffff447224 */ /* 0x000fe400078e000a */
[----:B------:R-:W-:-:S07]  /*8ff0*/  IMAD.MOV.U32 R69, RZ, RZ, R11 ;  /* 0x000000ffff457224 */ /* 0x000fce00078e000b */
.L_x_7036:
[----:B------:R-:W-:Y:S05]  /*9000*/  BSYNC B3 ;  /* 0x0000000000037941 */ /* 0x000fea0003800000 */
.L_x_7035:
        /* <DEDUP_REMOVED lines=24> */
.L_x_7032:
[----:B------:R-:W-:Y:S05]  /*9190*/  BSYNC B2 ;  /* 0x0000000000027941 */ /* 0x000fea0003800000 */
.L_x_7031:
[----:B------:R-:W-:Y:S01]  /*91a0*/  IMAD.MOV.U32 R55, RZ, RZ, R54 ;  /* 0x000000ffff377224 */ /* 0x000fe200078e0036 */
[----:B------:R-:W-:Y:S01]  /*91b0*/  LOP3.LUT R17, RZ, 0x80000000, R21, 0xb8, !PT ;  /* 0x80000000ff117812 */ /* 0x000fe200078eb815 */
[----:B------:R-:W-:Y:S01]  /*91c0*/  IMAD.MOV.U32 R54, RZ, RZ, R66 ;  /* 0x000000ffff367224 */ /* 0x000fe200078e0042 */
[----:B------:R-:W-:-:S07]  /*91d0*/  MOV R16, RZ ;  /* 0x000000ff00107202 */ /* 0x000fce0000000f00 */
.L_x_7022:
[----:B------:R-:W-:Y:S05]  /*91e0*/  BSYNC B1 ;  /* 0x0000000000017941 */ /* 0x000fea0003800000 */
.L_x_7002:
        /* <DEDUP_REMOVED lines=35> */
.L_x_7042:
[----:B------:R-:W-:Y:S01]  /*9420*/  DMUL R10, RZ, R24 ;  /* 0x00000018ff0a7228 */ /* 0x000fe20000000000 */
[----:B------:R-:W-:-:S10]  /*9430*/  MOV R3, RZ ;  /* 0x000000ff00037202 */ /* 0x000fd40000000f00 */
.L_x_7043:
[----:B------:R-:W-:Y:S05]  /*9440*/  BSYNC B2 ;  /* 0x0000000000027941 */ /* 0x000fea0003800000 */
.L_x_7041:
        /* <DEDUP_REMOVED lines=63> */
.L_x_7045:
[----:B------:R-:W-:Y:S05]  /*9840*/  BSYNC B0 ;  /* 0x0000000000007941 */ /* 0x000fea0003800000 */
.L_x_7044:
        /* <DEDUP_REMOVED lines=88> */
.L_x_7049:
[----:B------:R-:W-:Y:S05]  /*9dd0*/  BSYNC B3 ;  /* 0x0000000000037941 */ /* 0x000fea0003800000 */
.L_x_7048:
[----:B------:R-:W-:Y:S01]  /*9de0*/  DADD R10, R20, R10 ;  /* 0x00000000140a7229 */ /* 0x000fe2000000000a */
[----:B------:R-:W-:Y:S01]  /*9df0*/  UMOV UR4, 0x8fb9f87e ;  /* 0x8fb9f87e00047882 */ /* 0x000fe20000000000 */
[----:B------:R-:W-:Y:S02]  /*9e00*/  UMOV UR5, 0x408633ce ;  /* 0x408633ce00057882 */ /* 0x000fe40000000000 */
[----:B------:R-:W-:-:S06]  /*9e10*/  DSETP.GE.AND P0, PT, R22, UR4, PT ;  /* 0x0000000416007e2a */ /* 0x000fcc000bf06000 */
[----:B------:R-:W-:Y:S02]  /*9e20*/  FSEL R20, R10, RZ, !P0 ;  /* 0x000000ff0a147208 */ /* 0x000fe40004000000 */
[----:B------:R-:W-:Y:S01]  /*9e30*/  FSEL R21, R11, +QNAN , !P0 ;  /* 0x7ff000000b157808 */ /* 0x000fe20004000000 */
[----:B------:R-:W-:Y:S06]  /*9e40*/  BRA `(.L_x_7050) ;  /* 0x00000000005c7947 */ /* 0x000fec0003800000 */
.L_x_7047:
        /* <DEDUP_REMOVED lines=23> */
.L_x_7050:
[----:B------:R-:W-:Y:S05]  /*9fc0*/  BSYNC B2 ;  /* 0x0000000000027941 */ /* 0x000fea0003800000 */
.L_x_7046:
        /* <DEDUP_REMOVED lines=32> */
.L_x_7052:
[----:B------:R-:W-:Y:S05]  /*a1d0*/  BSYNC B2 ;  /* 0x0000000000027941 */ /* 0x000fea0003800000 */
.L_x_7051:
        /* <DEDUP_REMOVED lines=26> */
.L_x_7054:
[----:B------:R-:W-:Y:S05]  /*a380*/  BSYNC B2 ;  /* 0x0000000000027941 */ /* 0x000fea0003800000 */
.L_x_7053:
        /* <DEDUP_REMOVED lines=25> */
.L_x_7056:
[----:B------:R-:W-:Y:S05]  /*a520*/  BSYNC B2 ;  /* 0x0000000000027941 */ /* 0x000fea0003800000 */
.L_x_7055:
[----:B------:R-:W-:Y:S02]  /*a530*/  IMAD.MOV.U32 R20, RZ, RZ, R14 ;  /* 0x000000ffff147224 */ /* 0x000fe400078e000e */
[----:B------:R-:W-:Y:S01]  /*a540*/  IMAD.MOV.U32 R21, RZ, RZ, R15 ;  /* 0x000000ffff157224 */ /* 0x000fe200078e000f */
[----:B------:R-:W-:Y:S06]  /*a550*/  BRA `(.L_x_7057) ;  /* 0x00000010002c7947 */ /* 0x000fec0003800000 */
.L_x_7040:
        /* <DEDUP_REMOVED lines=61> */
.L_x_7059:
[----:B------:R-:W-:Y:S05]  /*a930*/  BSYNC B0 ;  /* 0x0000000000007941 */ /* 0x000fea0003800000 */
.L_x_7058:
        /* <DEDUP_REMOVED lines=23> */
.L_x_7061:
[----:B------:R-:W-:Y:S01]  /*aab0*/  DMUL R10, RZ, R24 ;  /* 0x00000018ff0a7228 */ /* 0x000fe20000000000 */
[----:B------:R-:W-:-:S10]  /*aac0*/  IMAD.MOV.U32 R3, RZ, RZ, RZ ;  /* 0x000000ffff037224 */ /* 0x000fd400078e00ff */
.L_x_7062:
[----:B------:R-:W-:Y:S05]  /*aad0*/  BSYNC B2 ;  /* 0x0000000000027941 */ /* 0x000fea0003800000 */
.L_x_7060:
        /* <DEDUP_REMOVED lines=45> */
.L_x_7064:
[----:B------:R-:W-:Y:S01]  /*adb0*/  DMUL R10, RZ, R24 ;  /* 0x00000018ff0a7228 */ /* 0x000fe20000000000 */
[----:B------:R-:W-:-:S10]  /*adc0*/  IMAD.MOV.U32 R3, RZ, RZ, RZ ;  /* 0x000000ffff037224 */ /* 0x000fd400078e00ff */
.L_x_7065:
[----:B------:R-:W-:Y:S05]  /*add0*/  BSYNC B2 ;  /* 0x0000000000027941 */ /* 0x000fea0003800000 */
.L_x_7063:
        /* <DEDUP_REMOVED lines=31> */
.L_x_7039:
[----:B------:R-:W-:-:S10]  /*afd0*/  DADD R66, R24, -R24 ;  /* 0x0000000018427229 */ /* 0x000fd40000000818 */
[----:B------:R-:W-:Y:S01]  /*afe0*/  IMAD.MOV.U32 R20, RZ, RZ, R66 ;  /* 0x000000ffff147224 */ /* 0x000fe200078e0042 */
[----:B------:R-:W-:Y:S01]  /*aff0*/  MOV R21, R67 ;  /* 0x0000004300157202 */ /* 0x000fe20000000f00 */
[----:B------:R-:W-:Y:S06]  /*b000*/  BRA `(.L_x_7057) ;  /* 0x0000000400807947 */ /* 0x000fec0003800000 */
.L_x_7038:
        /* <DEDUP_REMOVED lines=33> */
[----:B------:R-:W-:Y:S05]  /*b220*/  CALL.REL.NOINC `($_ZN2at6native29vectorized_elementwise_kernelILi8EZZZNS0_15tan_kernel_cudaERNS_18TensorIteratorBaseEENKUlvE_clEvENKUlvE_clEvEUlN3c107complexIdEEE_St5arrayIPcLm2EEEEviT0_T1_$__internal_trig_reduction_slowpathd) ;  /* 0x000001a800747944 */ /* 0x000fea0003c00000 */
.L_x_7069:
[----:B------:R-:W-:Y:S05]  /*b230*/  BSYNC B3 ;  /* 0x0000000000037941 */ /* 0x000fea0003800000 */
.L_x_7068:
        /* <DEDUP_REMOVED lines=31> */
.L_x_7071:
[----:B------:R-:W-:Y:S05]  /*b430*/  BSYNC B3 ;  /* 0x0000000000037941 */ /* 0x000fea0003800000 */
.L_x_7070:
        /* <DEDUP_REMOVED lines=24> */
.L_x_7067:
[----:B------:R-:W-:Y:S05]  /*b5c0*/  BSYNC B2 ;  /* 0x0000000000027941 */ /* 0x000fea0003800000 */
.L_x_7066:
[----:B------:R-:W-:Y:S01]  /*b5d0*/  IMAD.MOV.U32 R67, RZ, RZ, R66 ;  /* 0x000000ffff437224 */ /* 0x000fe200078e0042 */
[----:B------:R-:W-:Y:S01]  /*b5e0*/  LOP3.LUT R21, RZ, 0x80000000, R25, 0xb8, !PT ;  /* 0x80000000ff157812 */ /* 0x000fe200078eb819 */
[----:B------:R-:W-:Y:S01]  /*b5f0*/  IMAD.MOV.U32 R20, RZ, RZ, RZ ;  /* 0x000000ffff147224 */ /* 0x000fe200078e00ff */
[----:B------:R-:W-:-:S07]  /*b600*/  MOV R66, R18 ;  /* 0x0000001200427202 */ /* 0x000fce0000000f00 */
.L_x_7057:
[----:B------:R-:W-:Y:S05]  /*b610*/  BSYNC B1 ;  /* 0x0000000000017941 */ /* 0x000fea0003800000 */
.L_x_7037:
        /* <DEDUP_REMOVED lines=35> */
.L_x_7077:
[----:B------:R-:W-:Y:S01]  /*b850*/  DMUL R10, RZ, R28 ;  /* 0x0000001cff0a7228 */ /* 0x000fe20000000000 */
[----:B------:R-:W-:-:S10]  /*b860*/  IMAD.MOV.U32 R3, RZ, RZ, RZ ;  /* 0x000000ffff037224 */ /* 0x000fd400078e00ff */
.L_x_7078:
[----:B------:R-:W-:Y:S05]  /*b870*/  BSYNC B2 ;  /* 0x0000000000027941 */ /* 0x000fea0003800000 */
.L_x_7076:
        /* <DEDUP_REMOVED lines=63> */
.L_x_7080:
[----:B------:R-:W-:Y:S05]  /*bc70*/  BSYNC B0 ;  /* 0x0000000000007941 */ /* 0x000fea0003800000 */
.L_x_7079:
        /* <DEDUP_REMOVED lines=9> */
[----:B------:R-:W-:Y:S01]  /*bd10*/  BSSY B3, `(.L_x_7083) ;  /* 0x000004f000037945 */ /* 0x000fe20003800000 */
[----:B------:R-:W-:Y:S02]  /*bd20*/  IMAD.MOV.U32 R57, RZ, RZ, 0x3ff00000 ;  /* 0x3ff00000ff397424 */ /* 0x000fe400078e00ff */
        /* <DEDUP_REMOVED lines=13> */
[----:B------:R-:W-:Y:S01]  /*be00*/  MOV R27, 0x3e5af86d ;  /* 0x3e5af86d001b7802 */ /* 0x000fe20000000f00 */
[----:B------:R-:W-:Y:S01]  /*be10*/  UMOV UR5, 0x3e21f407 ;  /* 0x3e21f40700057882 */ /* 0x000fe20000000000 */
[----:B------:R-:W-:-:S05]  /*be20*/  VIADD R28, R10, 0xffffffff ;  /* 0xffffffff0a1c7836 */ /* 0x000fca0000000000 */
        /* <DEDUP_REMOVED lines=11> */
[----:B------:R-:W-:Y:S02]  /*bee0*/  LEA R29, R28, 0x3ff00000, 0x14 ;  /* 0x3ff000001c1d7811 */ /* 0x000fe400078ea0ff */
[----:B------:R-:W-:-:S03]  /*bef0*/  MOV R28, RZ ;  /* 0x000000ff001c7202 */ /* 0x000fc60000000f00 */
        /* <DEDUP_REMOVED lines=46> */
[----:B------:R-:W-:Y:S05]  /*c1e0*/  CALL.REL.NOINC `($__internal_12_$__cuda_sm20_div_rn_f64_full) ;  /* 0x00000190001c7944 */ /* 0x000fea0003c00000 */
[----:B------:R-:W-:-:S07]  /*c1f0*/  IMAD.MOV.U32 R11, RZ, RZ, R3 ;  /* 0x000000ffff0b7224 */ /* 0x000fce00078e0003 */
.L_x_7084:
[----:B------:R-:W-:Y:S05]  /*c200*/  BSYNC B3 ;  /* 0x0000000000037941 */ /* 0x000fea0003800000 */
.L_x_7083:
[----:B------:R-:W-:Y:S01]  /*c210*/  DADD R10, R22, R10 ;  /* 0x00000000160a7229 */ /* 0x000fe2000000000a */
[----:B------:R-:W-:Y:S01]  /*c220*/  UMOV UR4, 0x8fb9f87e ;  /* 0x8fb9f87e00047882 */ /* 0x000fe20000000000 */
[----:B------:R-:W-:Y:S02]  /*c230*/  UMOV UR5, 0x408633ce ;  /* 0x408633ce00057882 */ /* 0x000fe40000000000 */
[----:B------:R-:W-:-:S06]  /*c240*/  DSETP.GE.AND P0, PT, R24, UR4, PT ;  /* 0x0000000418007e2a */ /* 0x000fcc000bf06000 */
[----:B------:R-:W-:Y:S02]  /*c250*/  FSEL R22, R10, RZ, !P0 ;  /* 0x000000ff0a167208 */ /* 0x000fe40004000000 */
[----:B------:R-:W-:Y:S01]  /*c260*/  FSEL R23, R11, +QNAN , !P0 ;  /* 0x7ff000000b177808 */ /* 0x000fe20004000000 */
[----:B------:R-:W-:Y:S06]  /*c270*/  BRA `(.L_x_7085) ;  /* 0x00000000005c7947 */ /* 0x000fec0003800000 */
.L_x_7082:
        /* <DEDUP_REMOVED lines=23> */
.L_x_7085:
[----:B------:R-:W-:Y:S05]  /*c3f0*/  BSYNC B2 ;  /* 0x0000000000027941 */ /* 0x000fea0003800000 */
.L_x_7081:
        /* <DEDUP_REMOVED lines=32> */
.L_x_7087:
[----:B------:R-:W-:Y:S05]  /*c600*/  BSYNC B2 ;  /* 0x0000000000027941 */ /* 0x000fea0003800000 */
.L_x_7086:
        /* <DEDUP_REMOVED lines=26> */
.L_x_7089:
[----:B------:R-:W-:Y:S05]  /*c7b0*/  BSYNC B2 ;  /* 0x0000000000027941 */ /* 0x000fea0003800000 */
.L_x_7088:
[----:B------:R-:W0:Y:S01]  /*c7c0*/  MUFU.RCP64H R15, R23 ;  /* 0x00000017000f7308 */ /* 0x000e220000001800 */
[----:B------:R-:W-:Y:S01]  /*c7d0*/  IMAD.MOV.U32 R14, RZ, RZ, 0x1 ;  /* 0x00000001ff0e7424 */ /* 0x000fe200078e00ff */
[----:B------:R-:W-:Y:S01]  /*c7e0*/  FSETP.GEU.AND P1, PT, |R19|, 6.5827683646048100446e-37, PT ;  /* 0x036000001300780b */ /* 0x000fe20003f2e200 */
[----:B------:R-:W-:Y:S01]  /*c7f0*/  BSSY B2, `(.L_x_7090) ;  /* 0x0000016000027945 */ /* 0x000fe20003800000 */
[----:B------:R-:W-:Y:S01]  /*c800*/  MOV R68, R10 ;  /* 0x0000000a00447202 */ /* 0x000fe20000000f00 */
[----:B------:R-:W-:Y:S02]  /*c810*/  IMAD.MOV.U32 R69, RZ, RZ, R11 ;  /* 0x000000ffff457224 */ /* 0x000fe400078e000b */
        /* <DEDUP_REMOVED lines=19> */
.L_x_7091:
[----:B------:R-:W-:Y:S05]  /*c950*/  BSYNC B2 ;  /* 0x0000000000027941 */ /* 0x000fea0003800000 */
.L_x_7090:
[----:B------:R-:W-:Y:S05]  /*c960*/  BRA `(.L_x_7092) ;  /* 0x00000010002c7947 */ /* 0x000fea0003800000 */
.L_x_7075:
        /* <DEDUP_REMOVED lines=61> */
.L_x_7094:
[----:B------:R-:W-:Y:S05]  /*cd40*/  BSYNC B0 ;  /* 0x0000000000007941 */ /* 0x000fea0003800000 */
.L_x_7093:
        /* <DEDUP_REMOVED lines=23> */
.L_x_7096:
[----:B------:R-:W-:Y:S01]  /*cec0*/  DMUL R10, RZ, R28 ;  /* 0x0000001cff0a7228 */ /* 0x000fe20000000000 */
[----:B------:R-:W-:-:S10]  /*ced0*/  MOV R3, RZ ;  /* 0x000000ff00037202 */ /* 0x000fd40000000f00 */
.L_x_7097:
[----:B------:R-:W-:Y:S05]  /*cee0*/  BSYNC B2 ;  /* 0x0000000000027941 */ /* 0x000fea0003800000 */
.L_x_7095:
        /* <DEDUP_REMOVED lines=45> */
.L_x_7099:
[----:B------:R-:W-:Y:S01]  /*d1c0*/  DMUL R10, RZ, R28 ;  /* 0x0000001cff0a7228 */ /* 0x000fe20000000000 */
[----:B------:R-:W-:-:S10]  /*d1d0*/  IMAD.MOV.U32 R3, RZ, RZ, RZ ;  /* 0x000000ffff037224 */ /* 0x000fd400078e00ff */
.L_x_7100:
[----:B------:R-:W-:Y:S05]  /*d1e0*/  BSYNC B2 ;  /* 0x0000000000027941 */ /* 0x000fea0003800000 */
.L_x_7098:
        /* <DEDUP_REMOVED lines=31> */
.L_x_7074:
[----:B------:R-:W-:-:S10]  /*d3e0*/  DADD R68, R28, -R28 ;  /* 0x000000001c447229 */ /* 0x000fd4000000081c */
[----:B------:R-:W-:Y:S02]  /*d3f0*/  IMAD.MOV.U32 R24, RZ, RZ, R68 ;  /* 0x000000ffff187224 */ /* 0x000fe400078e0044 */
[----:B------:R-:W-:Y:S01]  /*d400*/  IMAD.MOV.U32 R25, RZ, RZ, R69 ;  /* 0x000000ffff197224 */ /* 0x000fe200078e0045 */
[----:B------:R-:W-:Y:S06]  /*d410*/  BRA `(.L_x_7092) ;  /* 0x0000000400807947 */ /* 0x000fec0003800000 */
.L_x_7073:
        /* <DEDUP_REMOVED lines=34> */
.L_x_7104:
[----:B------:R-:W-:Y:S05]  /*d640*/  BSYNC B3 ;  /* 0x0000000000037941 */ /* 0x000fea0003800000 */
.L_x_7103:
        /* <DEDUP_REMOVED lines=31> */
.L_x_7106:
[----:B------:R-:W-:Y:S05]  /*d840*/  BSYNC B3 ;  /* 0x0000000000037941 */ /* 0x000fea0003800000 */
.L_x_7105:
        /* <DEDUP_REMOVED lines=24> */
.L_x_7102:
[----:B------:R-:W-:Y:S05]  /*d9d0*/  BSYNC B2 ;  /* 0x0000000000027941 */ /* 0x000fea0003800000 */
.L_x_7101:
[----:B------:R-:W-:Y:S01]  /*d9e0*/  IMAD.MOV.U32 R69, RZ, RZ, R68 ;  /* 0x000000ffff457224 */ /* 0x000fe200078e0044 */
[----:B------:R-:W-:Y:S01]  /*d9f0*/  LOP3.LUT R25, RZ, 0x80000000, R29, 0xb8, !PT ;  /* 0x80000000ff197812 */ /* 0x000fe200078eb81d */
[----:B------:R-:W-:Y:S01]  /*da00*/  IMAD.MOV.U32 R68, RZ, RZ, R18 ;  /* 0x000000ffff447224 */ /* 0x000fe200078e0012 */
[----:B------:R-:W-:-:S07]  /*da10*/  MOV R24, RZ ;  /* 0x000000ff00187202 */ /* 0x000fce0000000f00 */
.L_x_7092:
[----:B------:R-:W-:Y:S05]  /*da20*/  BSYNC B1 ;  /* 0x0000000000017941 */ /* 0x000fea0003800000 */
.L_x_7072:
        /* <DEDUP_REMOVED lines=35> */
.L_x_7112:
[----:B------:R-:W-:Y:S01]  /*dc60*/  DMUL R10, RZ, R32 ;  /* 0x00000020ff0a7228 */ /* 0x000fe20000000000 */
[----:B------:R-:W-:-:S10]  /*dc70*/  MOV R3, RZ ;  /* 0x000000ff00037202 */ /* 0x000fd40000000f00 */
.L_x_7113:
[----:B------:R-:W-:Y:S05]  /*dc80*/  BSYNC B2 ;  /* 0x0000000000027941 */ /* 0x000fea0003800000 */
.L_x_7111:
        /* <DEDUP_REMOVED lines=63> */
.L_x_7115:
[----:B------:R-:W-:Y:S05]  /*e080*/  BSYNC B0 ;  /* 0x0000000000007941 */ /* 0x000fea0003800000 */
.L_x_7114:
        /* <DEDUP_REMOVED lines=88> */
.L_x_7119:
[----:B------:R-:W-:Y:S05]  /*e610*/  BSYNC B3 ;  /* 0x0000000000037941 */ /* 0x000fea0003800000 */
.L_x_7118:
[----:B------:R-:W-:Y:S01]  /*e620*/  DADD R10, R22, R10 ;  /* 0x00000000160a7229 */ /* 0x000fe2000000000a */
[----:B------:R-:W-:Y:S01]  /*e630*/  UMOV UR4, 0x8fb9f87e ;  /* 0x8fb9f87e00047882 */ /* 0x000fe20000000000 */
[----:B------:R-:W-:Y:S02]  /*e640*/  UMOV UR5, 0x408633ce ;  /* 0x408633ce00057882 */ /* 0x000fe40000000000 */
[----:B------:R-:W-:-:S06]  /*e650*/  DSETP.GE.AND P0, PT, R26, UR4, PT ;  /* 0x000000041a007e2a */ /* 0x000fcc000bf06000 */
[----:B------:R-:W-:Y:S02]  /*e660*/  FSEL R22, R10, RZ, !P0 ;  /* 0x000000ff0a167208 */ /* 0x000fe40004000000 */
[----:B------:R-:W-:Y:S01]  /*e670*/  FSEL R23, R11, +QNAN , !P0 ;  /* 0x7ff000000b177808 */ /* 0x000fe20004000000 */
[----:B------:R-:W-:Y:S06]  /*e680*/  BRA `(.L_x_7120) ;  /* 0x00000000005c7947 */ /* 0x000fec0003800000 */
.L_x_7117:
        /* <DEDUP_REMOVED lines=23> */
.L_x_7120:
[----:B------:R-:W-:Y:S05]  /*e800*/  BSYNC B2 ;  /* 0x0000000000027941 */ /* 0x000fea0003800000 */
.L_x_7116:
        /* <DEDUP_REMOVED lines=32> */
.L_x_7122:
[----:B------:R-:W-:Y:S05]  /*ea10*/  BSYNC B2 ;  /* 0x0000000000027941 */ /* 0x000fea0003800000 */
.L_x_7121:
        /* <DEDUP_REMOVED lines=26> */
.L_x_7124:
[----:B------:R-:W-:Y:S05]  /*ebc0*/  BSYNC B2 ;  /* 0x0000000000027941 */ /* 0x000fea0003800000 */
.L_x_7123:
        /* <DEDUP_REMOVED lines=25> */
.L_x_7126:
[----:B------:R-:W-:Y:S05]  /*ed60*/  BSYNC B2 ;  /* 0x0000000000027941 */ /* 0x000fea0003800000 */
.L_x_7125:
[----:B------:R-:W-:Y:S05]  /*ed70*/  BRA `(.L_x_7127) ;  /* 0x00000010002c7947 */ /* 0x000fea0003800000 */
.L_x_7110:
        /* <DEDUP_REMOVED lines=61> */
.L_x_7129:
[----:B------:R-:W-:Y:S05]  /*f150*/  BSYNC B0 ;  /* 0x0000000000007941 */ /* 0x000fea0003800000 */
.L_x_7128:
        /* <DEDUP_REMOVED lines=23> */
.L_x_7131:
[----:B------:R-:W-:Y:S01]  /*f2d0*/  DMUL R10, RZ, R32 ;  /* 0x00000020ff0a7228 */ /* 0x000fe20000000000 */
[----:B------:R-:W-:-:S10]  /*f2e0*/  IMAD.MOV.U32 R3, RZ, RZ, RZ ;  /* 0x000000ffff037224 */ /* 0x000fd400078e00ff */
.L_x_7132:
[----:B------:R-:W-:Y:S05]  /*f2f0*/  BSYNC B2 ;  /* 0x0000000000027941 */ /* 0x000fea0003800000 */
.L_x_7130:
        /* <DEDUP_REMOVED lines=45> */
.L_x_7134:
[----:B------:R-:W-:Y:S01]  /*f5d0*/  DMUL R10, RZ, R32 ;  /* 0x00000020ff0a7228 */ /* 0x000fe20000000000 */
[----:B------:R-:W-:-:S10]  /*f5e0*/  MOV R3, RZ ;  /* 0x000000ff00037202 */ /* 0x000fd40000000f00 */
.L_x_7135:
[----:B------:R-:W-:Y:S05]  /*f5f0*/  BSYNC B2 ;  /* 0x0000000000027941 */ /* 0x000fea0003800000 */
.L_x_7133:
        /* <DEDUP_REMOVED lines=31> */
.L_x_7109:
[----:B------:R-:W-:-:S10]  /*f7f0*/  DADD R70, R32, -R32 ;  /* 0x0000000020467229 */ /* 0x000fd40000000820 */
[----:B------:R-:W-:Y:S02]  /*f800*/  IMAD.MOV.U32 R28, RZ, RZ, R70 ;  /* 0x000000ffff1c7224 */ /* 0x000fe400078e0046 */
[----:B------:R-:W-:Y:S01]  /*f810*/  IMAD.MOV.U32 R29, RZ, RZ, R71 ;  /* 0x000000ffff1d7224 */ /* 0x000fe200078e0047 */
[----:B------:R-:W-:Y:S06]  /*f820*/  BRA `(.L_x_7127) ;  /* 0x0000000400807947 */ /* 0x000fec0003800000 */
.L_x_7108:
        /* <DEDUP_REMOVED lines=34> */
.L_x_7139:
[----:B------:R-:W-:Y:S05]  /*fa50*/  BSYNC B3 ;  /* 0x0000000000037941 */ /* 0x000fea0003800000 */
.L_x_7138:
        /* <DEDUP_REMOVED lines=31> */
.L_x_7141:
[----:B------:R-:W-:Y:S05]  /*fc50*/  BSYNC B3 ;  /* 0x0000000000037941 */ /* 0x000fea0003800000 */
.L_x_7140:
        /* <DEDUP_REMOVED lines=24> */
.L_x_7137:
[----:B------:R-:W-:Y:S05]  /*fde0*/  BSYNC B2 ;  /* 0x0000000000027941 */ /* 0x000fea0003800000 */
.L_x_7136:
[----:B------:R-:W-:Y:S01]  /*fdf0*/  IMAD.MOV.U32 R71, RZ, RZ, R70 ;  /* 0x000000ffff477224 */ /* 0x000fe200078e0046 */
[----:B------:R-:W-:Y:S01]  /*fe00*/  LOP3.LUT R29, RZ, 0x80000000, R33, 0xb8, !PT ;  /* 0x80000000ff1d7812 */ /* 0x000fe200078eb821 */
[----:B------:R-:W-:Y:S02]  /*fe10*/  IMAD.MOV.U32 R70, RZ, RZ, R18 ;  /* 0x000000ffff467224 */ /* 0x000fe400078e0012 */
[----:B------:R-:W-:-:S07]  /*fe20*/  IMAD.MOV.U32 R28, RZ, RZ, RZ ;  /* 0x000000ffff1c7224 */ /* 0x000fce00078e00ff */
.L_x_7127:
[----:B------:R-:W-:Y:S05]  /*fe30*/  BSYNC B1 ;  /* 0x0000000000017941 */ /* 0x000fea0003800000 */
.L_x_7107:
        /* <DEDUP_REMOVED lines=33> */
.L_x_7147:
[----:B------:R-:W-:Y:S01]  /*10050*/  DMUL R10, RZ, R36 ;  /* 0x00000024ff0a7228 */ /* 0x000fe20000000000 */
[----:B------:R-:W-:-:S10]  /*10060*/  IMAD.MOV.U32 R3, RZ, RZ, RZ ;  /* 0x000000ffff037224 */ /* 0x000fd400078e00ff */
.L_x_7148:
[----:B------:R-:W-:Y:S05]  /*10070*/  BSYNC B2 ;  /* 0x0000000000027941 */ /* 0x000fea0003800000 */
.L_x_7146:
        /* <DEDUP_REMOVED lines=63> */
.L_x_7150:
[----:B------:R-:W-:Y:S05]  /*10470*/  BSYNC B0 ;  /* 0x0000000000007941 */ /* 0x000fea0003800000 */
.L_x_7149:
        /* <DEDUP_REMOVED lines=23> */
[----:B------:R-:W-:Y:S01]  /*105f0*/  MOV R30, 0x8ebd13cd ;  /* 0x8ebd13cd001e7802 */ /* 0x000fe20000000f00 */
[----:B------:R-:W-:Y:S01]  /*10600*/  IMAD.MOV.U32 R31, RZ, RZ, 0x3e5af86d ;  /* 0x3e5af86dff1f7424 */ /* 0x000fe200078e00ff */
        /* <DEDUP_REMOVED lines=9> */
[----:B------:R-:W-:Y:S02]  /*106a0*/  @P0 IADD3 R32, R10, RZ, RZ ;  /* 0x000000ff0a200210 */ /* 0x000fe40007ffe0ff */
        /* <DEDUP_REMOVED lines=32> */
[----:B------:R-:W-:Y:S01]  /*108b0*/  MOV R10, 0x1 ;  /* 0x00000001000a7802 */ /* 0x000fe20000000f00 */
[----:B------:R-:W-:Y:S01]  /*108c0*/  IMAD.MOV.U32 R23, RZ, RZ, R3 ;  /* 0x000000ffff177224 */ /* 0x000fe200078e0003 */
[----:B------:R-:W-:-:S05]  /*108d0*/  FSETP.GEU.AND P1, PT, |R3|, 6.5827683646048100446e-37, PT ;  /* 0x036000000300780b */ /* 0x000fca0003f2e200 */
        /* <DEDUP_REMOVED lines=18> */
.L_x_7154:
[----:B------:R-:W-:Y:S05]  /*10a00*/  BSYNC B3 ;  /* 0x0000000000037941 */ /* 0x000fea0003800000 */
.L_x_7153:
[----:B------:R-:W-:Y:S01]  /*10a10*/  DADD R10, R22, R10 ;  /* 0x00000000160a7229 */ /* 0x000fe2000000000a */
[----:B------:R-:W-:Y:S01]  /*10a20*/  UMOV UR4, 0x8fb9f87e ;  /* 0x8fb9f87e00047882 */ /* 0x000fe20000000000 */
[----:B------:R-:W-:Y:S02]  /*10a30*/  UMOV UR5, 0x408633ce ;  /* 0x408633ce00057882 */ /* 0x000fe40000000000 */
[----:B------:R-:W-:-:S06]  /*10a40*/  DSETP.GE.AND P0, PT, R26, UR4, PT ;  /* 0x000000041a007e2a */ /* 0x000fcc000bf06000 */
[----:B------:R-:W-:Y:S02]  /*10a50*/  FSEL R22, R10, RZ, !P0 ;  /* 0x000000ff0a167208 */ /* 0x000fe40004000000 */
[----:B------:R-:W-:Y:S01]  /*10a60*/  FSEL R23, R11, +QNAN , !P0 ;  /* 0x7ff000000b177808 */ /* 0x000fe20004000000 */
[----:B------:R-:W-:Y:S06]  /*10a70*/  BRA `(.L_x_7155) ;  /* 0x00000000005c7947 */ /* 0x000fec0003800000 */
.L_x_7152:
        /* <DEDUP_REMOVED lines=23> */
.L_x_7155:
[----:B------:R-:W-:Y:S05]  /*10bf0*/  BSYNC B2 ;  /* 0x0000000000027941 */ /* 0x000fea0003800000 */
.L_x_7151:
        /* <DEDUP_REMOVED lines=32> */
.L_x_7157:
[----:B------:R-:W-:Y:S05]  /*10e00*/  BSYNC B2 ;  /* 0x0000000000027941 */ /* 0x000fea0003800000 */
.L_x_7156:
        /* <DEDUP_REMOVED lines=25> */
[----:B------:R-:W-:-:S07]  /*10fa0*/  IMAD.MOV.U32 R11, RZ, RZ, R3 ;  /* 0x000000ffff0b7224 */ /* 0x000fce00078e0003 */
.L_x_7159:
[----:B------:R-:W-:Y:S05]  /*10fb0*/  BSYNC B2 ;  /* 0x0000000000027941 */ /* 0x000fea0003800000 */
.L_x_7158:
[----:B------:R-:W0:Y:S01]  /*10fc0*/  MUFU.RCP64H R15, R23 ;  /* 0x00000017000f7308 */ /* 0x000e220000001800 */
[----:B------:R-:W-:Y:S01]  /*10fd0*/  MOV R14, 0x1 ;  /* 0x00000001000e7802 */ /* 0x000fe20000000f00 */
[----:B------:R-:W-:Y:S01]  /*10fe0*/  BSSY B2, `(.L_x_7160) ;  /* 0x0000017000027945 */ /* 0x000fe20003800000 */
[----:B------:R-:W-:Y:S01]  /*10ff0*/  FSETP.GEU.AND P1, PT, |R19|, 6.5827683646048100446e-37, PT ;  /* 0x036000001300780b */ /* 0x000fe20003f2e200 */
        /* <DEDUP_REMOVED lines=21> */
.L_x_7161:
[----:B------:R-:W-:Y:S05]  /*11150*/  BSYNC B2 ;  /* 0x0000000000027941 */ /* 0x000fea0003800000 */
.L_x_7160:
[----:B------:R-:W-:Y:S05]  /*11160*/  BRA `(.L_x_7162) ;  /* 0x0000001000287947 */ /* 0x000fea0003800000 */
.L_x_7145:
        /* <DEDUP_REMOVED lines=61> */
.L_x_7164:
[----:B------:R-:W-:Y:S05]  /*11540*/  BSYNC B0 ;  /* 0x0000000000007941 */ /* 0x000fea0003800000 */
.L_x_7163:
        /* <DEDUP_REMOVED lines=23> */
.L_x_7166:
[----:B------:R-:W-:Y:S01]  /*116c0*/  DMUL R10, RZ, R36 ;  /* 0x00000024ff0a7228 */ /* 0x000fe20000000000 */
[----:B------:R-:W-:-:S10]  /*116d0*/  IMAD.MOV.U32 R3, RZ, RZ, RZ ;  /* 0x000000ffff037224 */ /* 0x000fd400078e00ff */
.L_x_7167:
[----:B------:R-:W-:Y:S05]  /*116e0*/  BSYNC B2 ;  /* 0x0000000000027941 */ /* 0x000fea0003800000 */
.L_x_7165:
        /* <DEDUP_REMOVED lines=45> */
.L_x_7169:
[----:B------:R-:W-:Y:S01]  /*119c0*/  DMUL R10, RZ, R36 ;  /* 0x00000024ff0a7228 */ /* 0x000fe20000000000 */
[----:B------:R-:W-:-:S10]  /*119d0*/  IMAD.MOV.U32 R3, RZ, RZ, RZ ;  /* 0x000000ffff037224 */ /* 0x000fd400078e00ff */
.L_x_7170:
[----:B------:R-:W-:Y:S05]  /*119e0*/  BSYNC B2 ;  /* 0x0000000000027941 */ /* 0x000fea0003800000 */
.L_x_7168:
        /* <DEDUP_REMOVED lines=31> */
.L_x_7144:
[----:B------:R-:W-:-:S10]  /*11be0*/  DADD R72, R36, -R36 ;  /* 0x0000000024487229 */ /* 0x000fd40000000824 */
[----:B------:R-:W-:Y:S01]  /*11bf0*/  IMAD.MOV.U32 R32, RZ, RZ, R72 ;  /* 0x000000ffff207224 */ /* 0x000fe200078e0048 */
[----:B------:R-:W-:Y:S01]  /*11c00*/  MOV R33, R73 ;  /* 0x0000004900217202 */ /* 0x000fe20000000f00 */
[----:B------:R-:W-:Y:S06]  /*11c10*/  BRA `(.L_x_7162) ;  /* 0x00000004007c7947 */ /* 0x000fec0003800000 */
.L_x_7143:
        /* <DEDUP_REMOVED lines=34> */
.L_x_7174:
[----:B------:R-:W-:Y:S05]  /*11e40*/  BSYNC B3 ;  /* 0x0000000000037941 */ /* 0x000fea0003800000 */
.L_x_7173:
        /* <DEDUP_REMOVED lines=31> */
.L_x_7176:
[----:B------:R-:W-:Y:S05]  /*12040*/  BSYNC B3 ;  /* 0x0000000000037941 */ /* 0x000fea0003800000 */
.L_x_7175:
        /* <DEDUP_REMOVED lines=24> */
.L_x_7172:
[----:B------:R-:W-:Y:S05]  /*121d0*/  BSYNC B2 ;  /* 0x0000000000027941 */ /* 0x000fea0003800000 */
.L_x_7171:
[----:B------:R-:W-:Y:S01]  /*121e0*/  LOP3.LUT R33, RZ, 0x80000000, R37, 0xb8, !PT ;  /* 0x80000000ff217812 */ /* 0x000fe200078eb825 */
[----:B------:R-:W-:Y:S01]  /*121f0*/  IMAD.MOV.U32 R73, RZ, RZ, R14 ;  /* 0x000000ffff497224 */ /* 0x000fe200078e000e */
[----:B------:R-:W-:-:S07]  /*12200*/  MOV R32, RZ ;  /* 0x000000ff00207202 */ /* 0x000fce0000000f00 */
.L_x_7162:
[----:B------:R-:W-:Y:S05]  /*12210*/  BSYNC B1 ;  /* 0x0000000000017941 */ /* 0x000fea0003800000 */
.L_x_7142:
        /* <DEDUP_REMOVED lines=8> */
[----:B0-----:R-:W-:Y:S01]  /*122a0*/  IMAD.WIDE.U32 R2, R2, 0x10, R10 ;  /* 0x0000001002027825 */ /* 0x001fe200078e000a */
[----:B------:R-:W-:-:S03]  /*122b0*/  DADD R10, -RZ, -R6 ;  /* 0x00000000ff0a7229 */ /* 0x000fc60000000906 */
[----:B------:R-:W-:-:S05]  /*122c0*/  IMAD.WIDE R2, R0, 0x80, R2 ;  /* 0x0000008000027825 */ /* 0x000fca00078e0202 */
        /* <DEDUP_REMOVED lines=9> */
.L_x_6896:
[----:B------:R-:W0:Y:S01]  /*12360*/  S2R R3, SR_TID.X ;  /* 0x0000000000037919 */ /* 0x000e220000002100 */
[----:B------:R-:W-:Y:S02]  /*12370*/  CS2R R22, SRZ ;  /* 0x0000000000167805 */ /* 0x000fe4000001ff00 */
[----:B------:R-:W-:Y:S02]  /*12380*/  CS2R R20, SRZ ;  /* 0x0000000000147805 */ /* 0x000fe4000001ff00 */
[----:B0-----:R-:W-:-:S13]  /*12390*/  ISETP.GE.AND P0, PT, R3, R0, PT ;  /* 0x000000000300720c */ /* 0x001fda0003f06270 */
[----:B------:R-:W-:Y:S01]  /*123a0*/  @!P0 IMAD.IADD R35, R2, 0x1, R3 ;  /* 0x0000000102238824 */ /* 0x000fe200078e0203 */
[----:B------:R-:W0:Y:S01]  /*123b0*/  @!P0 LDC.64 R28, c[0x0][0x220] ;  /* 0x00008800ff1c8b82 */ /* 0x000e220000000a00 */
[----:B------:R-:W-:-:S05]  /*123c0*/  @!P0 VIADD R3, R3, 0x80 ;  /* 0x0000008003038836 */ /* 0x000fca0000000000 */
[----:B------:R-:W-:-:S13]  /*123d0*/  ISETP.GE.AND P6, PT, R3, R0, PT ;  /* 0x000000000300720c */ /* 0x000fda0003fc6270 */
[----:B------:R-:W-:Y:S01]  /*123e0*/  @!P6 IMAD.IADD R7, R2, 0x1, R3 ;  /* 0x000000010207e824 */ /* 0x000fe200078e0203 */
[----:B------:R-:W1:Y:S01]  /*123f0*/  @!P6 LDC.64 R4, c[0x0][0x220] ;  /* 0x00008800ff04eb82 */ /* 0x000e620000000a00 */
[----:B------:R-:W-:-:S05]  /*12400*/  @!P6 VIADD R3, R3, 0x80 ;  /* 0x000000800303e836 */ /* 0x000fca0000000000 */
[----:B------:R-:W-:-:S13]  /*12410*/  ISETP.GE.AND P5, PT, R3, R0, PT ;  /* 0x000000000300720c */ /* 0x000fda0003fa6270 */
[----:B------:R-:W-:Y:S01]  /*12420*/  @!P5 IADD3 R25, R2, R3, RZ ;  /* 0x000000030219d210 */ /* 0x000fe20007ffe0ff */
[----:B------:R-:W-:Y:S02]  /*12430*/  @!P5 VIADD R3, R3, 0x80 ;  /* 0x000000800303d836 */ /* 0x000fe40000000000 */
[----:B-1----:R-:W-:-:S03]  /*12440*/  @!P6 IMAD.WIDE.U32 R4, R7, 0x10, R4 ;  /* 0x000000100704e825 */ /* 0x002fc600078e0004 */
[C---:B------:R-:W-:Y:S01]  /*12450*/  ISETP.GE.AND P4, PT, R3.reuse, R0, PT ;  /* 0x000000000300720c */ /* 0x040fe20003f86270 */
[----:B------:R-:W1:Y:S01]  /*12460*/  @!P5 LDC.64 R6, c[0x0][0x220] ;  /* 0x00008800ff06db82 */ /* 0x000e620000000a00 */
[----:B------:R2:W5:Y:S11]  /*12470*/  @!P6 LDG.E.128 R20, desc[UR6][R4.64] ;  /* 0x000000060414e981 */ /* 0x000576000c1e1d00 */
[----:B------:R-:W-:Y:S01]  /*12480*/  @!P4 IMAD.IADD R33, R2, 0x1, R3 ;  /* 0x000000010221c824 */ /* 0x000fe200078e0203 */
[----:B------:R-:W3:Y:S01]  /*12490*/  @!P4 LDC.64 R8, c[0x0][0x220] ;  /* 0x00008800ff08cb82 */ /* 0x000ee20000000a00 */
[----:B------:R-:W-:-:S05]  /*124a0*/  @!P4 VIADD R3, R3, 0x80 ;  /* 0x000000800303c836 */ /* 0x000fca0000000000 */
[----:B------:R-:W-:-:S13]  /*124b0*/  ISETP.GE.AND P3, PT, R3, R0, PT ;  /* 0x000000000300720c */ /* 0x000fda0003f66270 */
[----:B------:R-:W-:Y:S01]  /*124c0*/  @!P3 IMAD.IADD R15, R2, 0x1, R3 ;  /* 0x00000001020fb824 */ /* 0x000fe200078e0203 */
[----:B------:R-:W-:Y:S01]  /*124d0*/  @!P3 IADD3 R3, R3, 0x80, RZ ;  /* 0x000000800303b810 */ /* 0x000fe20007ffe0ff */
[----:B------:R-:W4:Y:S03]  /*124e0*/  @!P3 LDC.64 R10, c[0x0][0x220] ;  /* 0x00008800ff0abb82 */ /* 0x000f260000000a00 */
[----:B------:R-:W-:-:S13]  /*124f0*/  ISETP.GE.AND P2, PT, R3, R0, PT ;  /* 0x000000000300720c */ /* 0x000fda0003f46270 */
[----:B------:R-:W-:Y:S01]  /*12500*/  @!P2 IMAD.IADD R17, R2, 0x1, R3 ;  /* 0x000000010211a824 */ /* 0x000fe200078e0203 */
[----:B------:R-:W0:Y:S01]  /*12510*/  @!P2 LDC.64 R12, c[0x0][0x220] ;  /* 0x00008800ff0cab82 */ /* 0x000e220000000a00 */
[----:B------:R-:W-:-:S05]  /*12520*/  @!P2 VIADD R3, R3, 0x80 ;  /* 0x000000800303a836 */ /* 0x000fca0000000000 */
[----:B------:R-:W-:-:S13]  /*12530*/  ISETP.GE.AND P1, PT, R3, R0, PT ;  /* 0x000000000300720c */ /* 0x000fda0003f26270 */
[----:B------:R-:W-:Y:S01]  /*12540*/  @!P1 IMAD.IADD R41, R2, 0x1, R3 ;  /* 0x0000000102299824 */ /* 0x000fe200078e0203 */
[----:B------:R-:W2:Y:S01]  /*12550*/  @!P1 LDC.64 R26, c[0x0][0x220] ;  /* 0x00008800ff1a9b82 */ /* 0x000ea20000000a00 */
[----:B------:R-:W-:-:S05]  /*12560*/  @!P1 VIADD R3, R3, 0x80 ;  /* 0x0000008003039836 */ /* 0x000fca0000000000 */
[----:B------:R-:W-:-:S13]  /*12570*/  ISETP.GE.AND P6, PT, R3, R0, PT ;  /* 0x000000000300720c */ /* 0x000fda0003fc6270 */
[----:B------:R-:W2:Y:S01]  /*12580*/  @!P6 LDC.64 R30, c[0x0][0x220] ;  /* 0x00008800ff1eeb82 */ /* 0x000ea20000000a00 */
[----:B---3--:R-:W-:Y:S01]  /*12590*/  @!P4 IMAD.WIDE.U32 R32, R33, 0x10, R8 ;  /* 0x000000102120c825 */ /* 0x008fe200078e0008 */
[----:B------:R-:W-:-:S03]  /*125a0*/  CS2R R18, SRZ ;  /* 0x0000000000127805 */ /* 0x000fc6000001ff00 */
[----:B----4-:R-:W-:-:S04]  /*125b0*/  @!P3 IMAD.WIDE.U32 R8, R15, 0x10, R10 ;  /* 0x000000100f08b825 */ /* 0x010fc800078e000a */
[----:B0-----:R-:W-:Y:S01]  /*125c0*/  @!P2 IMAD.WIDE.U32 R10, R17, 0x10, R12 ;  /* 0x00000010110aa825 */ /* 0x001fe200078e000c */
[----:B------:R-:W-:Y:S02]  /*125d0*/  CS2R R16, SRZ ;  /* 0x0000000000107805 */ /* 0x000fe4000001ff00 */
[----:B------:R-:W-:Y:S01]  /*125e0*/  @!P6 IADD3 R3, R2, R3, RZ ;  /* 0x000000030203e210 */ /* 0x000fe20007ffe0ff */
[----:B-1----:R-:W-:Y:S01]  /*125f0*/  @!P5 IMAD.WIDE.U32 R24, R25, 0x10, R6 ;  /* 0x000000101918d825 */ /* 0x002fe200078e0006 */
[----:B------:R-:W-:Y:S02]  /*12600*/  CS2R R46, SRZ ;  /* 0x00000000002e7805 */ /* 0x000fe4000001ff00 */
[----:B------:R-:W-:Y:S02]  /*12610*/  CS2R R44, SRZ ;  /* 0x00000000002c7805 */ /* 0x000fe4000001ff00 */
[----:B------:R-:W-:Y:S01]  /*12620*/  CS2R R50, SRZ ;  /* 0x0000000000327805 */ /* 0x000fe2000001ff00 */
[----:B--2---:R-:W-:Y:S01]  /*12630*/  @!P1 IMAD.WIDE.U32 R40, R41, 0x10, R26 ;  /* 0x0000001029289825 */ /* 0x004fe200078e001a */
[----:B------:R0:W5:Y:S01]  /*12640*/  @!P5 LDG.E.128 R16, desc[UR6][R24.64] ;  /* 0x000000061810d981 */ /* 0x000162000c1e1d00 */
[----:B------:R-:W-:-:S02]  /*12650*/  CS2R R48, SRZ ;  /* 0x0000000000307805 */ /* 0x000fc4000001ff00 */
[----:B------:R-:W-:Y:S02]  /*12660*/  CS2R R6, SRZ ;  /* 0x0000000000067805 */ /* 0x000fe4000001ff00 */
[----:B------:R-:W-:Y:S02]  /*12670*/  CS2R R4, SRZ ;  /* 0x0000000000047805 */ /* 0x000fe4000001ff00 */
[----:B------:R-:W-:Y:S02]  /*12680*/  CS2R R38, SRZ ;  /* 0x0000000000267805 */ /* 0x000fe4000001ff00 */
[----:B------:R-:W-:Y:S02]  /*12690*/  CS2R R36, SRZ ;  /* 0x0000000000247805 */ /* 0x000fe4000001ff00 */
[----:B------:R-:W-:Y:S01]  /*126a0*/  CS2R R26, SRZ ;  /* 0x00000000001a7805 */ /* 0x000fe2000001ff00 */
[----:B------:R-:W-:Y:S01]  /*126b0*/  @!P6 IMAD.WIDE.U32 R30, R3, 0x10, R30 ;  /* 0x00000010031ee825 */ /* 0x000fe200078e001e */
[----:B------:R-:W5:Y:S01]  /*126c0*/  @!P3 LDG.E.128 R44, desc[UR6][R8.64] ;  /* 0x00000006082cb981 */ /* 0x000f62000c1e1d00 */
[----:B0-----:R-:W-:-:S02]  /*126d0*/  CS2R R24, SRZ ;  /* 0x0000000000187805 */ /* 0x001fc4000001ff00 */
[----:B------:R-:W-:Y:S01]  /*126e0*/  @!P0 IMAD.WIDE.U32 R28, R35, 0x10, R28 ;  /* 0x00000010231c8825 */ /* 0x000fe200078e001c */
[----:B------:R-:W5:Y:S04]  /*126f0*/  @!P2 LDG.E.128 R48, desc[UR6][R10.64] ;  /* 0x000000060a30a981 */ /* 0x000f68000c1e1d00 */
[----:B------:R-:W5:Y:S04]  /*12700*/  @!P1 LDG.E.128 R4, desc[UR6][R40.64] ;  /* 0x0000000628049981 */ /* 0x000f68000c1e1d00 */
[----:B------:R-:W5:Y:S04]  /*12710*/  @!P6 LDG.E.128 R36, desc[UR6][R30.64] ;  /* 0x000000061e24e981 */ /* 0x000f68000c1e1d00 */
[----:B------:R-:W5:Y:S01]  /*12720*/  @!P0 LDG.E.128 R24, desc[UR6][R28.64] ;  /* 0x000000061c188981 */ /* 0x000f62000c1e1d00 */
[----:B------:R-:W-:-:S02]  /*12730*/  CS2R R14, SRZ ;  /* 0x00000000000e7805 */ /* 0x000fc4000001ff00 */
[----:B------:R-:W-:Y:S01]  /*12740*/  CS2R R12, SRZ ;  /* 0x00000000000c7805 */ /* 0x000fe2000001ff00 */
[----:B------:R-:W-:Y:S01]  /*12750*/  BSSY B2, `(.L_x_7177) ;  /* 0x000024e000027945 */ /* 0x000fe20003800000 */
[----:B------:R-:W-:-:S04]  /*12760*/  CS2R R34, SRZ ;  /* 0x0000000000227805 */ /* 0x000fc8000001ff00 */
[----:B------:R0:W5:Y:S02]  /*12770*/  @!P4 LDG.E.128 R12, desc[UR6][R32.64] ;  /* 0x00000006200cc981 */ /* 0x000164000c1e1d00 */
[----:B0-----:R-:W-:Y:S01]  /*12780*/  CS2R R32, SRZ ;  /* 0x0000000000207805 */ /* 0x001fe2000001ff00 */
        /* <DEDUP_REMOVED lines=34> */
.L_x_7184:
[----:B------:R-:W-:Y:S01]  /*129b0*/  DMUL R10, RZ, R24 ;  /* 0x00000018ff0a7228 */ /* 0x000fe20000000000 */
[----:B------:R-:W-:-:S10]  /*129c0*/  IMAD.MOV.U32 R3, RZ, RZ, RZ ;  /* 0x000000ffff037224 */ /* 0x000fd400078e00ff */
.L_x_7185:
[----:B------:R-:W-:Y:S05]  /*129d0*/  BSYNC B3 ;  /* 0x0000000000037941 */ /* 0x000fea0003800000 */
.L_x_7183:
        /* <DEDUP_REMOVED lines=64> */
.L_x_7187:
[----:B------:R-:W-:Y:S05]  /*12de0*/  BSYNC B0 ;  /* 0x0000000000007941 */ /* 0x000fea0003800000 */
.L_x_7186:
        /* <DEDUP_REMOVED lines=84> */
[----:B------:R-:W-:Y:S05]  /*13330*/  CALL.REL.NOINC `($__internal_12_$__cuda_sm20_div_rn_f64_full) ;  /* 0x0000011c00c87944 */ /* 0x000fea0003c00000 */
[----:B------:R-:W-:-:S07]  /*13340*/  IMAD.MOV.U32 R11, RZ, RZ, R3 ;  /* 0x000000ffff0b7224 */ /* 0x000fce00078e0003 */
.L_x_7191:
[----:B------:R-:W-:Y:S05]  /*13350*/  BSYNC B4 ;  /* 0x0000000000047941 */ /* 0x000fea0003800000 */
.L_x_7190:
[----:B------:R-:W-:Y:S01]  /*13360*/  DADD R10, R24, R10 ;  /* 0x00000000180a7229 */ /* 0x000fe2000000000a */
[----:B------:R-:W-:Y:S01]  /*13370*/  UMOV UR4, 0x8fb9f87e ;  /* 0x8fb9f87e00047882 */ /* 0x000fe20000000000 */
[----:B------:R-:W-:Y:S02]  /*13380*/  UMOV UR5, 0x408633ce ;  /* 0x408633ce00057882 */ /* 0x000fe40000000000 */
[----:B------:R-:W-:-:S06]  /*13390*/  DSETP.GE.AND P0, PT, R28, UR4, PT ;  /* 0x000000041c007e2a */ /* 0x000fcc000bf06000 */
[----:B------:R-:W-:Y:S02]  /*133a0*/  FSEL R24, R10, RZ, !P0 ;  /* 0x000000ff0a187208 */ /* 0x000fe40004000000 */
[----:B------:R-:W-:Y:S01]  /*133b0*/  FSEL R25, R11, +QNAN , !P0 ;  /* 0x7ff000000b197808 */ /* 0x000fe20004000000 */
[----:B------:R-:W-:Y:S06]  /*133c0*/  BRA `(.L_x_7192) ;  /* 0x00000000005c7947 */ /* 0x000fec0003800000 */
.L_x_7189:
        /* <DEDUP_REMOVED lines=23> */
.L_x_7192:
[----:B------:R-:W-:Y:S05]  /*13540*/  BSYNC B3 ;  /* 0x0000000000037941 */ /* 0x000fea0003800000 */
.L_x_7188:
[----:B------:R-:W-:Y:S01]  /*13550*/  DADD R26, -RZ, -R26 ;  /* 0x00000000ff1a7229 */ /* 0x000fe2000000091a */
[----:B------:R-:W-:Y:S01]  /*13560*/  BSSY B3, `(.L_x_7193) ;  /* 0x0000021000037945 */ /* 0x000fe20003800000 */
[----:B------:R-:W-:-:S04]  /*13570*/  DFMA R28, R8, R8, 1 ;  /* 0x3ff00000081c742b */ /* 0x000fc80000000008 */
        /* <DEDUP_REMOVED lines=31> */
.L_x_7194:
[----:B------:R-:W-:Y:S05]  /*13770*/  BSYNC B3 ;  /* 0x0000000000037941 */ /* 0x000fea0003800000 */
.L_x_7193:
        /* <DEDUP_REMOVED lines=26> */
.L_x_7196:
[----:B------:R-:W-:Y:S05]  /*13920*/  BSYNC B3 ;  /* 0x0000000000037941 */ /* 0x000fea0003800000 */
.L_x_7195:
        /* <DEDUP_REMOVED lines=25> */
.L_x_7198:
[----:B------:R-:W-:Y:S05]  /*13ac0*/  BSYNC B3 ;  /* 0x0000000000037941 */ /* 0x000fea0003800000 */
.L_x_7197:
[----:B------:R-:W-:Y:S05]  /*13ad0*/  BRA `(.L_x_7199) ;  /* 0x00000010004c7947 */ /* 0x000fea0003800000 */
.L_x_7182:
[----:B------:R-:W-:Y:S01]  /*13ae0*/  IMAD.MOV.U32 R8, RZ, RZ, 0x652b82fe ;  /* 0x652b82feff087424 */ /* 0x000fe200078e00ff */
        /* <DEDUP_REMOVED lines=63> */
.L_x_7201:
[----:B------:R-:W-:Y:S05]  /*13ee0*/  BSYNC B0 ;  /* 0x0000000000007941 */ /* 0x000fea0003800000 */
.L_x_7200:
        /* <DEDUP_REMOVED lines=22> */
[----:B------:R-:W-:Y:S02]  /*14050*/  IMAD.MOV.U32 R40, RZ, RZ, R10 ;  /* 0x000000ffff287224 */ /* 0x000fe400078e000a */
[----:B------:R-:W-:Y:S01]  /*14060*/  IMAD.MOV.U32 R41, RZ, RZ, R11 ;  /* 0x000000ffff297224 */ /* 0x000fe200078e000b */
[----:B------:R-:W-:Y:S06]  /*14070*/  BRA `(.L_x_7204) ;  /* 0x0000000000087947 */ /* 0x000fec0003800000 */
.L_x_7203:
[----:B------:R-:W-:Y:S01]  /*14080*/  DMUL R40, RZ, R24 ;  /* 0x00000018ff287228 */ /* 0x000fe20000000000 */
[----:B------:R-:W-:-:S10]  /*14090*/  IMAD.MOV.U32 R3, RZ, RZ, RZ ;  /* 0x000000ffff037224 */ /* 0x000fd400078e00ff */
.L_x_7204:
[----:B------:R-:W-:Y:S05]  /*140a0*/  BSYNC B3 ;  /* 0x0000000000037941 */ /* 0x000fea0003800000 */
.L_x_7202:
        /* <DEDUP_REMOVED lines=45> */
.L_x_7206:
[----:B------:R-:W-:Y:S01]  /*14380*/  DMUL R10, RZ, R24 ;  /* 0x00000018ff0a7228 */ /* 0x000fe20000000000 */
[----:B------:R-:W-:-:S10]  /*14390*/  MOV R3, RZ ;  /* 0x000000ff00037202 */ /* 0x000fd40000000f00 */
.L_x_7207:
[----:B------:R-:W-:Y:S05]  /*143a0*/  BSYNC B3 ;  /* 0x0000000000037941 */ /* 0x000fea0003800000 */
.L_x_7205:
        /* <DEDUP_REMOVED lines=15> */
[----:B------:R-:W-:Y:S02]  /*144a0*/  FSEL R57, R3, -0.082518599927425384521, !P0 ;  /* 0xbda8ff8303397808 */ /* 0x000fe40004000000 */
[----:B------:R-:W-:-:S04]  /*144b0*/  MOV R3, 0x3ff00000 ;  /* 0x3ff0000000037802 */ /* 0x000fc80000000f00 */
        /* <DEDUP_REMOVED lines=15> */
.L_x_7181:
[----:B------:R-:W-:-:S10]  /*145b0*/  DADD R52, R24, -R24 ;  /* 0x0000000018347229 */ /* 0x000fd40000000818 */
[----:B------:R-:W-:Y:S02]  /*145c0*/  IMAD.MOV.U32 R32, RZ, RZ, R52 ;  /* 0x000000ffff207224 */ /* 0x000fe400078e0034 */
[----:B------:R-:W-:Y:S01]  /*145d0*/  IMAD.MOV.U32 R33, RZ, RZ, R53 ;  /* 0x000000ffff217224 */ /* 0x000fe200078e0035 */
[----:B------:R-:W-:Y:S06]  /*145e0*/  BRA `(.L_x_7199) ;  /* 0x0000000400887947 */ /* 0x000fec0003800000 */
.L_x_7180:
        /* <DEDUP_REMOVED lines=32> */
[----:B------:R-:W-:Y:S05]  /*147f0*/  CALL.REL.NOINC `($_ZN2at6native29vectorized_elementwise_kernelILi8EZZZNS0_15tan_kernel_cudaERNS_18TensorIteratorBaseEENKUlvE_clEvENKUlvE_clEvEUlN3c107complexIdEEE_St5arrayIPcLm2EEEEviT0_T1_$__internal_trig_reduction_slowpathd) ;  /* 0x0000011400007944 */ /* 0x000fea0003c00000 */
.L_x_7211:
[----:B------:R-:W-:Y:S05]  /*14800*/  BSYNC B4 ;  /* 0x0000000000047941 */ /* 0x000fea0003800000 */
.L_x_7210:
        /* <DEDUP_REMOVED lines=25> */
[----:B------:R-:W-:Y:S02]  /*149a0*/  DSETP.GE.AND P0, PT, |R24|, 2.14748364800000000000e+09, PT ;  /* 0x41e000001800742a */ /* 0x000fe40003f06200 */
[----:B------:R0:W1:Y:S04]  /*149b0*/  F2I.F64 R3, R10 ;  /* 0x0000000a00037311 */ /* 0x0000680000301100 */
[----:B------:R-:W-:-:S08]  /*149c0*/  @P1 DFMA R40, R40, -1, RZ ;  /* 0xbff000002828182b */ /* 0x000fd000000000ff */
[----:B0-----:R-:W-:Y:S05]  /*149d0*/  @!P0 BRA `(.L_x_7213) ;  /* 0x0000000000188947 */ /* 0x001fea0003800000 */
[----:B------:R-:W-:Y:S01]  /*149e0*/  IMAD.MOV.U32 R10, RZ, RZ, R24 ;  /* 0x000000ffff0a7224 */ /* 0x000fe200078e0018 */
[----:B------:R-:W-:Y:S01]  /*149f0*/  MOV R56, 0x14a20 ;  /* 0x00014a2000387802 */ /* 0x000fe20000000f00 */
[----:B------:R-:W-:-:S07]  /*14a00*/  IMAD.MOV.U32 R57, RZ, RZ, R25 ;  /* 0x000000ffff397224 */ /* 0x000fce00078e0019 */
[----:B-1----:R-:W-:Y:S05]  /*14a10*/  CALL.REL.NOINC `($_ZN2at6native29vectorized_elementwise_kernelILi8EZZZNS0_15tan_kernel_cudaERNS_18TensorIteratorBaseEENKUlvE_clEvENKUlvE_clEvEUlN3c107complexIdEEE_St5arrayIPcLm2EEEEviT0_T1_$__internal_trig_reduction_slowpathd) ;  /* 0x0000011000787944 */ /* 0x002fea0003c00000 */
[----:B------:R-:W-:Y:S01]  /*14a20*/  IMAD.MOV.U32 R54, RZ, RZ, R10 ;  /* 0x000000ffff367224 */ /* 0x000fe200078e000a */
[----:B------:R-:W-:-:S07]  /*14a30*/  MOV R55, R11 ;  /* 0x0000000b00377202 */ /* 0x000fce0000000f00 */
.L_x_7213:
[----:B------:R-:W-:Y:S05]  /*14a40*/  BSYNC B4 ;  /* 0x0000000000047941 */ /* 0x000fea0003800000 */
.L_x_7212:
        /* <DEDUP_REMOVED lines=24> */
.L_x_7209:
[----:B------:R-:W-:Y:S05]  /*14bd0*/  BSYNC B3 ;  /* 0x0000000000037941 */ /* 0x000fea0003800000 */
.L_x_7208:
[----:B------:R-:W-:Y:S01]  /*14be0*/  LOP3.LUT R33, RZ, 0x80000000, R25, 0xb8, !PT ;  /* 0x80000000ff217812 */ /* 0x000fe200078eb819 */
[----:B------:R-:W-:Y:S01]  /*14bf0*/  IMAD.MOV.U32 R32, RZ, RZ, RZ ;  /* 0x000000ffff207224 */ /* 0x000fe200078e00ff */
[----:B------:R-:W-:-:S07]  /*14c00*/  MOV R53, R8 ;  /* 0x0000000800357202 */ /* 0x000fce0000000f00 */
.L_x_7199:
[----:B------:R-:W-:Y:S05]  /*14c10*/  BSYNC B1 ;  /* 0x0000000000017941 */ /* 0x000fea0003800000 */
.L_x_7179:
[----:B------:R-:W-:-:S11]  /*14c20*/  DADD R34, -RZ, -R52 ;  /* 0x00000000ff227229 */ /* 0x000fd60000000934 */
.L_x_7178:
[----:B------:R-:W-:Y:S05]  /*14c30*/  BSYNC B2 ;  /* 0x0000000000027941 */ /* 0x000fea0003800000 */
.L_x_7177:
[----:B------:R-:W0:Y:S01]  /*14c40*/  S2R R3, SR_TID.X ;  /* 0x0000000000037919 */ /* 0x000e220000002100 */
[----:B------:R-:W-:Y:S01]  /*14c50*/  BSSY B2, `(.L_x_7214) ;  /* 0x000024b000027945 */ /* 0x000fe20003800000 */
[----:B------:R-:W-:Y:S02]  /*14c60*/  CS2R R30, SRZ ;  /* 0x00000000001e7805 */ /* 0x000fe4000001ff00 */
[----:B------:R-:W-:Y:S01]  /*14c70*/  CS2R R28, SRZ ;  /* 0x00000000001c7805 */ /* 0x000fe2000001ff00 */
[----:B0-----:R-:W-:-:S05]  /*14c80*/  VIADD R3, R3, 0x80 ;  /* 0x0000008003037836 */ /* 0x001fca0000000000 */
[----:B------:R-:W-:-:S13]  /*14c90*/  ISETP.GE.AND P0, PT, R3, R0, PT ;  /* 0x000000000300720c */ /* 0x000fda0003f06270 */
[----:B------:R-:W-:Y:S05]  /*14ca0*/  @P0 BRA `(.L_x_7215) ;  /* 0x0000002400140947 */ /* 0x000fea0003800000 */
        /* <DEDUP_REMOVED lines=35> */
.L_x_7221:
[----:B------:R-:W-:Y:S01]  /*14ee0*/  DMUL R10, RZ, R20 ;  /* 0x00000014ff0a7228 */ /* 0x000fe20000000000 */
[----:B------:R-:W-:-:S10]  /*14ef0*/  IMAD.MOV.U32 R3, RZ, RZ, RZ ;  /* 0x000000ffff037224 */ /* 0x000fd400078e00ff */
.L_x_7222:
[----:B------:R-:W-:Y:S05]  /*14f00*/  BSYNC B3 ;  /* 0x0000000000037941 */ /* 0x000fea0003800000 */
.L_x_7220:
        /* <DEDUP_REMOVED lines=63> */
.L_x_7224:
[----:B------:R-:W-:Y:S05]  /*15300*/  BSYNC B0 ;  /* 0x0000000000007941 */ /* 0x000fea0003800000 */
.L_x_7223:
[----:B------:R-:W-:Y:S01]  /*15310*/  BSSY B3, `(.L_x_7225) ;  /* 0x0000077000037945 */ /* 0x000fe20003800000 */
[----:B------:R-:W-:-:S03]  /*15320*/  IMAD.MOV.U32 R24, RZ, RZ, R8 ;  /* 0x000000ffff187224 */ /* 0x000fc600078e0008 */
[----:B------:R-:W-:Y:S05]  /*15330*/  @!P1 BRA `(.L_x_7226) ;  /* 0x0000000400749947 */ /* 0x000fea0003800000 */
        /* <DEDUP_REMOVED lines=63> */
[----:B------:R-:W-:-:S03]  /*15730*/  @P1 FSEL R3, R9, R11, !P0 ;  /* 0x0000000b09031208 */ /* 0x000fc60004000000 */
[----:B------:R-:W-:Y:S01]  /*15740*/  IMAD.MOV.U32 R8, RZ, RZ, R26 ;  /* 0x000000ffff087224 */ /* 0x000fe200078e001a */
        /* <DEDUP_REMOVED lines=20> */
.L_x_7228:
[----:B------:R-:W-:Y:S05]  /*15890*/  BSYNC B4 ;  /* 0x0000000000047941 */ /* 0x000fea0003800000 */
.L_x_7227:
[----:B------:R-:W-:Y:S01]  /*158a0*/  DADD R8, R8, R10 ;  /* 0x0000000008087229 */ /* 0x000fe2000000000a */
[----:B------:R-:W-:Y:S01]  /*158b0*/  UMOV UR4, 0x8fb9f87e ;  /* 0x8fb9f87e00047882 */ /* 0x000fe20000000000 */
[----:B------:R-:W-:Y:S02]  /*158c0*/  UMOV UR5, 0x408633ce ;  /* 0x408633ce00057882 */ /* 0x000fe40000000000 */
[----:B------:R-:W-:-:S06]  /*158d0*/  DSETP.GE.AND P0, PT, R24, UR4, PT ;  /* 0x0000000418007e2a */ /* 0x000fcc000bf06000 */
[----:B------:R-:W-:Y:S02]  /*158e0*/  FSEL R8, R8, RZ, !P0 ;  /* 0x000000ff08087208 */ /* 0x000fe40004000000 */
[----:B------:R-:W-:Y:S01]  /*158f0*/  FSEL R9, R9, +QNAN , !P0 ;  /* 0x7ff0000009097808 */ /* 0x000fe20004000000 */
[----:B------:R-:W-:Y:S06]  /*15900*/  BRA `(.L_x_7229) ;  /* 0x00000000005c7947 */ /* 0x000fec0003800000 */
.L_x_7226:
        /* <DEDUP_REMOVED lines=23> */
.L_x_7229:
[----:B------:R-:W-:Y:S05]  /*15a80*/  BSYNC B3 ;  /* 0x0000000000037941 */ /* 0x000fea0003800000 */
.L_x_7225:
[----:B------:R-:W-:Y:S01]  /*15a90*/  DADD R22, -RZ, -R22 ;  /* 0x00000000ff167229 */ /* 0x000fe20000000916 */
[----:B------:R-:W-:Y:S01]  /*15aa0*/  BSSY B3, `(.L_x_7230) ;  /* 0x0000020000037945 */ /* 0x000fe20003800000 */
[----:B------:R-:W-:-:S04]  /*15ab0*/  DFMA R24, R20, R20, 1 ;  /* 0x3ff000001418742b */ /* 0x000fc80000000014 */
[----:B------:R-:W-:-:S04]  /*15ac0*/  IMAD.MOV.U32 R22, RZ, RZ, 0x0 ;  /* 0x00000000ff167424 */ /* 0x000fc800078e00ff */
        /* <DEDUP_REMOVED lines=29> */
.L_x_7231:
[----:B------:R-:W-:Y:S05]  /*15ca0*/  BSYNC B3 ;  /* 0x0000000000037941 */ /* 0x000fea0003800000 */
.L_x_7230:
        /* <DEDUP_REMOVED lines=27> */
.L_x_7233:
[----:B------:R-:W-:Y:S05]  /*15e60*/  BSYNC B3 ;  /* 0x0000000000037941 */ /* 0x000fea0003800000 */
.L_x_7232:
        /* <DEDUP_REMOVED lines=22> */
.L_x_7235:
[----:B------:R-:W-:Y:S05]  /*15fd0*/  BSYNC B3 ;  /* 0x0000000000037941 */ /* 0x000fea0003800000 */
.L_x_7234:
[----:B------:R-:W-:Y:S02]  /*15fe0*/  IMAD.MOV.U32 R28, RZ, RZ, R10 ;  /* 0x000000ffff1c7224 */ /* 0x000fe400078e000a */
[----:B------:R-:W-:Y:S01]  /*15ff0*/  IMAD.MOV.U32 R29, RZ, RZ, R11 ;  /* 0x000000ffff1d7224 */ /* 0x000fe200078e000b */
[----:B------:R-:W-:Y:S06]  /*16000*/  BRA `(.L_x_7236) ;  /* 0x0000001000347947 */ /* 0x000fec0003800000 */
.L_x_7219:
        /* <DEDUP_REMOVED lines=58> */
[----:B------:R-:W-:-:S06]  /*163b0*/  @!P1 IMAD.MOV.U32 R10, RZ, RZ, RZ ;  /* 0x000000ffff0a9224 */ /* 0x000fcc00078e00ff */
[----:B------:R-:W-:-:S11]  /*163c0*/  @!P1 DMUL R52, R8, R10 ;  /* 0x0000000a08349228 */ /* 0x000fd60000000000 */
.L_x_7238:
[----:B------:R-:W-:Y:S05]  /*163d0*/  BSYNC B0 ;  /* 0x0000000000007941 */ /* 0x000fea0003800000 */
.L_x_7237:
        /* <DEDUP_REMOVED lines=22> */
[----:B------:R-:W-:Y:S01]  /*16540*/  MOV R40, R10 ;  /* 0x0000000a00287202 */ /* 0x000fe20000000f00 */
[----:B------:R-:W-:Y:S01]  /*16550*/  IMAD.MOV.U32 R41, RZ, RZ, R11 ;  /* 0x000000ffff297224 */ /* 0x000fe200078e000b */
[----:B------:R-:W-:Y:S06]  /*16560*/  BRA `(.L_x_7241) ;  /* 0x0000000000087947 */ /* 0x000fec0003800000 */
.L_x_7240:
[----:B------:R-:W-:Y:S01]  /*16570*/  DMUL R40, RZ, R20 ;  /* 0x00000014ff287228 */ /* 0x000fe20000000000 */
[----:B------:R-:W-:-:S10]  /*16580*/  IMAD.MOV.U32 R3, RZ, RZ, RZ ;  /* 0x000000ffff037224 */ /* 0x000fd400078e00ff */
.L_x_7241:
[----:B------:R-:W-:Y:S05]  /*16590*/  BSYNC B3 ;  /* 0x0000000000037941 */ /* 0x000fea0003800000 */
.L_x_7239:
        /* <DEDUP_REMOVED lines=45> */
.L_x_7243:
[----:B------:R-:W-:Y:S01]  /*16870*/  DMUL R10, RZ, R20 ;  /* 0x00000014ff0a7228 */ /* 0x000fe20000000000 */
[----:B------:R-:W-:-:S10]  /*16880*/  IMAD.MOV.U32 R3, RZ, RZ, RZ ;  /* 0x000000ffff037224 */ /* 0x000fd400078e00ff */
.L_x_7244:
[----:B------:R-:W-:Y:S05]  /*16890*/  BSYNC B3 ;  /* 0x0000000000037941 */ /* 0x000fea0003800000 */
.L_x_7242:
        /* <DEDUP_REMOVED lines=16> */
[----:B------:R-:W-:-:S05]  /*169a0*/  IMAD.MOV.U32 R3, RZ, RZ, 0x3ff00000 ;  /* 0x3ff00000ff037424 */ /* 0x000fca00078e00ff */
        /* <DEDUP_REMOVED lines=15> */
.L_x_7218:
[----:B------:R-:W-:-:S10]  /*16aa0*/  DADD R8, R20, -R20 ;  /* 0x0000000014087229 */ /* 0x000fd40000000814 */
[----:B------:R-:W-:Y:S01]  /*16ab0*/  MOV R28, R8 ;  /* 0x00000008001c7202 */ /* 0x000fe20000000f00 */
[----:B------:R-:W-:Y:S01]  /*16ac0*/  IMAD.MOV.U32 R29, RZ, RZ, R9 ;  /* 0x000000ffff1d7224 */ /* 0x000fe200078e0009 */
[----:B------:R-:W-:Y:S06]  /*16ad0*/  BRA `(.L_x_7236) ;  /* 0x0000000400807947 */ /* 0x000fec0003800000 */
.L_x_7217:
        /* <DEDUP_REMOVED lines=34> */
.L_x_7248:
[----:B------:R-:W-:Y:S05]  /*16d00*/  BSYNC B4 ;  /* 0x0000000000047941 */ /* 0x000fea0003800000 */
.L_x_7247:
        /* <DEDUP_REMOVED lines=28> */
[----:B------:R-:W-:Y:S01]  /*16ed0*/  IMAD.MOV.U32 R9, RZ, RZ, R3 ;  /* 0x000000ffff097224 */ /* 0x000fe200078e0003 */
[----:B------:R-:W-:Y:S01]  /*16ee0*/  MOV R55, R11 ;  /* 0x0000000b00377202 */ /* 0x000fe20000000f00 */
[----:B------:R-:W-:-:S07]  /*16ef0*/  IMAD.MOV.U32 R54, RZ, RZ, R10 ;  /* 0x000000ffff367224 */ /* 0x000fce00078e000a */
.L_x_7250:
[----:B------:R-:W-:Y:S05]  /*16f00*/  BSYNC B4 ;  /* 0x0000000000047941 */ /* 0x000fea0003800000 */
.L_x_7249:
        /* <DEDUP_REMOVED lines=24> */
.L_x_7246:
[----:B------:R-:W-:Y:S05]  /*17090*/  BSYNC B3 ;  /* 0x0000000000037941 */ /* 0x000fea0003800000 */
.L_x_7245:
[----:B------:R-:W-:Y:S01]  /*170a0*/  MOV R9, R8 ;  /* 0x0000000800097202 */ /* 0x000fe20000000f00 */
[----:B------:R-:W-:Y:S01]  /*170b0*/  IMAD.MOV.U32 R8, RZ, RZ, R52 ;  /* 0x000000ffff087224 */ /* 0x000fe200078e0034 */
[----:B------:R-:W-:Y:S01]  /*170c0*/  LOP3.LUT R29, RZ, 0x80000000, R21, 0xb8, !PT ;  /* 0x80000000ff1d7812 */ /* 0x000fe200078eb815 */
[----:B------:R-:W-:-:S07]  /*170d0*/  IMAD.MOV.U32 R28, RZ, RZ, RZ ;  /* 0x000000ffff1c7224 */ /* 0x000fce00078e00ff */
.L_x_7236:
[----:B------:R-:W-:Y:S05]  /*170e0*/  BSYNC B1 ;  /* 0x0000000000017941 */ /* 0x000fea0003800000 */
.L_x_7216:
[----:B------:R-:W-:-:S11]  /*170f0*/  DADD R30, -RZ, -R8 ;  /* 0x00000000ff1e7229 */ /* 0x000fd60000000908 */
.L_x_7215:
[----:B------:R-:W-:Y:S05]  /*17100*/  BSYNC B2 ;  /* 0x0000000000027941 */ /* 0x000fea0003800000 */
.L_x_7214:
[----:B------:R-:W0:Y:S01]  /*17110*/  S2R R3, SR_TID.X ;  /* 0x0000000000037919 */ /* 0x000e220000002100 */
[----:B------:R-:W-:Y:S01]  /*17120*/  BSSY B2, `(.L_x_7251) ;  /* 0x000024f000027945 */ /* 0x000fe20003800000 */
[----:B-----5:R-:W-:Y:S02]  /*17130*/  CS2R R26, SRZ ;  /* 0x00000000001a7805 */ /* 0x020fe4000001ff00 */
[----:B------:R-:W-:Y:S01]  /*17140*/  CS2R R24, SRZ ;  /* 0x0000000000187805 */ /* 0x000fe2000001ff00 */
[----:B0-----:R-:W-:-:S05]  /*17150*/  VIADD R3, R3, 0x100 ;  /* 0x0000010003037836 */ /* 0x001fca0000000000 */
[----:B------:R-:W-:-:S13]  /*17160*/  ISETP.GE.AND P0, PT, R3, R0, PT ;  /* 0x000000000300720c */ /* 0x000fda0003f06270 */
[----:B------:R-:W-:Y:S05]  /*17170*/  @P0 BRA `(.L_x_7252) ;  /* 0x0000002400240947 */ /* 0x000fea0003800000 */
        /* <DEDUP_REMOVED lines=35> */
.L_x_7258:
[----:B------:R-:W-:Y:S01]  /*173b0*/  DMUL R10, RZ, R16 ;  /* 0x00000010ff0a7228 */ /* 0x000fe20000000000 */
[----:B------:R-:W-:-:S10]  /*173c0*/  IMAD.MOV.U32 R3, RZ, RZ, RZ ;  /* 0x000000ffff037224 */ /* 0x000fd400078e00ff */
.L_x_7259:
[----:B------:R-:W-:Y:S05]  /*173d0*/  BSYNC B3 ;  /* 0x0000000000037941 */ /* 0x000fea0003800000 */
.L_x_7257:
        /* <DEDUP_REMOVED lines=63> */
.L_x_7261:
[----:B------:R-:W-:Y:S05]  /*177d0*/  BSYNC B0 ;  /* 0x0000000000007941 */ /* 0x000fea0003800000 */
.L_x_7260:
        /* <DEDUP_REMOVED lines=12> */
[----:B------:R-:W-:Y:S01]  /*178a0*/  SHF.L.U32 R9, R21, 0x1, RZ ;  /* 0x0000000115097819 */ /* 0x000fe200000006ff */
[----:B------:R-:W-:-:S03]  /*178b0*/  VIADD R8, R8, 0xffffffff ;  /* 0xffffffff08087836 */ /* 0x000fc60000000000 */
[----:B------:R-:W-:-:S03]  /*178c0*/  ISETP.GE.U32.AND P0, PT, R9, 0x7fb3e647, PT ;  /* 0x7fb3e6470900780c */ /* 0x000fc60003f06070 */
[C---:B------:R-:W-:Y:S01]  /*178d0*/  DFMA R22, R10.reuse, -UR4, R20 ;  /* 0x800000040a167c2b */ /* 0x040fe20008000014 */
[----:B------:R-:W-:Y:S01]  /*178e0*/  UMOV UR4, 0x3b39803f ;  /* 0x3b39803f00047882 */ /* 0x000fe20000000000 */
[----:B------:R-:W-:Y:S01]  /*178f0*/  UMOV UR5, 0x3c7abc9e ;  /* 0x3c7abc9e00057882 */ /* 0x000fe20000000000 */
[----:B------:R-:W-:Y:S02]  /*17900*/  SEL R8, R8, RZ, P0 ;  /* 0x000000ff08087207 */ /* 0x000fe40000000000 */
[----:B------:R-:W-:Y:S02]  /*17910*/  ISETP.NE.AND P1, PT, R9, RZ, PT ;  /* 0x000000ff0900720c */ /* 0x000fe40003f25270 */
[----:B------:R-:W-:Y:S01]  /*17920*/  IADD3 R24, R8, -0x1, RZ ;  /* 0xffffffff08187810 */ /* 0x000fe20007ffe0ff */
[----:B------:R-:W-:Y:S01]  /*17930*/  DFMA R22, R10, -UR4, R22 ;  /* 0x800000040a167c2b */ /* 0x000fe20008000016 */
[----:B------:R-:W-:Y:S01]  /*17940*/  UMOV UR4, 0x6acd15b6 ;  /* 0x6acd15b600047882 */ /* 0x000fe20000000000 */
[----:B------:R-:W-:Y:S01]  /*17950*/  IMAD.MOV.U32 R10, RZ, RZ, -0x7142ec33 ;  /* 0x8ebd13cdff0a7424 */ /* 0x000fe200078e00ff */
[----:B------:R-:W-:Y:S01]  /*17960*/  UMOV UR5, 0x3e21f407 ;  /* 0x3e21f40700057882 */ /* 0x000fe20000000000 */
[----:B------:R-:W-:-:S06]  /*17970*/  IMAD.MOV.U32 R11, RZ, RZ, 0x3e5af86d ;  /* 0x3e5af86dff0b7424 */ /* 0x000fcc00078e00ff */
        /* <DEDUP_REMOVED lines=42> */
[----:B------:R-:W-:Y:S01]  /*17c20*/  IMAD.MOV.U32 R9, RZ, RZ, R3 ;  /* 0x000000ffff097224 */ /* 0x000fe200078e0003 */
[----:B------:R-:W-:-:S06]  /*17c30*/  MOV R8, R22 ;  /* 0x0000001600087202 */ /* 0x000fcc0000000f00 */
        /* <DEDUP_REMOVED lines=18> */
.L_x_7265:
[----:B------:R-:W-:Y:S05]  /*17d60*/  BSYNC B4 ;  /* 0x0000000000047941 */ /* 0x000fea0003800000 */
.L_x_7264:
[----:B------:R-:W-:Y:S01]  /*17d70*/  DADD R8, R8, R10 ;  /* 0x0000000008087229 */ /* 0x000fe2000000000a */
[----:B------:R-:W-:Y:S01]  /*17d80*/  UMOV UR4, 0x8fb9f87e ;  /* 0x8fb9f87e00047882 */ /* 0x000fe20000000000 */
[----:B------:R-:W-:Y:S02]  /*17d90*/  UMOV UR5, 0x408633ce ;  /* 0x408633ce00057882 */ /* 0x000fe40000000000 */
[----:B------:R-:W-:-:S06]  /*17da0*/  DSETP.GE.AND P0, PT, R20, UR4, PT ;  /* 0x0000000414007e2a */ /* 0x000fcc000bf06000 */
[----:B------:R-:W-:Y:S02]  /*17db0*/  FSEL R8, R8, RZ, !P0 ;  /* 0x000000ff08087208 */ /* 0x000fe40004000000 */
[----:B------:R-:W-:Y:S01]  /*17dc0*/  FSEL R9, R9, +QNAN , !P0 ;  /* 0x7ff0000009097808 */ /* 0x000fe20004000000 */
[----:B------:R-:W-:Y:S06]  /*17dd0*/  BRA `(.L_x_7266) ;  /* 0x00000000005c7947 */ /* 0x000fec0003800000 */
.L_x_7263:
        /* <DEDUP_REMOVED lines=23> */
.L_x_7266:
[----:B------:R-:W-:Y:S05]  /*17f50*/  BSYNC B3 ;  /* 0x0000000000037941 */ /* 0x000fea0003800000 */
.L_x_7262:
[----:B------:R-:W-:Y:S01]  /*17f60*/  DADD R18, -RZ, -R18 ;  /* 0x00000000ff127229 */ /* 0x000fe20000000912 */
[----:B------:R-:W-:Y:S01]  /*17f70*/  BSSY B3, `(.L_x_7267) ;  /* 0x0000020000037945 */ /* 0x000fe20003800000 */
[----:B------:R-:W-:-:S04]  /*17f80*/  DFMA R20, R16, R16, 1 ;  /* 0x3ff000001014742b */ /* 0x000fc80000000010 */
[----:B------:R-:W-:-:S04]  /*17f90*/  IMAD.MOV.U32 R18, RZ, RZ, 0x0 ;  /* 0x00000000ff127424 */ /* 0x000fc800078e00ff */
        /* <DEDUP_REMOVED lines=29> */
.L_x_7268:
[----:B------:R-:W-:Y:S05]  /*18170*/  BSYNC B3 ;  /* 0x0000000000037941 */ /* 0x000fea0003800000 */
.L_x_7267:
        /* <DEDUP_REMOVED lines=27> */
.L_x_7270:
[----:B------:R-:W-:Y:S05]  /*18330*/  BSYNC B3 ;  /* 0x0000000000037941 */ /* 0x000fea0003800000 */
.L_x_7269:
        /* <DEDUP_REMOVED lines=22> */
.L_x_7272:
[----:B------:R-:W-:Y:S05]  /*184a0*/  BSYNC B3 ;  /* 0x0000000000037941 */ /* 0x000fea0003800000 */
.L_x_7271:
[----:B------:R-:W-:Y:S02]  /*184b0*/  IMAD.MOV.U32 R24, RZ, RZ, R10 ;  /* 0x000000ffff187224 */ /* 0x000fe400078e000a */
[----:B------:R-:W-:Y:S01]  /*184c0*/  IMAD.MOV.U32 R25, RZ, RZ, R11 ;  /* 0x000000ffff197224 */ /* 0x000fe200078e000b */
[----:B------:R-:W-:Y:S06]  /*184d0*/  BRA `(.L_x_7273) ;  /* 0x0000001000447947 */ /* 0x000fec0003800000 */
.L_x_7256:
        /* <DEDUP_REMOVED lines=8> */
[----:B------:R-:W-:Y:S02]  /*18560*/  IMAD.MOV.U32 R3, RZ, RZ, R25 ;  /* 0x000000ffff037224 */ /* 0x000fe400078e0019 */
[----:B------:R-:W-:-:S03]  /*18570*/  DADD R20, R10, -6.75539944105574400000e+15 ;  /* 0xc33800000a147429 */ /* 0x000fc60000000000 */
[----:B------:R-:W-:-:S05]  /*18580*/  FSETP.GEU.FTZ.AND P0, PT, |R3|, 4.1917929649353027344, PT ;  /* 0x4086232b0300780b */ /* 0x000fca0003f1e200 */
        /* <DEDUP_REMOVED lines=46> */
[----:B------:R-:W-:Y:S02]  /*18870*/  @!P1 IMAD.IADD R10, R10, 0x1, -R3 ;  /* 0x000000010a0a9824 */ /* 0x000fe400078e0a03 */
[----:B------:R-:W-:-:S03]  /*18880*/  @!P1 IMAD R9, R3, 0x100000, R23 ;  /* 0x0010000003099824 */ /* 0x000fc600078e0217 */
[----:B------:R-:W-:Y:S02]  /*18890*/  @!P1 LEA R11, R10, 0x3ff00000, 0x14 ;  /* 0x3ff000000a0b9811 */ /* 0x000fe400078ea0ff */
[----:B------:R-:W-:-:S06]  /*188a0*/  @!P1 MOV R10, RZ ;  /* 0x000000ff000a9202 */ /* 0x000fcc0000000f00 */
[----:B------:R-:W-:-:S11]  /*188b0*/  @!P1 DMUL R24, R8, R10 ;  /* 0x0000000a08189228 */ /* 0x000fd60000000000 */
.L_x_7275:
[----:B------:R-:W-:Y:S05]  /*188c0*/  BSYNC B0 ;  /* 0x0000000000007941 */ /* 0x000fea0003800000 */
.L_x_7274:
        /* <DEDUP_REMOVED lines=22> */
[----:B------:R-:W-:Y:S02]  /*18a30*/  IMAD.MOV.U32 R26, RZ, RZ, R10 ;  /* 0x000000ffff1a7224 */ /* 0x000fe400078e000a */
[----:B------:R-:W-:Y:S01]  /*18a40*/  IMAD.MOV.U32 R27, RZ, RZ, R11 ;  /* 0x000000ffff1b7224 */ /* 0x000fe200078e000b */
[----:B------:R-:W-:Y:S06]  /*18a50*/  BRA `(.L_x_7278) ;  /* 0x0000000000087947 */ /* 0x000fec0003800000 */
.L_x_7277:
[----:B------:R-:W-:Y:S01]  /*18a60*/  DMUL R26, RZ, R16 ;  /* 0x00000010ff1a7228 */ /* 0x000fe20000000000 */
[----:B------:R-:W-:-:S10]  /*18a70*/  MOV R3, RZ ;  /* 0x000000ff00037202 */ /* 0x000fd40000000f00 */
.L_x_7278:
[----:B------:R-:W-:Y:S05]  /*18a80*/  BSYNC B3 ;  /* 0x0000000000037941 */ /* 0x000fea0003800000 */
.L_x_7276:
        /* <DEDUP_REMOVED lines=44> */
[----:B------:R-:W-:Y:S02]  /*18d50*/  IMAD.MOV.U32 R52, RZ, RZ, R10 ;  /* 0x000000ffff347224 */ /* 0x000fe400078e000a */
[----:B------:R-:W-:Y:S01]  /*18d60*/  IMAD.MOV.U32 R53, RZ, RZ, R11 ;  /* 0x000000ffff357224 */ /* 0x000fe200078e000b */
[----:B------:R-:W-:Y:S06]  /*18d70*/  BRA `(.L_x_7281) ;  /* 0x0000000000087947 */ /* 0x000fec0003800000 */
.L_x_7280:
[----:B------:R-:W-:Y:S01]  /*18d80*/  DMUL R52, RZ, R16 ;  /* 0x00000010ff347228 */ /* 0x000fe20000000000 */
[----:B------:R-:W-:-:S10]  /*18d90*/  IMAD.MOV.U32 R3, RZ, RZ, RZ ;  /* 0x000000ffff037224 */ /* 0x000fd400078e00ff */
.L_x_7281:
[----:B------:R-:W-:Y:S05]  /*18da0*/  BSYNC B3 ;  /* 0x0000000000037941 */ /* 0x000fea0003800000 */
.L_x_7279:
        /* <DEDUP_REMOVED lines=24> */
[----:B------:R-:W-:Y:S02]  /*18f30*/  IMAD.MOV.U32 R9, RZ, RZ, 0x3ff00000 ;  /* 0x3ff00000ff097424 */ /* 0x000fe400078e00ff */
[----:B------:R-:W-:-:S03]  /*18f40*/  IMAD.MOV.U32 R8, RZ, RZ, RZ ;  /* 0x000000ffff087224 */ /* 0x000fc600078e00ff */
[----:B------:R-:W-:Y:S02]  /*18f50*/  LOP3.LUT R9, R9, 0x80000000, R19, 0xb8, !PT ;  /* 0x8000000009097812 */ /* 0x000fe400078eb813 */
[----:B------:R-:W-:-:S08]  /*18f60*/  @P1 DFMA R52, R52, -1, RZ ;  /* 0xbff000003434182b */ /* 0x000fd000000000ff */
[----:B------:R-:W-:-:S08]  /*18f70*/  DMUL R26, R26, R52 ;  /* 0x000000341a1a7228 */ /* 0x000fd00000000000 */
[----:B------:R-:W-:-:S08]  /*18f80*/  DMUL R26, R26, R24 ;  /* 0x000000181a1a7228 */ /* 0x000fd00000000000 */
[----:B------:R-:W-:Y:S01]  /*18f90*/  DMUL R24, R26, R24 ;  /* 0x000000181a187228 */ /* 0x000fe20000000000 */
[----:B------:R-:W-:Y:S10]  /*18fa0*/  BRA `(.L_x_7273) ;  /* 0x0000000400907947 */ /* 0x000ff40003800000 */
.L_x_7255:
[----:B------:R-:W-:-:S10]  /*18fb0*/  DADD R8, R16, -R16 ;  /* 0x0000000010087229 */ /* 0x000fd40000000810 */
[----:B------:R-:W-:Y:S01]  /*18fc0*/  MOV R24, R8 ;  /* 0x0000000800187202 */ /* 0x000fe20000000f00 */
[----:B------:R-:W-:Y:S01]  /*18fd0*/  IMAD.MOV.U32 R25, RZ, RZ, R9 ;  /* 0x000000ffff197224 */ /* 0x000fe200078e0009 */
[----:B------:R-:W-:Y:S06]  /*18fe0*/  BRA `(.L_x_7273) ;  /* 0x0000000400807947 */ /* 0x000fec0003800000 */
.L_x_7254:
        /* <DEDUP_REMOVED lines=34> */
.L_x_7285:
[----:B------:R-:W-:Y:S05]  /*19210*/  BSYNC B4 ;  /* 0x0000000000047941 */ /* 0x000fea0003800000 */
.L_x_7284:
        /* <DEDUP_REMOVED lines=31> */
.L_x_7287:
[----:B------:R-:W-:Y:S05]  /*19410*/  BSYNC B4 ;  /* 0x0000000000047941 */ /* 0x000fea0003800000 */
.L_x_7286:
        /* <DEDUP_REMOVED lines=24> */
.L_x_7283:
[----:B------:R-:W-:Y:S05]  /*195a0*/  BSYNC B3 ;  /* 0x0000000000037941 */ /* 0x000fea0003800000 */
.L_x_7282:
[----:B------:R-:W-:Y:S01]  /*195b0*/  MOV R9, R8 ;  /* 0x0000000800097202 */ /* 0x000fe20000000f00 */
[----:B------:R-:W-:Y:S01]  /*195c0*/  IMAD.MOV.U32 R8, RZ, RZ, R52 ;  /* 0x000000ffff087224 */ /* 0x000fe200078e0034 */
[----:B------:R-:W-:Y:S01]  /*195d0*/  LOP3.LUT R25, RZ, 0x80000000, R17, 0xb8, !PT ;  /* 0x80000000ff197812 */ /* 0x000fe200078eb811 */
[----:B------:R-:W-:-:S07]  /*195e0*/  IMAD.MOV.U32 R24, RZ, RZ, RZ ;  /* 0x000000ffff187224 */ /* 0x000fce00078e00ff */
.L_x_7273:
[----:B------:R-:W-:Y:S05]  /*195f0*/  BSYNC B1 ;  /* 0x0000000000017941 */ /* 0x000fea0003800000 */
.L_x_7253:
[----:B------:R-:W-:-:S11]  /*19600*/  DADD R26, -RZ, -R8 ;  /* 0x00000000ff1a7229 */ /* 0x000fd60000000908 */
.L_x_7252:
[----:B------:R-:W-:Y:S05]  /*19610*/  BSYNC B2 ;  /* 0x0000000000027941 */ /* 0x000fea0003800000 */
.L_x_7251:
[----:B------:R-:W0:Y:S01]  /*19620*/  S2R R3, SR_TID.X ;  /* 0x0000000000037919 */ /* 0x000e220000002100 */
[----:B------:R-:W-:Y:S01]  /*19630*/  BSSY B2, `(.L_x_7288) ;  /* 0x0000248000027945 */ /* 0x000fe20003800000 */
[----:B------:R-:W-:Y:S02]  /*19640*/  CS2R R22, SRZ ;  /* 0x0000000000167805 */ /* 0x000fe4000001ff00 */
        /* <DEDUP_REMOVED lines=39> */
.L_x_7295:
[----:B------:R-:W-:Y:S01]  /*198c0*/  DMUL R10, RZ, R12 ;  /* 0x0000000cff0a7228 */ /* 0x000fe20000000000 */
[----:B------:R-:W-:-:S10]  /*198d0*/  IMAD.MOV.U32 R3, RZ, RZ, RZ ;  /* 0x000000ffff037224 */ /* 0x000fd400078e00ff */
.L_x_7296:
[----:B------:R-:W-:Y:S05]  /*198e0*/  BSYNC B3 ;  /* 0x0000000000037941 */ /* 0x000fea0003800000 */
.L_x_7294:
        /* <DEDUP_REMOVED lines=63> */
.L_x_7298:
[----:B------:R-:W-:Y:S05]  /*19ce0*/  BSYNC B0 ;  /* 0x0000000000007941 */ /* 0x000fea0003800000 */
.L_x_7297:
        /* <DEDUP_REMOVED lines=88> */
.L_x_7302:
[----:B------:R-:W-:Y:S05]  /*1a270*/  BSYNC B4 ;  /* 0x0000000000047941 */ /* 0x000fea0003800000 */
.L_x_7301:
[----:B------:R-:W-:Y:S01]  /*1a280*/  DADD R10, R16, R10 ;  /* 0x00000000100a7229 */ /* 0x000fe2000000000a */
[----:B------:R-:W-:Y:S01]  /*1a290*/  UMOV UR4, 0x8fb9f87e ;  /* 0x8fb9f87e00047882 */ /* 0x000fe20000000000 */
[----:B------:R-:W-:Y:S02]  /*1a2a0*/  UMOV UR5, 0x408633ce ;  /* 0x408633ce00057882 */ /* 0x000fe40000000000 */
[----:B------:R-:W-:-:S06]  /*1a2b0*/  DSETP.GE.AND P0, PT, R18, UR4, PT ;  /* 0x0000000412007e2a */ /* 0x000fcc000bf06000 */
[----:B------:R-:W-:Y:S02]  /*1a2c0*/  FSEL R16, R10, RZ, !P0 ;  /* 0x000000ff0a107208 */ /* 0x000fe40004000000 */
[----:B------:R-:W-:Y:S01]  /*1a2d0*/  FSEL R17, R11, +QNAN , !P0 ;  /* 0x7ff000000b117808 */ /* 0x000fe20004000000 */
[----:B------:R-:W-:Y:S06]  /*1a2e0*/  BRA `(.L_x_7303) ;  /* 0x00000000005c7947 */ /* 0x000fec0003800000 */
.L_x_7300:
        /* <DEDUP_REMOVED lines=23> */
.L_x_7303:
[----:B------:R-:W-:Y:S05]  /*1a460*/  BSYNC B3 ;  /* 0x0000000000037941 */ /* 0x000fea0003800000 */
.L_x_7299:
        /* <DEDUP_REMOVED lines=32> */
.L_x_7305:
[----:B------:R-:W-:Y:S05]  /*1a670*/  BSYNC B3 ;  /* 0x0000000000037941 */ /* 0x000fea0003800000 */
.L_x_7304:
        /* <DEDUP_REMOVED lines=27> */
.L_x_7307:
[----:B------:R-:W-:Y:S05]  /*1a830*/  BSYNC B3 ;  /* 0x0000000000037941 */ /* 0x000fea0003800000 */
.L_x_7306:
        /* <DEDUP_REMOVED lines=22> */
.L_x_7309:
[----:B------:R-:W-:Y:S05]  /*1a9a0*/  BSYNC B3 ;  /* 0x0000000000037941 */ /* 0x000fea0003800000 */
.L_x_7308:
[----:B------:R-:W-:Y:S02]  /*1a9b0*/  IMAD.MOV.U32 R20, RZ, RZ, R10 ;  /* 0x000000ffff147224 */ /* 0x000fe400078e000a */
[----:B------:R-:W-:Y:S01]  /*1a9c0*/  IMAD.MOV.U32 R21, RZ, RZ, R11 ;  /* 0x000000ffff157224 */ /* 0x000fe200078e000b */
[----:B------:R-:W-:Y:S06]  /*1a9d0*/  BRA `(.L_x_7310) ;  /* 0x00000010002c7947 */ /* 0x000fec0003800000 */
.L_x_7293:
        /* <DEDUP_REMOVED lines=61> */
.L_x_7312:
[----:B------:R-:W-:Y:S05]  /*1adb0*/  BSYNC B0 ;  /* 0x0000000000007941 */ /* 0x000fea0003800000 */
.L_x_7311:
        /* <DEDUP_REMOVED lines=23> */
.L_x_7314:
[----:B------:R-:W-:Y:S01]  /*1af30*/  DMUL R10, RZ, R12 ;  /* 0x0000000cff0a7228 */ /* 0x000fe20000000000 */
[----:B------:R-:W-:-:S10]  /*1af40*/  IMAD.MOV.U32 R3, RZ, RZ, RZ ;  /* 0x000000ffff037224 */ /* 0x000fd400078e00ff */
.L_x_7315:
[----:B------:R-:W-:Y:S05]  /*1af50*/  BSYNC B3 ;  /* 0x0000000000037941 */ /* 0x000fea0003800000 */
.L_x_7313:
        /* <DEDUP_REMOVED lines=45> */
.L_x_7317:
[----:B------:R-:W-:Y:S01]  /*1b230*/  DMUL R10, RZ, R12 ;  /* 0x0000000cff0a7228 */ /* 0x000fe20000000000 */
[----:B------:R-:W-:-:S10]  /*1b240*/  IMAD.MOV.U32 R3, RZ, RZ, RZ ;  /* 0x000000ffff037224 */ /* 0x000fd400078e00ff */
.L_x_7318:
[----:B------:R-:W-:Y:S05]  /*1b250*/  BSYNC B3 ;  /* 0x0000000000037941 */ /* 0x000fea0003800000 */
.L_x_7316:
        /* <DEDUP_REMOVED lines=31> */
.L_x_7292:
[----:B------:R-:W-:-:S10]  /*1b450*/  DADD R8, R12, -R12 ;  /* 0x000000000c087229 */ /* 0x000fd4000000080c */
[----:B------:R-:W-:Y:S01]  /*1b460*/  MOV R20, R8 ;  /* 0x0000000800147202 */ /* 0x000fe20000000f00 */
[----:B------:R-:W-:Y:S01]  /*1b470*/  IMAD.MOV.U32 R21, RZ, RZ, R9 ;  /* 0x000000ffff157224 */ /* 0x000fe200078e0009 */
[----:B------:R-:W-:Y:S06]  /*1b480*/  BRA `(.L_x_7310) ;  /* 0x0000000400807947 */ /* 0x000fec0003800000 */
.L_x_7291:
        /* <DEDUP_REMOVED lines=34> */
.L_x_7322:
[----:B------:R-:W-:Y:S05]  /*1b6b0*/  BSYNC B4 ;  /* 0x0000000000047941 */ /* 0x000fea0003800000 */
.L_x_7321:
        /* <DEDUP_REMOVED lines=31> */
.L_x_7324:
[----:B------:R-:W-:Y:S05]  /*1b8b0*/  BSYNC B4 ;  /* 0x0000000000047941 */ /* 0x000fea0003800000 */
.L_x_7323:
        /* <DEDUP_REMOVED lines=24> */
.L_x_7320:
[----:B------:R-:W-:Y:S05]  /*1ba40*/  BSYNC B3 ;  /* 0x0000000000037941 */ /* 0x000fea0003800000 */
.L_x_7319:
[----:B------:R-:W-:Y:S01]  /*1ba50*/  MOV R9, R8 ;  /* 0x0000000800097202 */ /* 0x000fe20000000f00 */
[----:B------:R-:W-:Y:S01]  /*1ba60*/  IMAD.MOV.U32 R8, RZ, RZ, R14 ;  /* 0x000000ffff087224 */ /* 0x000fe200078e000e */
[----:B------:R-:W-:Y:S01]  /*1ba70*/  LOP3.LUT R21, RZ, 0x80000000, R13, 0xb8, !PT ;  /* 0x80000000ff157812 */ /* 0x000fe200078eb80d */
[----:B------:R-:W-:-:S07]  /*1ba80*/  IMAD.MOV.U32 R20, RZ, RZ, RZ ;  /* 0x000000ffff147224 */ /* 0x000fce00078e00ff */
.L_x_7310:
[----:B------:R-:W-:Y:S05]  /*1ba90*/  BSYNC B1 ;  /* 0x0000000000017941 */ /* 0x000fea0003800000 */
.L_x_7290:
[----:B------:R-:W-:-:S11]  /*1baa0*/  DADD R22, -RZ, -R8 ;  /* 0x00000000ff167229 */ /* 0x000fd60000000908 */
.L_x_7289:
[----:B------:R-:W-:Y:S05]  /*1bab0*/  BSYNC B2 ;  /* 0x0000000000027941 */ /* 0x000fea0003800000 */
.L_x_7288:
[----:B------:R-:W0:Y:S01]  /*1bac0*/  S2R R3, SR_TID.X ;  /* 0x0000000000037919 */ /* 0x000e220000002100 */
[----:B------:R-:W-:Y:S01]  /*1bad0*/  BSSY B2, `(.L_x_7325) ;  /* 0x0000251000027945 */ /* 0x000fe20003800000 */
[----:B------:R-:W-:Y:S02]  /*1bae0*/  CS2R R14, SRZ ;  /* 0x00000000000e7805 */ /* 0x000fe4000001ff00 */
        /* <DEDUP_REMOVED lines=40> */
.L_x_7332:
[----:B------:R-:W-:Y:S01]  /*1bd70*/  DMUL R10, RZ, R44 ;  /* 0x0000002cff0a7228 */ /* 0x000fe20000000000 */
[----:B------:R-:W-:-:S10]  /*1bd80*/  IMAD.MOV.U32 R3, RZ, RZ, RZ ;  /* 0x000000ffff037224 */ /* 0x000fd400078e00ff */
.L_x_7333:
[----:B------:R-:W-:Y:S05]  /*1bd90*/  BSYNC B3 ;  /* 0x0000000000037941 */ /* 0x000fea0003800000 */
.L_x_7331:
        /* <DEDUP_REMOVED lines=63> */
.L_x_7335:
[----:B------:R-:W-:Y:S05]  /*1c190*/  BSYNC B0 ;  /* 0x0000000000007941 */ /* 0x000fea0003800000 */
.L_x_7334:
        /* <DEDUP_REMOVED lines=88> */
.L_x_7339:
[----:B------:R-:W-:Y:S05]  /*1c720*/  BSYNC B4 ;  /* 0x0000000000047941 */ /* 0x000fea0003800000 */
.L_x_7338:
[----:B------:R-:W-:Y:S01]  /*1c730*/  DADD R10, R18, R10 ;  /* 0x00000000120a7229 */ /* 0x000fe2000000000a */
[----:B------:R-:W-:Y:S01]  /*1c740*/  UMOV UR4, 0x8fb9f87e ;  /* 0x8fb9f87e00047882 */ /* 0x000fe20000000000 */
[----:B------:R-:W-:Y:S02]  /*1c750*/  UMOV UR5, 0x408633ce ;  /* 0x408633ce00057882 */ /* 0x000fe40000000000 */
[----:B------:R-:W-:-:S06]  /*1c760*/  DSETP.GE.AND P0, PT, R40, UR4, PT ;  /* 0x0000000428007e2a */ /* 0x000fcc000bf06000 */
[----:B------:R-:W-:Y:S02]  /*1c770*/  FSEL R18, R10, RZ, !P0 ;  /* 0x000000ff0a127208 */ /* 0x000fe40004000000 */
[----:B------:R-:W-:Y:S01]  /*1c780*/  FSEL R19, R11, +QNAN , !P0 ;  /* 0x7ff000000b137808 */ /* 0x000fe20004000000 */
[----:B------:R-:W-:Y:S06]  /*1c790*/  BRA `(.L_x_7340) ;  /* 0x00000000005c7947 */ /* 0x000fec0003800000 */
.L_x_7337:
        /* <DEDUP_REMOVED lines=23> */
.L_x_7340:
[----:B------:R-:W-:Y:S05]  /*1c910*/  BSYNC B3 ;  /* 0x0000000000037941 */ /* 0x000fea0003800000 */
.L_x_7336:
        /* <DEDUP_REMOVED lines=32> */
.L_x_7342:
[----:B------:R-:W-:Y:S05]  /*1cb20*/  BSYNC B3 ;  /* 0x0000000000037941 */ /* 0x000fea0003800000 */
.L_x_7341:
        /* <DEDUP_REMOVED lines=25> */
[----:B------:R-:W-:-:S07]  /*1ccc0*/  MOV R11, R3 ;  /* 0x00000003000b7202 */ /* 0x000fce0000000f00 */
.L_x_7344:
[----:B------:R-:W-:Y:S05]  /*1ccd0*/  BSYNC B3 ;  /* 0x0000000000037941 */ /* 0x000fea0003800000 */
.L_x_7343:
        /* <DEDUP_REMOVED lines=25> */
.L_x_7346:
[----:B------:R-:W-:Y:S05]  /*1ce70*/  BSYNC B3 ;  /* 0x0000000000037941 */ /* 0x000fea0003800000 */
.L_x_7345:
[----:B------:R-:W-:Y:S01]  /*1ce80*/  MOV R16, R8 ;  /* 0x0000000800107202 */ /* 0x000fe20000000f00 */
[----:B------:R-:W-:Y:S01]  /*1ce90*/  IMAD.MOV.U32 R17, RZ, RZ, R9 ;  /* 0x000000ffff117224 */ /* 0x000fe200078e0009 */
[----:B------:R-:W-:Y:S06]  /*1cea0*/  BRA `(.L_x_7347) ;  /* 0x0000001000447947 */ /* 0x000fec0003800000 */
.L_x_7330:
        /* <DEDUP_REMOVED lines=61> */
.L_x_7349:
[----:B------:R-:W-:Y:S05]  /*1d280*/  BSYNC B0 ;  /* 0x0000000000007941 */ /* 0x000fea0003800000 */
.L_x_7348:
        /* <DEDUP_REMOVED lines=22> */
[----:B------:R-:W-:Y:S01]  /*1d3f0*/  IMAD.MOV.U32 R52, RZ, RZ, R10 ;  /* 0x000000ffff347224 */ /* 0x000fe200078e000a */
[----:B------:R-:W-:Y:S01]  /*1d400*/  MOV R53, R11 ;  /* 0x0000000b00357202 */ /* 0x000fe20000000f00 */
[----:B------:R-:W-:Y:S06]  /*1d410*/  BRA `(.L_x_7352) ;  /* 0x0000000000087947 */ /* 0x000fec0003800000 */
.L_x_7351:
[----:B------:R-:W-:Y:S01]  /*1d420*/  DMUL R52, RZ, R44 ;  /* 0x0000002cff347228 */ /* 0x000fe20000000000 */
[----:B------:R-:W-:-:S10]  /*1d430*/  IMAD.MOV.U32 R3, RZ, RZ, RZ ;  /* 0x000000ffff037224 */ /* 0x000fd400078e00ff */
.L_x_7352:
[----:B------:R-:W-:Y:S05]  /*1d440*/  BSYNC B3 ;  /* 0x0000000000037941 */ /* 0x000fea0003800000 */
.L_x_7350:
        /* <DEDUP_REMOVED lines=47> */
.L_x_7354:
[----:B------:R-:W-:Y:S01]  /*1d740*/  DMUL R54, RZ, R44 ;  /* 0x0000002cff367228 */ /* 0x000fe20000000000 */
[----:B------:R-:W-:-:S10]  /*1d750*/  IMAD.MOV.U32 R3, RZ, RZ, RZ ;  /* 0x000000ffff037224 */ /* 0x000fd400078e00ff */
.L_x_7355:
[----:B------:R-:W-:Y:S05]  /*1d760*/  BSYNC B3 ;  /* 0x0000000000037941 */ /* 0x000fea0003800000 */
.L_x_7353:
        /* <DEDUP_REMOVED lines=31> */
.L_x_7329:
[----:B------:R-:W-:-:S10]  /*1d960*/  DADD R12, R44, -R44 ;  /* 0x000000002c0c7229 */ /* 0x000fd4000000082c */
[----:B------:R-:W-:Y:S02]  /*1d970*/  IMAD.MOV.U32 R16, RZ, RZ, R12 ;  /* 0x000000ffff107224 */ /* 0x000fe400078e000c */
[----:B------:R-:W-:Y:S01]  /*1d980*/  IMAD.MOV.U32 R17, RZ, RZ, R13 ;  /* 0x000000ffff117224 */ /* 0x000fe200078e000d */
[----:B------:R-:W-:Y:S06]  /*1d990*/  BRA `(.L_x_7347) ;  /* 0x0000000400887947 */ /* 0x000fec0003800000 */
.L_x_7328:
        /* <DEDUP_REMOVED lines=34> */
[----:B------:R-:W-:Y:S01]  /*1dbc0*/  IMAD.MOV.U32 R58, RZ, RZ, R10 ;  /* 0x000000ffff3a7224 */ /* 0x000fe200078e000a */
[----:B------:R-:W-:-:S07]  /*1dbd0*/  MOV R59, R11 ;  /* 0x0000000b003b7202 */ /* 0x000fce0000000f00 */
.L_x_7359:
[----:B------:R-:W-:Y:S05]  /*1dbe0*/  BSYNC B4 ;  /* 0x0000000000047941 */ /* 0x000fea0003800000 */
.L_x_7358:
        /* <DEDUP_REMOVED lines=31> */
.L_x_7361:
[----:B------:R-:W-:Y:S05]  /*1dde0*/  BSYNC B4 ;  /* 0x0000000000047941 */ /* 0x000fea0003800000 */
.L_x_7360:
        /* <DEDUP_REMOVED lines=24> */
.L_x_7357:
[----:B------:R-:W-:Y:S05]  /*1df70*/  BSYNC B3 ;  /* 0x0000000000037941 */ /* 0x000fea0003800000 */
.L_x_7356:
[----:B------:R-:W-:Y:S01]  /*1df80*/  IMAD.MOV.U32 R13, RZ, RZ, R12 ;  /* 0x000000ffff0d7224 */ /* 0x000fe200078e000c */
[----:B------:R-:W-:Y:S01]  /*1df90*/  LOP3.LUT R17, RZ, 0x80000000, R45, 0xb8, !PT ;  /* 0x80000000ff117812 */ /* 0x000fe200078eb82d */
[----:B------:R-:W-:Y:S01]  /*1dfa0*/  IMAD.MOV.U32 R12, RZ, RZ, R46 ;  /* 0x000000ffff0c7224 */ /* 0x000fe200078e002e */
[----:B------:R-:W-:-:S07]  /*1dfb0*/  MOV R16, RZ ;  /* 0x000000ff00107202 */ /* 0x000fce0000000f00 */
.L_x_7347:
[----:B------:R-:W-:Y:S05]  /*1dfc0*/  BSYNC B1 ;  /* 0x0000000000017941 */ /* 0x000fea0003800000 */
.L_x_7327:
[----:B------:R-:W-:-:S11]  /*1dfd0*/  DADD R18, -RZ, -R12 ;  /* 0x00000000ff127229 */ /* 0x000fd6000000090c */
.L_x_7326:
[----:B------:R-:W-:Y:S05]  /*1dfe0*/  BSYNC B2 ;  /* 0x0000000000027941 */ /* 0x000fea0003800000 */
.L_x_7325:
        /* <DEDUP_REMOVED lines=41> */
.L_x_7369:
[----:B------:R-:W-:Y:S01]  /*1e280*/  DMUL R10, RZ, R48 ;  /* 0x00000030ff0a7228 */ /* 0x000fe20000000000 */
[----:B------:R-:W-:-:S10]  /*1e290*/  IMAD.MOV.U32 R3, RZ, RZ, RZ ;  /* 0x000000ffff037224 */ /* 0x000fd400078e00ff */
.L_x_7370:
[----:B------:R-:W-:Y:S05]  /*1e2a0*/  BSYNC B3 ;  /* 0x0000000000037941 */ /* 0x000fea0003800000 */
.L_x_7368:
        /* <DEDUP_REMOVED lines=63> */
.L_x_7372:
[----:B------:R-:W-:Y:S05]  /*1e6a0*/  BSYNC B0 ;  /* 0x0000000000007941 */ /* 0x000fea0003800000 */
.L_x_7371:
        /* <DEDUP_REMOVED lines=88> */
.L_x_7376:
[----:B------:R-:W-:Y:S05]  /*1ec30*/  BSYNC B4 ;  /* 0x0000000000047941 */ /* 0x000fea0003800000 */
.L_x_7375:
[----:B------:R-:W-:Y:S01]  /*1ec40*/  DADD R10, R40, R10 ;  /* 0x00000000280a7229 */ /* 0x000fe2000000000a */
[----:B------:R-:W-:Y:S01]  /*1ec50*/  UMOV UR4, 0x8fb9f87e ;  /* 0x8fb9f87e00047882 */ /* 0x000fe20000000000 */
[----:B------:R-:W-:Y:S02]  /*1ec60*/  UMOV UR5, 0x408633ce ;  /* 0x408633ce00057882 */ /* 0x000fe40000000000 */
[----:B------:R-:W-:-:S06]  /*1ec70*/  DSETP.GE.AND P0, PT, R44, UR4, PT ;  /* 0x000000042c007e2a */ /* 0x000fcc000bf06000 */
[----:B------:R-:W-:Y:S02]  /*1ec80*/  FSEL R40, R10, RZ, !P0 ;  /* 0x000000ff0a287208 */ /* 0x000fe40004000000 */
[----:B------:R-:W-:Y:S01]  /*1ec90*/  FSEL R41, R11, +QNAN , !P0 ;  /* 0x7ff000000b297808 */ /* 0x000fe20004000000 */
[----:B------:R-:W-:Y:S06]  /*1eca0*/  BRA `(.L_x_7377) ;  /* 0x00000000005c7947 */ /* 0x000fec0003800000 */
.L_x_7374:
        /* <DEDUP_REMOVED lines=23> */
.L_x_7377:
[----:B------:R-:W-:Y:S05]  /*1ee20*/  BSYNC B3 ;  /* 0x0000000000037941 */ /* 0x000fea0003800000 */
.L_x_7373:
        /* <DEDUP_REMOVED lines=32> */
.L_x_7379:
[----:B------:R-:W-:Y:S05]  /*1f030*/  BSYNC B3 ;  /* 0x0000000000037941 */ /* 0x000fea0003800000 */
.L_x_7378:
        /* <DEDUP_REMOVED lines=27> */
.L_x_7381:
[----:B------:R-:W-:Y:S05]  /*1f1f0*/  BSYNC B3 ;  /* 0x0000000000037941 */ /* 0x000fea0003800000 */
.L_x_7380:
[----:B------:R-:W0:Y:S01]  /*1f200*/  MUFU.RCP64H R11, R41 ;  /* 0x00000029000b7308 */ /* 0x000e220000001800 */
[----:B------:R-:W-:Y:S01]  /*1f210*/  MOV R10, 0x1 ;  /* 0x00000001000a7802 */ /* 0x000fe20000000f00 */
[----:B------:R-:W-:Y:S01]  /*1f220*/  BSSY B3, `(.L_x_7382) ;  /* 0x0000014000037945 */ /* 0x000fe20003800000 */
[----:B------:R-:W-:-:S04]  /*1f230*/  FSETP.GEU.AND P1, PT, |R15|, 6.5827683646048100446e-37, PT ;  /* 0x036000000f00780b */ /* 0x000fc80003f2e200 */
        /* <DEDUP_REMOVED lines=18> */
.L_x_7383:
[----:B------:R-:W-:Y:S05]  /*1f360*/  BSYNC B3 ;  /* 0x0000000000037941 */ /* 0x000fea0003800000 */
.L_x_7382:
[----:B------:R-:W-:Y:S02]  /*1f370*/  IMAD.MOV.U32 R12, RZ, RZ, R10 ;  /* 0x000000ffff0c7224 */ /* 0x000fe400078e000a */
[----:B------:R-:W-:Y:S01]  /*1f380*/  IMAD.MOV.U32 R13, RZ, RZ, R11 ;  /* 0x000000ffff0d7224 */ /* 0x000fe200078e000b */
[----:B------:R-:W-:Y:S06]  /*1f390*/  BRA `(.L_x_7384) ;  /* 0x00000010002c7947 */ /* 0x000fec0003800000 */
.L_x_7367:
        /* <DEDUP_REMOVED lines=61> */
.L_x_7386:
[----:B------:R-:W-:Y:S05]  /*1f770*/  BSYNC B0 ;  /* 0x0000000000007941 */ /* 0x000fea0003800000 */
.L_x_7385:
        /* <DEDUP_REMOVED lines=23> */
.L_x_7388:
[----:B------:R-:W-:Y:S01]  /*1f8f0*/  DMUL R10, RZ, R48 ;  /* 0x00000030ff0a7228 */ /* 0x000fe20000000000 */
[----:B------:R-:W-:-:S10]  /*1f900*/  MOV R3, RZ ;  /* 0x000000ff00037202 */ /* 0x000fd40000000f00 */
.L_x_7389:
[----:B------:R-:W-:Y:S05]  /*1f910*/  BSYNC B3 ;  /* 0x0000000000037941 */ /* 0x000fea0003800000 */
.L_x_7387:
        /* <DEDUP_REMOVED lines=45> */
.L_x_7391:
[----:B------:R-:W-:Y:S01]  /*1fbf0*/  DMUL R10, RZ, R48 ;  /* 0x00000030ff0a7228 */ /* 0x000fe20000000000 */
[----:B------:R-:W-:-:S10]  /*1fc00*/  IMAD.MOV.U32 R3, RZ, RZ, RZ ;  /* 0x000000ffff037224 */ /* 0x000fd400078e00ff */
.L_x_7392:
[----:B------:R-:W-:Y:S05]  /*1fc10*/  BSYNC B3 ;  /* 0x0000000000037941 */ /* 0x000fea0003800000 */
.L_x_7390:
        /* <DEDUP_REMOVED lines=31> */
.L_x_7366:
[----:B------:R-:W-:-:S10]  /*1fe10*/  DADD R8, R48, -R48 ;  /* 0x0000000030087229 */ /* 0x000fd40000000830 */
[----:B------:R-:W-:Y:S02]  /*1fe20*/  IMAD.MOV.U32 R12, RZ, RZ, R8 ;  /* 0x000000ffff0c7224 */ /* 0x000fe400078e0008 */
[----:B------:R-:W-:Y:S01]  /*1fe30*/  IMAD.MOV.U32 R13, RZ, RZ, R9 ;  /* 0x000000ffff0d7224 */ /* 0x000fe200078e0009 */
[----:B------:R-:W-:Y:S06]  /*1fe40*/  BRA `(.L_x_7384) ;  /* 0x0000000400807947 */ /* 0x000fec0003800000 */
.L_x_7365:
        /* <DEDUP_REMOVED lines=34> */
.L_x_7396:
[----:B------:R-:W-:Y:S05]  /*20070*/  BSYNC B4 ;  /* 0x0000000000047941 */ /* 0x000fea0003800000 */
.L_x_7395:
        /* <DEDUP_REMOVED lines=31> */
.L_x_7398:
[----:B------:R-:W-:Y:S05]  /*20270*/  BSYNC B4 ;  /* 0x0000000000047941 */ /* 0x000fea0003800000 */
.L_x_7397:
        /* <DEDUP_REMOVED lines=24> */
.L_x_7394:
[----:B------:R-:W-:Y:S05]  /*20400*/  BSYNC B3 ;  /* 0x0000000000037941 */ /* 0x000fea0003800000 */
.L_x_7393:
[----:B------:R-:W-:Y:S01]  /*20410*/  IMAD.MOV.U32 R9, RZ, RZ, R8 ;  /* 0x000000ffff097224 */ /* 0x000fe200078e0008 */
[----:B------:R-:W-:Y:S01]  /*20420*/  LOP3.LUT R13, RZ, 0x80000000, R49, 0xb8, !PT ;  /* 0x80000000ff0d7812 */ /* 0x000fe200078eb831 */
[----:B------:R-:W-:Y:S01]  /*20430*/  IMAD.MOV.U32 R8, RZ, RZ, R50 ;  /* 0x000000ffff087224 */ /* 0x000fe200078e0032 */
[----:B------:R-:W-:-:S07]  /*20440*/  MOV R12, RZ ;  /* 0x000000ff000c7202 */ /* 0x000fce0000000f00 */
.L_x_7384:
[----:B------:R-:W-:Y:S05]  /*20450*/  BSYNC B1 ;  /* 0x0000000000017941 */ /* 0x000fea0003800000 */
.L_x_7364:
[----:B------:R-:W-:-:S11]  /*20460*/  DADD R14, -RZ, -R8 ;  /* 0x00000000ff0e7229 */ /* 0x000fd60000000908 */
.L_x_7363:
[----:B------:R-:W-:Y:S05]  /*20470*/  BSYNC B2 ;  /* 0x0000000000027941 */ /* 0x000fea0003800000 */
.L_x_7362:
        /* <DEDUP_REMOVED lines=43> */
.L_x_7406:
[----:B------:R-:W-:Y:S01]  /*20730*/  DMUL R10, RZ, R4 ;  /* 0x00000004ff0a7228 */ /* 0x000fe20000000000 */
[----:B------:R-:W-:-:S10]  /*20740*/  IMAD.MOV.U32 R3, RZ, RZ, RZ ;  /* 0x000000ffff037224 */ /* 0x000fd400078e00ff */
.L_x_7407:
[----:B------:R-:W-:Y:S05]  /*20750*/  BSYNC B3 ;  /* 0x0000000000037941 */ /* 0x000fea0003800000 */
.L_x_7405:
        /* <DEDUP_REMOVED lines=63> */
.L_x_7409:
[----:B------:R-:W-:Y:S05]  /*20b50*/  BSYNC B0 ;  /* 0x0000000000007941 */ /* 0x000fea0003800000 */
.L_x_7408:
        /* <DEDUP_REMOVED lines=88> */
.L_x_7413:
[----:B------:R-:W-:Y:S05]  /*210e0*/  BSYNC B4 ;  /* 0x0000000000047941 */ /* 0x000fea0003800000 */
.L_x_7412:
[----:B------:R-:W-:Y:S01]  /*210f0*/  DADD R10, R40, R10 ;  /* 0x00000000280a7229 */ /* 0x000fe2000000000a */
[----:B------:R-:W-:Y:S01]  /*21100*/  UMOV UR4, 0x8fb9f87e ;  /* 0x8fb9f87e00047882 */ /* 0x000fe20000000000 */
[----:B------:R-:W-:Y:S02]  /*21110*/  UMOV UR5, 0x408633ce ;  /* 0x408633ce00057882 */ /* 0x000fe40000000000 */
[----:B------:R-:W-:-:S06]  /*21120*/  DSETP.GE.AND P0, PT, R44, UR4, PT ;  /* 0x000000042c007e2a */ /* 0x000fcc000bf06000 */
[----:B------:R-:W-:Y:S02]  /*21130*/  FSEL R40, R10, RZ, !P0 ;  /* 0x000000ff0a287208 */ /* 0x000fe40004000000 */
[----:B------:R-:W-:Y:S01]  /*21140*/  FSEL R41, R11, +QNAN , !P0 ;  /* 0x7ff000000b297808 */ /* 0x000fe20004000000 */
[----:B------:R-:W-:Y:S06]  /*21150*/  BRA `(.L_x_7414) ;  /* 0x00000000005c7947 */ /* 0x000fec0003800000 */
.L_x_7411:
        /* <DEDUP_REMOVED lines=23> */
.L_x_7414:
[----:B------:R-:W-:Y:S05]  /*212d0*/  BSYNC B3 ;  /* 0x0000000000037941 */ /* 0x000fea0003800000 */
.L_x_7410:
        /* <DEDUP_REMOVED lines=32> */
.L_x_7416:
[----:B------:R-:W-:Y:S05]  /*214e0*/  BSYNC B3 ;  /* 0x0000000000037941 */ /* 0x000fea0003800000 */
.L_x_7415:
        /* <DEDUP_REMOVED lines=27> */
.L_x_7418:
[----:B------:R-:W-:Y:S05]  /*216a0*/  BSYNC B3 ;  /* 0x0000000000037941 */ /* 0x000fea0003800000 */
.L_x_7417:
        /* <DEDUP_REMOVED lines=22> */
.L_x_7420:
[----:B------:R-:W-:Y:S05]  /*21810*/  BSYNC B3 ;  /* 0x0000000000037941 */ /* 0x000fea0003800000 */
.L_x_7419:
[----:B------:R-:W-:Y:S02]  /*21820*/  IMAD.MOV.U32 R48, RZ, RZ, R10 ;  /* 0x000000ffff307224 */ /* 0x000fe400078e000a */
[----:B------:R-:W-:Y:S01]  /*21830*/  IMAD.MOV.U32 R49, RZ, RZ, R11 ;  /* 0x000000ffff317224 */ /* 0x000fe200078e000b */
[----:B------:R-:W-:Y:S06]  /*21840*/  BRA `(.L_x_7421) ;  /* 0x0000001000447947 */ /* 0x000fec0003800000 */
.L_x_7404:
        /* <DEDUP_REMOVED lines=61> */
.L_x_7423:
[----:B------:R-:W-:Y:S05]  /*21c20*/  BSYNC B0 ;  /* 0x0000000000007941 */ /* 0x000fea0003800000 */
.L_x_7422:
        /* <DEDUP_REMOVED lines=25> */
.L_x_7425:
[----:B------:R-:W-:Y:S01]  /*21dc0*/  DMUL R52, RZ, R4 ;  /* 0x00000004ff347228 */ /* 0x000fe20000000000 */
[----:B------:R-:W-:-:S10]  /*21dd0*/  IMAD.MOV.U32 R3, RZ, RZ, RZ ;  /* 0x000000ffff037224 */ /* 0x000fd400078e00ff */
.L_x_7426:
[----:B------:R-:W-:Y:S05]  /*21de0*/  BSYNC B3 ;  /* 0x0000000000037941 */ /* 0x000fea0003800000 */
.L_x_7424:
        /* <DEDUP_REMOVED lines=47> */
.L_x_7428:
[----:B------:R-:W-:Y:S01]  /*220e0*/  DMUL R54, RZ, R4 ;  /* 0x00000004ff367228 */ /* 0x000fe20000000000 */
[----:B------:R-:W-:-:S10]  /*220f0*/  MOV R3, RZ ;  /* 0x000000ff00037202 */ /* 0x000fd40000000f00 */
.L_x_7429:
[----:B------:R-:W-:Y:S05]  /*22100*/  BSYNC B3 ;  /* 0x0000000000037941 */ /* 0x000fea0003800000 */
.L_x_7427:
        /* <DEDUP_REMOVED lines=31> */
.L_x_7403:
[----:B------:R-:W-:-:S10]  /*22300*/  DADD R6, R4, -R4 ;  /* 0x0000000004067229 */ /* 0x000fd40000000804 */
[----:B------:R-:W-:Y:S02]  /*22310*/  IMAD.MOV.U32 R48, RZ, RZ, R6 ;  /* 0x000000ffff307224 */ /* 0x000fe400078e0006 */
[----:B------:R-:W-:Y:S01]  /*22320*/  IMAD.MOV.U32 R49, RZ, RZ, R7 ;  /* 0x000000ffff317224 */ /* 0x000fe200078e0007 */
[----:B------:R-:W-:Y:S06]  /*22330*/  BRA `(.L_x_7421) ;  /* 0x0000000400887947 */ /* 0x000fec0003800000 */
.L_x_7402:
        /* <DEDUP_REMOVED lines=34> */
[----:B------:R-:W-:Y:S01]  /*22560*/  MOV R58, R10 ;  /* 0x0000000a003a7202 */ /* 0x000fe20000000f00 */
[----:B------:R-:W-:-:S07]  /*22570*/  IMAD.MOV.U32 R59, RZ, RZ, R11 ;  /* 0x000000ffff3b7224 */ /* 0x000fce00078e000b */
.L_x_7433:
[----:B------:R-:W-:Y:S05]  /*22580*/  BSYNC B4 ;  /* 0x0000000000047941 */ /* 0x000fea0003800000 */
.L_x_7432:
        /* <DEDUP_REMOVED lines=31> */
.L_x_7435:
[----:B------:R-:W-:Y:S05]  /*22780*/  BSYNC B4 ;  /* 0x0000000000047941 */ /* 0x000fea0003800000 */
.L_x_7434:
        /* <DEDUP_REMOVED lines=24> */
.L_x_7431:
[----:B------:R-:W-:Y:S05]  /*22910*/  BSYNC B3 ;  /* 0x0000000000037941 */ /* 0x000fea0003800000 */
.L_x_7430:
[----:B------:R-:W-:Y:S01]  /*22920*/  IMAD.MOV.U32 R7, RZ, RZ, R6 ;  /* 0x000000ffff077224 */ /* 0x000fe200078e0006 */
[----:B------:R-:W-:Y:S01]  /*22930*/  LOP3.LUT R49, RZ, 0x80000000, R5, 0xb8, !PT ;  /* 0x80000000ff317812 */ /* 0x000fe200078eb805 */
[----:B------:R-:W-:Y:S01]  /*22940*/  IMAD.MOV.U32 R48, RZ, RZ, RZ ;  /* 0x000000ffff307224 */ /* 0x000fe200078e00ff */
[----:B------:R-:W-:-:S07]  /*22950*/  MOV R6, R44 ;  /* 0x0000002c00067202 */ /* 0x000fce0000000f00 */
.L_x_7421:
[----:B------:R-:W-:Y:S05]  /*22960*/  BSYNC B1 ;  /* 0x0000000000017941 */ /* 0x000fea0003800000 */
.L_x_7401:
[----:B------:R-:W-:-:S11]  /*22970*/  DADD R50, -RZ, -R6 ;  /* 0x00000000ff327229 */ /* 0x000fd60000000906 */
.L_x_7400:
[----:B------:R-:W-:Y:S05]  /*22980*/  BSYNC B2 ;  /* 0x0000000000027941 */ /* 0x000fea0003800000 */
.L_x_7399:
        /* <DEDUP_REMOVED lines=41> */
.L_x_7443:
[----:B------:R-:W-:Y:S01]  /*22c20*/  DMUL R10, RZ, R36 ;  /* 0x00000024ff0a7228 */ /* 0x000fe20000000000 */
[----:B------:R-:W-:-:S10]  /*22c30*/  IMAD.MOV.U32 R3, RZ, RZ, RZ ;  /* 0x000000ffff037224 */ /* 0x000fd400078e00ff */
.L_x_7444:
[----:B------:R-:W-:Y:S05]  /*22c40*/  BSYNC B3 ;  /* 0x0000000000037941 */ /* 0x000fea0003800000 */
.L_x_7442:
        /* <DEDUP_REMOVED lines=63> */
.L_x_7446:
[----:B------:R-:W-:Y:S05]  /*23040*/  BSYNC B0 ;  /* 0x0000000000007941 */ /* 0x000fea0003800000 */
.L_x_7445:
        /* <DEDUP_REMOVED lines=88> */
.L_x_7450:
[----:B------:R-:W-:Y:S05]  /*235d0*/  BSYNC B4 ;  /* 0x0000000000047941 */ /* 0x000fea0003800000 */
.L_x_7449:
[----:B------:R-:W-:Y:S01]  /*235e0*/  DADD R10, R36, R10 ;  /* 0x00000000240a7229 */ /* 0x000fe2000000000a */
[----:B------:R-:W-:Y:S01]  /*235f0*/  UMOV UR4, 0x8fb9f87e ;  /* 0x8fb9f87e00047882 */ /* 0x000fe20000000000 */
[----:B------:R-:W-:Y:S02]  /*23600*/  UMOV UR5, 0x408633ce ;  /* 0x408633ce00057882 */ /* 0x000fe40000000000 */
[----:B------:R-:W-:-:S06]  /*23610*/  DSETP.GE.AND P0, PT, R38, UR4, PT ;  /* 0x0000000426007e2a */ /* 0x000fcc000bf06000 */
[----:B------:R-:W-:Y:S02]  /*23620*/  FSEL R36, R10, RZ, !P0 ;  /* 0x000000ff0a247208 */ /* 0x000fe40004000000 */
[----:B------:R-:W-:Y:S01]  /*23630*/  FSEL R37, R11, +QNAN , !P0 ;  /* 0x7ff000000b257808 */ /* 0x000fe20004000000 */
[----:B------:R-:W-:Y:S06]  /*23640*/  BRA `(.L_x_7451) ;  /* 0x00000000005c7947 */ /* 0x000fec0003800000 */
.L_x_7448:
        /* <DEDUP_REMOVED lines=23> */
.L_x_7451:
[----:B------:R-:W-:Y:S05]  /*237c0*/  BSYNC B3 ;  /* 0x0000000000037941 */ /* 0x000fea0003800000 */
.L_x_7447:
        /* <DEDUP_REMOVED lines=32> */
.L_x_7453:
[----:B------:R-:W-:Y:S05]  /*239d0*/  BSYNC B3 ;  /* 0x0000000000037941 */ /* 0x000fea0003800000 */
.L_x_7452:
        /* <DEDUP_REMOVED lines=27> */
.L_x_7455:
[----:B------:R-:W-:Y:S05]  /*23b90*/  BSYNC B3 ;  /* 0x0000000000037941 */ /* 0x000fea0003800000 */
.L_x_7454:
        /* <DEDUP_REMOVED lines=22> */
.L_x_7457:
[----:B------:R-:W-:Y:S05]  /*23d00*/  BSYNC B3 ;  /* 0x0000000000037941 */ /* 0x000fea0003800000 */
.L_x_7456:
[----:B------:R-:W-:Y:S02]  /*23d10*/  IMAD.MOV.U32 R44, RZ, RZ, R10 ;  /* 0x000000ffff2c7224 */ /* 0x000fe400078e000a */
[----:B------:R-:W-:Y:S01]  /*23d20*/  IMAD.MOV.U32 R45, RZ, RZ, R11 ;  /* 0x000000ffff2d7224 */ /* 0x000fe200078e000b */
[----:B------:R-:W-:Y:S06]  /*23d30*/  BRA `(.L_x_7458) ;  /* 0x0000001000447947 */ /* 0x000fec0003800000 */
.L_x_7441:
        /* <DEDUP_REMOVED lines=61> */
.L_x_7460:
[----:B------:R-:W-:Y:S05]  /*24110*/  BSYNC B0 ;  /* 0x0000000000007941 */ /* 0x000fea0003800000 */
.L_x_7459:
        /* <DEDUP_REMOVED lines=25> */
.L_x_7462:
[----:B------:R-:W-:Y:S01]  /*242b0*/  DMUL R38, RZ, R36 ;  /* 0x00000024ff267228 */ /* 0x000fe20000000000 */
[----:B------:R-:W-:-:S10]  /*242c0*/  IMAD.MOV.U32 R3, RZ, RZ, RZ ;  /* 0x000000ffff037224 */ /* 0x000fd400078e00ff */
.L_x_7463:
[----:B------:R-:W-:Y:S05]  /*242d0*/  BSYNC B3 ;  /* 0x0000000000037941 */ /* 0x000fea0003800000 */
.L_x_7461:
        /* <DEDUP_REMOVED lines=47> */
.L_x_7465:
[----:B------:R-:W-:Y:S01]  /*245d0*/  DMUL R46, RZ, R36 ;  /* 0x00000024ff2e7228 */ /* 0x000fe20000000000 */
[----:B------:R-:W-:-:S10]  /*245e0*/  IMAD.MOV.U32 R3, RZ, RZ, RZ ;  /* 0x000000ffff037224 */ /* 0x000fd400078e00ff */
.L_x_7466:
[----:B------:R-:W-:Y:S05]  /*245f0*/  BSYNC B3 ;  /* 0x0000000000037941 */ /* 0x000fea0003800000 */
.L_x_7464:
        /* <DEDUP_REMOVED lines=31> */
.L_x_7440:
[----:B------:R-:W-:-:S10]  /*247f0*/  DADD R4, R36, -R36 ;  /* 0x0000000024047229 */ /* 0x000fd40000000824 */
[----:B------:R-:W-:Y:S02]  /*24800*/  IMAD.MOV.U32 R44, RZ, RZ, R4 ;  /* 0x000000ffff2c7224 */ /* 0x000fe400078e0004 */
[----:B------:R-:W-:Y:S01]  /*24810*/  IMAD.MOV.U32 R45, RZ, RZ, R5 ;  /* 0x000000ffff2d7224 */ /* 0x000fe200078e0005 */
[----:B------:R-:W-:Y:S06]  /*24820*/  BRA `(.L_x_7458) ;  /* 0x0000000400887947 */ /* 0x000fec0003800000 */
.L_x_7439:
        /* <DEDUP_REMOVED lines=34> */
[----:B------:R-:W-:Y:S02]  /*24a50*/  IMAD.MOV.U32 R52, RZ, RZ, R10 ;  /* 0x000000ffff347224 */ /* 0x000fe400078e000a */
[----:B------:R-:W-:-:S07]  /*24a60*/  IMAD.MOV.U32 R53, RZ, RZ, R11 ;  /* 0x000000ffff357224 */ /* 0x000fce00078e000b */
.L_x_7470:
[----:B------:R-:W-:Y:S05]  /*24a70*/  BSYNC B4 ;  /* 0x0000000000047941 */ /* 0x000fea0003800000 */
.L_x_7469:
        /* <DEDUP_REMOVED lines=31> */
.L_x_7472:
[----:B------:R-:W-:Y:S05]  /*24c70*/  BSYNC B4 ;  /* 0x0000000000047941 */ /* 0x000fea0003800000 */
.L_x_7471:
        /* <DEDUP_REMOVED lines=24> */
.L_x_7468:
[----:B------:R-:W-:Y:S05]  /*24e00*/  BSYNC B3 ;  /* 0x0000000000037941 */ /* 0x000fea0003800000 */
.L_x_7467:
[----:B------:R-:W-:Y:S01]  /*24e10*/  MOV R5, R4 ;  /* 0x0000000400057202 */ /* 0x000fe20000000f00 */
[----:B------:R-:W-:Y:S01]  /*24e20*/  IMAD.MOV.U32 R4, RZ, RZ, R38 ;  /* 0x000000ffff047224 */ /* 0x000fe200078e0026 */
[----:B------:R-:W-:Y:S01]  /*24e30*/  LOP3.LUT R45, RZ, 0x80000000, R37, 0xb8, !PT ;  /* 0x80000000ff2d7812 */ /* 0x000fe200078eb825 */
[----:B------:R-:W-:-:S07]  /*24e40*/  IMAD.MOV.U32 R44, RZ, RZ, RZ ;  /* 0x000000ffff2c7224 */ /* 0x000fce00078e00ff */
.L_x_7458:
[----:B------:R-:W-:Y:S05]  /*24e50*/  BSYNC B1 ;  /* 0x0000000000017941 */ /* 0x000fea0003800000 */
.L_x_7438:
[----:B------:R-:W-:-:S11]  /*24e60*/  DADD R46, -RZ, -R4 ;  /* 0x00000000ff2e7229 */ /* 0x000fd60000000904 */
.L_x_7437:
[----:B------:R-:W-:Y:S05]  /*24e70*/  BSYNC B2 ;  /* 0x0000000000027941 */ /* 0x000fea0003800000 */
.L_x_7436:
[----:B------:R-:W0:Y:S01]  /*24e80*/  S2R R7, SR_TID.X ;  /* 0x0000000000077919 */ /* 0x000e220000002100 */
[----:B------:R-:W-:Y:S04]  /*24e90*/  BSSY B0, `(.L_x_7473) ;  /* 0x0000034000007945 */ /* 0x000fe80003800000 */
[----:B------:R-:W-:Y:S01]  /*24ea0*/  BSSY B1, `(.L_x_7474) ;  /* 0x000002c000017945 */ /* 0x000fe20003800000 */
[----:B0-----:R-:W-:-:S13]  /*24eb0*/  ISETP.GE.AND P0, PT, R7, R0, PT ;  /* 0x000000000700720c */ /* 0x001fda0003f06270 */
[----:B------:R-:W0:Y:S01]  /*24ec0*/  @!P0 LDC.64 R4, c[0x0][0x218] ;  /* 0x00008600ff048b82 */ /* 0x000e220000000a00 */
[----:B------:R-:W-:-:S04]  /*24ed0*/  @!P0 IMAD.IADD R3, R2, 0x1, R7 ;  /* 0x0000000102038824 */ /* 0x000fc800078e0207 */
[----:B0-----:R-:W-:-:S04]  /*24ee0*/  @!P0 IMAD.WIDE.U32 R4, R3, 0x10, R4 ;  /* 0x0000001003048825 */ /* 0x001fc800078e0004 */
[----:B------:R-:W-:Y:S01]  /*24ef0*/  IMAD.MOV.U32 R3, RZ, RZ, R7 ;  /* 0x000000ffff037224 */ /* 0x000fe200078e0007 */
[----:B------:R-:W-:Y:S01]  /*24f00*/  @!P0 IADD3 R3, R7, 0x80, RZ ;  /* 0x0000008007038810 */ /* 0x000fe20007ffe0ff */
[----:B------:R0:W-:Y:S03]  /*24f10*/  @!P0 STG.E.128 desc[UR6][R4.64], R32 ;  /* 0x0000002004008986 */ /* 0x0001e6000c101d06 */
        /* <DEDUP_REMOVED lines=10> */
[----:B------:R-:W-:Y:S02]  /*24fc0*/  IMAD.IADD R7, R2, 0x1, R3 ;  /* 0x0000000102077824 */ /* 0x000fe400078e0203 */
[----:B------:R-:W-:Y:S02]  /*24fd0*/  VIADD R3, R3, 0x80 ;  /* 0x0000008003037836 */ /* 0x000fe40000000000 */
[----:B0-----:R-:W-:-:S05]  /*24fe0*/  IMAD.WIDE.U32 R4, R7, 0x10, R4 ;  /* 0x0000001007047825 */ /* 0x001fca00078e0004 */
[----:B------:R1:W-:Y:S02]  /*24ff0*/  STG.E.128 desc[UR6][R4.64], R24 ;  /* 0x0000001804007986 */ /* 0x0003e4000c101d06 */
.L_x_7475:
[----:B------:R-:W-:-:S13]  /*25000*/  ISETP.GE.AND P0, PT, R3, R0, PT ;  /* 0x000000000300720c */ /* 0x000fda0003f06270 */
[----:B------:R-:W-:Y:S05]  /*25010*/  @P0 BRA `(.L_x_7477) ;  /* 0x0000000000300947 */ /* 0x000fea0003800000 */
[----:B01----:R-:W0:Y:S01]  /*25020*/  LDC.64 R4, c[0x0][0x218] ;  /* 0x00008600ff047b82 */ /* 0x003e220000000a00 */
[----:B------:R-:W-:Y:S01]  /*25030*/  IADD3 R7, R2, R3, RZ ;  /* 0x0000000302077210 */ /* 0x000fe20007ffe0ff */
[----:B------:R-:W-:-:S04]  /*25040*/  VIADD R3, R3, 0x80 ;  /* 0x0000008003037836 */ /* 0x000fc80000000000 */
[----:B0-----:R-:W-:-:S05]  /*25050*/  IMAD.WIDE.U32 R4, R7, 0x10, R4 ;  /* 0x0000001007047825 */ /* 0x001fca00078e0004 */
[----:B------:R1:W-:Y:S02]  /*25060*/  STG.E.128 desc[UR6][R4.64], R20 ;  /* 0x0000001404007986 */ /* 0x0003e4000c101d06 */
.L_x_7476:
[----:B------:R-:W-:-:S13]  /*25070*/  ISETP.GE.AND P0, PT, R3, R0, PT ;  /* 0x000000000300720c */ /* 0x000fda0003f06270 */
[----:B------:R-:W-:Y:S05]  /*25080*/  @P0 BRA `(.L_x_7478) ;  /* 0x0000000000340947 */ /* 0x000fea0003800000 */
[----:B01----:R-:W0:Y:S01]  /*25090*/  LDC.64 R4, c[0x0][0x218] ;  /* 0x00008600ff047b82 */ /* 0x003e220000000a00 */
[----:B------:R-:W-:Y:S02]  /*250a0*/  IMAD.IADD R7, R2, 0x1, R3 ;  /* 0x0000000102077824 */ /* 0x000fe400078e0203 */
[----:B------:R-:W-:Y:S02]  /*250b0*/  VIADD R3, R3, 0x80 ;  /* 0x0000008003037836 */ /* 0x000fe40000000000 */
[----:B0-----:R-:W-:-:S05]  /*250c0*/  IMAD.WIDE.U32 R4, R7, 0x10, R4 ;  /* 0x0000001007047825 */ /* 0x001fca00078e0004 */
[----:B------:R2:W-:Y:S02]  /*250d0*/  STG.E.128 desc[UR6][R4.64], R16 ;  /* 0x0000001004007986 */ /* 0x0005e4000c101d06 */
.L_x_7477:
[----:B------:R-:W-:-:S13]  /*250e0*/  ISETP.GE.AND P0, PT, R3, R0, PT ;  /* 0x000000000300720c */ /* 0x000fda0003f06270 */
[----:B------:R-:W-:Y:S05]  /*250f0*/  @P0 BREAK B1 ;  /* 0x0000000000010942 */ /* 0x000fea0003800000 */
[----:B------:R-:W-:Y:S05]  /*25100*/  @P0 BRA `(.L_x_7479) ;  /* 0x0000000000300947 */ /* 0x000fea0003800000 */
[----:B012---:R-:W0:Y:S01]  /*25110*/  LDC.64 R4, c[0x0][0x218] ;  /* 0x00008600ff047b82 */ /* 0x007e220000000a00 */
[----:B------:R-:W-:Y:S01]  /*25120*/  IMAD.IADD R7, R2, 0x1, R3 ;  /* 0x0000000102077824 */ /* 0x000fe200078e0203 */
[----:B------:R-:W-:-:S03]  /*25130*/  IADD3 R3, R3, 0x80, RZ ;  /* 0x0000008003037810 */ /* 0x000fc60007ffe0ff */
[----:B0-----:R-:W-:-:S05]  /*25140*/  IMAD.WIDE.U32 R4, R7, 0x10, R4 ;  /* 0x0000001007047825 */ /* 0x001fca00078e0004 */
[----:B------:R2:W-:Y:S02]  /*25150*/  STG.E.128 desc[UR6][R4.64], R12 ;  /* 0x0000000c04007986 */ /* 0x0005e4000c101d06 */
.L_x_7478:
[----:B------:R-:W-:Y:S05]  /*25160*/  BSYNC B1 ;  /* 0x0000000000017941 */ /* 0x000fea0003800000 */
.L_x_7474:
[----:B------:R-:W-:-:S13]  /*25170*/  ISETP.GE.AND P0, PT, R3, R0, PT ;  /* 0x000000000300720c */ /* 0x000fda0003f06270 */
[----:B012---:R-:W0:Y:S01]  /*25180*/  @!P0 LDC.64 R4, c[0x0][0x218] ;  /* 0x00008600ff048b82 */ /* 0x007e220000000a00 */
[----:B------:R-:W-:Y:S02]  /*25190*/  @!P0 IMAD.IADD R7, R2, 0x1, R3 ;  /* 0x0000000102078824 */ /* 0x000fe400078e0203 */
[----:B------:R-:W-:Y:S02]  /*251a0*/  @!P0 VIADD R3, R3, 0x80 ;  /* 0x0000008003038836 */ /* 0x000fe40000000000 */
[----:B0-----:R-:W-:-:S05]  /*251b0*/  @!P0 IMAD.WIDE.U32 R4, R7, 0x10, R4 ;  /* 0x0000001007048825 */ /* 0x001fca00078e0004 */
[----:B------:R3:W-:Y:S02]  /*251c0*/  @!P0 STG.E.128 desc[UR6][R4.64], R48 ;  /* 0x0000003004008986 */ /* 0x0007e4000c101d06 */
.L_x_7479:
[----:B------:R-:W-:Y:S05]  /*251d0*/  BSYNC B0 ;  /* 0x0000000000007941 */ /* 0x000fea0003800000 */
.L_x_7473:
[----:B------:R-:W-:Y:S05]  /*251e0*/  WARPSYNC.ALL ;  /* 0x0000000000007948 */ /* 0x000fea0003800000 */
[----:B------:R-:W-:-:S13]  /*251f0*/  ISETP.GE.AND P0, PT, R3, R0, PT ;  /* 0x000000000300720c */ /* 0x000fda0003f06270 */
[----:B------:R-:W-:Y:S05]  /*25200*/  @P0 EXIT ;  /* 0x000000000000094d */ /* 0x000fea0003800000 */
[----:B0123--:R-:W0:Y:S01]  /*25210*/  LDC.64 R4, c[0x0][0x218] ;  /* 0x00008600ff047b82 */ /* 0x00fe220000000a00 */
[----:B------:R-:W-:-:S04]  /*25220*/  IMAD.IADD R3, R2, 0x1, R3 ;  /* 0x0000000102037824 */ /* 0x000fc800078e0203 */
[----:B0-----:R-:W-:-:S05]  /*25230*/  IMAD.WIDE.U32 R2, R3, 0x10, R4 ;  /* 0x0000001003027825 */ /* 0x001fca00078e0004 */
[----:B------:R-:W-:Y:S01]  /*25240*/  STG.E.128 desc[UR6][R2.64], R44 ;  /* 0x0000002c02007986 */ /* 0x000fe2000c101d06 */
[----:B------:R-:W-:Y:S05]  /*25250*/  EXIT ;  /* 0x000000000000794d */ /* 0x000fea0003800000 */
        .weak           $__internal_12_$__cuda_sm20_div_rn_f64_full
        .type           $__internal_12_$__cuda_sm20_div_rn_f64_full,@function
        .size           $__internal_12_$__cuda_sm20_div_rn_f64_full,($__internal_13_$__cuda_sm20_dsqrt_rn_f64_mediumpath_v1 - $__internal_12_$__cuda_sm20_div_rn_f64_full)
$__internal_12_$__cuda_sm20_div_rn_f64_full:
[----:B------:R-:W-:Y:S01]  /*25260*/  MOV R63, R3 ;  /* 0x00000003003f7202 */ /* 0x000fe20000000f00 */
[----:B------:R-:W-:Y:S01]  /*25270*/  IMAD.MOV.U32 R59, RZ, RZ, R42 ;  /* 0x000000ffff3b7224 */ /* 0x000fe200078e002a */
[C---:B------:R-:W-:Y:S01]  /*25280*/  FSETP.GEU.AND P0, PT, |R42|.reuse, 1.469367938527859385e-39, PT ;  /* 0x001000002a00780b */ /* 0x040fe20003f0e200 */
[----:B------:R-:W-:Y:S01]  /*25290*/  IMAD.MOV.U32 R58, RZ, RZ, R56 ;  /* 0x000000ffff3a7224 */ /* 0x000fe200078e0038 */
[----:B------:R-:W-:Y:S01]  /*252a0*/  FSETP.GEU.AND P2, PT, |R63|, 1.469367938527859385e-39, PT ;  /* 0x001000003f00780b */ /* 0x000fe20003f4e200 */
[----:B------:R-:W-:Y:S01]  /*252b0*/  IMAD.MOV.U32 R62, RZ, RZ, R10 ;  /* 0x000000ffff3e7224 */ /* 0x000fe200078e000a */
[C---:B------:R-:W-:Y:S01]  /*252c0*/  LOP3.LUT R3, R42.reuse, 0x800fffff, RZ, 0xc0, !PT ;  /* 0x800fffff2a037812 */ /* 0x040fe200078ec0ff */
[----:B------:R-:W-:Y:S01]  /*252d0*/  IMAD.MOV.U32 R60, RZ, RZ, R56 ;  /* 0x000000ffff3c7224 */ /* 0x000fe200078e0038 */
[----:B------:R-:W-:Y:S01]  /*252e0*/  LOP3.LUT R56, R42, 0x7ff00000, RZ, 0xc0, !PT ;  /* 0x7ff000002a387812 */ /* 0x000fe200078ec0ff */
[----:B------:R-:W-:Y:S01]  /*252f0*/  IMAD.MOV.U32 R64, RZ, RZ, 0x1 ;  /* 0x00000001ff407424 */ /* 0x000fe200078e00ff */
[----:B------:R-:W-:Y:S01]  /*25300*/  LOP3.LUT R61, R3, 0x3ff00000, RZ, 0xfc, !PT ;  /* 0x3ff00000033d7812 */ /* 0x000fe200078efcff */
[----:B------:R-:W-:Y:S01]  /*25310*/  BSSY B0, `(.L_x_7480) ;  /* 0x0000055000007945 */ /* 0x000fe20003800000 */
[----:B------:R-:W-:-:S02]  /*25320*/  LOP3.LUT R3, R63, 0x7ff00000, RZ, 0xc0, !PT ;  /* 0x7ff000003f037812 */ /* 0x000fc400078ec0ff */
[----:B------:R-:W-:Y:S01]  /*25330*/  MOV R74, R62 ;  /* 0x0000003e004a7202 */ /* 0x000fe20000000f00 */
[----:B------:R-:W-:Y:S01]  /*25340*/  @!P0 DMUL R60, R58, 8.98846567431157953865e+307 ;  /* 0x7fe000003a3c8828 */ /* 0x000fe20000000000 */
[----:B------:R-:W-:Y:S02]  /*25350*/  ISETP.GE.U32.AND P1, PT, R3, R56, PT ;  /* 0x000000380300720c */ /* 0x000fe40003f26070 */
[----:B------:R-:W-:-:S03]  /*25360*/  @!P2 LOP3.LUT R10, R59, 0x7ff00000, RZ, 0xc0, !PT ;  /* 0x7ff000003b0aa812 */ /* 0x000fc600078ec0ff */
[----:B------:R-:W0:Y:S01]  /*25370*/  MUFU.RCP64H R65, R61 ;  /* 0x0000003d00417308 */ /* 0x000e220000001800 */
[----:B------:R-:W-:Y:S01]  /*25380*/  @!P2 ISETP.GE.U32.AND P3, PT, R3, R10, PT ;  /* 0x0000000a0300a20c */ /* 0x000fe20003f66070 */
[----:B------:R-:W-:Y:S02]  /*25390*/  IMAD.MOV.U32 R10, RZ, RZ, 0x1ca00000 ;  /* 0x1ca00000ff0a7424 */ /* 0x000fe400078e00ff */
[----:B------:R-:W-:-:S03]  /*253a0*/  @!P0 LOP3.LUT R56, R61, 0x7ff00000, RZ, 0xc0, !PT ;  /* 0x7ff000003d388812 */ /* 0x000fc600078ec0ff */
[C---:B------:R-:W-:Y:S02]  /*253b0*/  @!P2 SEL R42, R10.reuse, 0x63400000, !P3 ;  /* 0x634000000a2aa807 */ /* 0x040fe40005800000 */
[----:B------:R-:W-:Y:S02]  /*253c0*/  SEL R43, R10, 0x63400000, !P1 ;  /* 0x634000000a2b7807 */ /* 0x000fe40004800000 */
[--C-:B------:R-:W-:Y:S02]  /*253d0*/  @!P2 LOP3.LUT R42, R42, 0x80000000, R63.reuse, 0xf8, !PT ;  /* 0x800000002a2aa812 */ /* 0x100fe400078ef83f */
[----:B------:R-:W-:Y:S02]  /*253e0*/  LOP3.LUT R75, R43, 0x800fffff, R63, 0xf8, !PT ;  /* 0x800fffff2b4b7812 */ /* 0x000fe400078ef83f */
[----:B------:R-:W-:Y:S01]  /*253f0*/  @!P2 LOP3.LUT R43, R42, 0x100000, RZ, 0xfc, !PT ;  /* 0x001000002a2ba812 */ /* 0x000fe200078efcff */
[----:B------:R-:W-:-:S06]  /*25400*/  @!P2 IMAD.MOV.U32 R42, RZ, RZ, RZ ;  /* 0x000000ffff2aa224 */ /* 0x000fcc00078e00ff */
        /* <DEDUP_REMOVED lines=10> */
[----:B------:R-:W-:-:S05]  /*254b0*/  @!P2 LOP3.LUT R43, R75, 0x7ff00000, RZ, 0xc0, !PT ;  /* 0x7ff000004b2ba812 */ /* 0x000fca00078ec0ff */
[----:B------:R-:W-:-:S05]  /*254c0*/  VIADD R42, R43, 0xffffffff ;  /* 0xffffffff2b2a7836 */ /* 0x000fca0000000000 */
[----:B------:R-:W-:Y:S02]  /*254d0*/  ISETP.GT.U32.AND P0, PT, R42, 0x7feffffe, PT ;  /* 0x7feffffe2a00780c */ /* 0x000fe40003f04070 */
[----:B------:R-:W-:-:S04]  /*254e0*/  IADD3 R42, R56, -0x1, RZ ;  /* 0xffffffff382a7810 */ /* 0x000fc80007ffe0ff */
        /* <DEDUP_REMOVED lines=19> */
[C---:B------:R-:W-:Y:S01]  /*25620*/  IADD3 R43, -R10.reuse, RZ, RZ ;  /* 0x000000ff0a2b7210 */ /* 0x040fe20007ffe1ff */
[----:B------:R-:W-:Y:S01]  /*25630*/  IMAD.MOV.U32 R42, RZ, RZ, RZ ;  /* 0x000000ffff2a7224 */ /* 0x000fe200078e00ff */
[----:B------:R-:W-:-:S05]  /*25640*/  IADD3 R10, -R10, -0x43300000, RZ ;  /* 0xbcd000000a0a7810 */ /* 0x000fca0007ffe1ff */
        /* <DEDUP_REMOVED lines=9> */
.L_x_7481:
        /* <DEDUP_REMOVED lines=17> */
.L_x_7484:
[----:B------:R-:W-:Y:S02]  /*257f0*/  LOP3.LUT R3, R59, 0x80000, RZ, 0xfc, !PT ;  /* 0x000800003b037812 */ /* 0x000fe400078efcff */
[----:B------:R-:W-:-:S03]  /*25800*/  MOV R76, R58 ;  /* 0x0000003a004c7202 */ /* 0x000fc60000000f00 */
[----:B------:R-:W-:Y:S01]  /*25810*/  IMAD.MOV.U32 R77, RZ, RZ, R3 ;  /* 0x000000ffff4d7224 */ /* 0x000fe200078e0003 */
[----:B------:R-:W-:Y:S06]  /*25820*/  BRA `(.L_x_7482) ;  /* 0x00000000000c7947 */ /* 0x000fec0003800000 */
.L_x_7483:
[----:B------:R-:W-:Y:S01]  /*25830*/  LOP3.LUT R3, R63, 0x80000, RZ, 0xfc, !PT ;  /* 0x000800003f037812 */ /* 0x000fe200078efcff */
[----:B------:R-:W-:-:S04]  /*25840*/  IMAD.MOV.U32 R76, RZ, RZ, R62 ;  /* 0x000000ffff4c7224 */ /* 0x000fc800078e003e */
[----:B------:R-:W-:-:S07]  /*25850*/  IMAD.MOV.U32 R77, RZ, RZ, R3 ;  /* 0x000000ffff4d7224 */ /* 0x000fce00078e0003 */
.L_x_7482:
[----:B------:R-:W-:Y:S05]  /*25860*/  BSYNC B0 ;  /* 0x0000000000007941 */ /* 0x000fea0003800000 */
.L_x_7480:
[----:B------:R-:W-:Y:S01]  /*25870*/  IMAD.MOV.U32 R42, RZ, RZ, R11 ;  /* 0x000000ffff2a7224 */ /* 0x000fe200078e000b */
[----:B------:R-:W-:Y:S01]  /*25880*/  MOV R3, R77 ;  /* 0x0000004d00037202 */ /* 0x000fe20000000f00 */
[----:B------:R-:W-:Y:S02]  /*25890*/  IMAD.MOV.U32 R43, RZ, RZ, 0x0 ;  /* 0x00000000ff2b7424 */ /* 0x000fe400078e00ff */
[----:B------:R-:W-:Y:S02]  /*258a0*/  IMAD.MOV.U32 R10, RZ, RZ, R76 ;  /* 0x000000ffff0a7224 */ /* 0x000fe400078e004c */
[----:B------:R-:W-:Y:S05]  /*258b0*/  RET.REL.NODEC R42 `(_ZN2at6native29vectorized_elementwise_kernelILi8EZZZNS0_15tan_kernel_cudaERNS_18TensorIteratorBaseEENKUlvE_clEvENKUlvE_clEvEUlN3c107complexIdEEE_St5arrayIPcLm2EEEEviT0_T1_) ;  /* 0xfffffda42ad07950 */ /* 0x000fea0003c3ffff */
        .weak           $__internal_13_$__cuda_sm20_dsqrt_rn_f64_mediumpath_v1
        .type           $__internal_13_$__cuda_sm20_dsqrt_rn_f64_mediumpath_v1,@function
        .size           $__internal_13_$__cuda_sm20_dsqrt_rn_f64_mediumpath_v1,($_ZN2at6native29vectorized_elementwise_kernelILi8EZZZNS0_15tan_kernel_cudaERNS_18TensorIteratorBaseEENKUlvE_clEvENKUlvE_clEvEUlN3c107complexIdEEE_St5arrayIPcLm2EEEEviT0_T1_$__internal_trig_reduction_slowpathd - $__internal_13_$__cuda_sm20_dsqrt_rn_f64_mediumpath_v1)
$__internal_13_$__cuda_sm20_dsqrt_rn_f64_mediumpath_v1:
[----:B------:R-:W-:Y:S01]  /*258c0*/  ISETP.GE.U32.AND P0, PT, R58, -0x3400000, PT ;  /* 0xfcc000003a00780c */ /* 0x000fe20003f06070 */
[----:B------:R-:W-:Y:S01]  /*258d0*/  BSSY B0, `(.L_x_7485) ;  /* 0x000002d000007945 */ /* 0x000fe20003800000 */
[----:B------:R-:W-:Y:S01]  /*258e0*/  LOP3.LUT R57, R57, R56, RZ, 0x3c, !PT ;  /* 0x0000003839397212 */ /* 0x000fe200078e3cff */
[----:B------:R-:W-:Y:S01]  /*258f0*/  IMAD.MOV.U32 R61, RZ, RZ, R59 ;  /* 0x000000ffff3d7224 */ /* 0x000fe200078e003b */
[----:B------:R-:W-:Y:S02]  /*25900*/  LOP3.LUT R43, R43, R42, RZ, 0x3c, !PT ;  /* 0x0000002a2b2b7212 */ /* 0x000fe400078e3cff */
[----:B------:R-:W-:Y:S02]  /*25910*/  LOP3.LUT R11, R11, R10, RZ, 0x3c, !PT ;  /* 0x0000000a0b0b7212 */ /* 0x000fe400078e3cff */
[----:B------:R-:W-:Y:S02]  /*25920*/  LOP3.LUT R56, R57, R56, RZ, 0x3c, !PT ;  /* 0x0000003839387212 */ /* 0x000fe400078e3cff */
[----:B------:R-:W-:-:S02]  /*25930*/  LOP3.LUT R42, R43, R42, RZ, 0x3c, !PT ;  /* 0x0000002a2b2a7212 */ /* 0x000fc400078e3cff */
[----:B------:R-:W-:Y:S02]  /*25940*/  LOP3.LUT R10, R11, R10, RZ, 0x3c, !PT ;  /* 0x0000000a0b0a7212 */ /* 0x000fe400078e3cff */
[----:B------:R-:W-:Y:S02]  /*25950*/  LOP3.LUT R57, R57, R56, RZ, 0x3c, !PT ;  /* 0x0000003839397212 */ /* 0x000fe400078e3cff */
[----:B------:R-:W-:Y:S02]  /*25960*/  LOP3.LUT R43, R43, R42, RZ, 0x3c, !PT ;  /* 0x0000002a2b2b7212 */ /* 0x000fe400078e3cff */
[----:B------:R-:W-:Y:S01]  /*25970*/  LOP3.LUT R11, R11, R10, RZ, 0x3c, !PT ;  /* 0x0000000a0b0b7212 */ /* 0x000fe200078e3cff */
[----:B------:R-:W-:Y:S06]  /*25980*/  @!P0 BRA `(.L_x_7486) ;  /* 0x0000000000208947 */ /* 0x000fec0003800000 */
        /* <DEDUP_REMOVED lines=8> */
.L_x_7486:
        /* <DEDUP_REMOVED lines=24> */
.L_x_7488:
[----:B------:R-:W-:-:S11]  /*25b90*/  DADD R42, R60, R60 ;  /* 0x000000003c2a7229 */ /* 0x000fd6000000003c */
.L_x_7487:
[----:B------:R-:W-:Y:S05]  /*25ba0*/  BSYNC B0 ;  /* 0x0000000000007941 */ /* 0x000fea0003800000 */
.L_x_7485:
[----:B------:R-:W-:Y:S02]  /*25bb0*/  IMAD.MOV.U32 R11, RZ, RZ, R42 ;  /* 0x000000ffff0b7224 */ /* 0x000fe400078e002a */
[----:B------:R-:W-:Y:S01]  /*25bc0*/  IMAD.MOV.U32 R10, RZ, RZ, R43 ;  /* 0x000000ffff0a7224 */ /* 0x000fe200078e002b */
[----:B------:R-:W-:Y:S01]  /*25bd0*/  MOV R43, 0x0 ;  /* 0x00000000002b7802 */ /* 0x000fe20000000f00 */
[----:B------:R-:W-:-:S04]  /*25be0*/  IMAD.MOV.U32 R42, RZ, RZ, R3 ;  /* 0x000000ffff2a7224 */ /* 0x000fc800078e0003 */
[----:B------:R-:W-:Y:S05]  /*25bf0*/  RET.REL.NODEC R42 `(_ZN2at6native29vectorized_elementwise_kernelILi8EZZZNS0_15tan_kernel_cudaERNS_18TensorIteratorBaseEENKUlvE_clEvENKUlvE_clEvEUlN3c107complexIdEEE_St5arrayIPcLm2EEEEviT0_T1_) ;  /* 0xfffffda42a007950 */ /* 0x000fea0003c3ffff */
        .type           $_ZN2at6native29vectorized_elementwise_kernelILi8EZZZNS0_15tan_kernel_cudaERNS_18TensorIteratorBaseEENKUlvE_clEvENKUlvE_clEvEUlN3c107complexIdEEE_St5arrayIPcLm2EEEEviT0_T1_$__internal_trig_reduction_slowpathd,@function
        .size           $_ZN2at6native29vectorized_elementwise_kernelILi8EZZZNS0_15tan_kernel_cudaERNS_18TensorIteratorBaseEENKUlvE_clEvENKUlvE_clEvEUlN3c107complexIdEEE_St5arrayIPcLm2EEEEviT0_T1_$__internal_trig_reduction_slowpathd,(.L_x_7521 - $_ZN2at6native29vectorized_elementwise_kernelILi8EZZZNS0_15tan_kernel_cudaERNS_18TensorIteratorBaseEENKUlvE_clEvENKUlvE_clEvEUlN3c107complexIdEEE_St5arrayIPcLm2EEEEviT0_T1_$__internal_trig_reduction_slowpathd)
$_ZN2at6native29vectorized_elementwise_kernelILi8EZZZNS0_15tan_kernel_cudaERNS_18TensorIteratorBaseEENKUlvE_clEvENKUlvE_clEvEUlN3c107complexIdEEE_St5arrayIPcLm2EEEEviT0_T1_$__internal_trig_reduction_slowpathd:
[--C-:B------:R-:W-:Y:S01]  /*25c00*/  SHF.R.U32.HI R42, RZ, 0x14, R57.reuse ;  /* 0x00000014ff2a7819 */ /* 0x100fe20000011639 */
        /* <DEDUP_REMOVED lines=15> */
[----:B------:R-:W-:-:S02]  /*25d00*/  MOV R64, R59 ;  /* 0x0000003b00407202 */ /* 0x000fc40000000f00 */
[----:B------:R-:W-:Y:S02]  /*25d10*/  ISETP.GT.AND P1, PT, R3, R58, PT ;  /* 0x0000003a0300720c */ /* 0x000fe40003f24270 */
[----:B------:R-:W-:-:S11]  /*25d20*/  LOP3.LUT P0, R3, R42, 0x3f, RZ, 0xc0, !PT ;  /* 0x0000003f2a037812 */ /* 0x000fd6000780c0ff */
[----:B------:R-:W-:Y:S05]  /*25d30*/  @P1 BRA `(.L_x_7491) ;  /* 0x0000000000a01947 */ /* 0x000fea0003800000 */
[----:B------:R-:W0:Y:S01]  /*25d40*/  LDC.64 R42, c[0x4][0x170] ;  /* 0x01005c00ff2a7b82 */ /* 0x000e220000000a00 */
[----:B------:R-:W-:Y:S01]  /*25d50*/  IMAD.MOV.U32 R62, RZ, RZ, R1 ;  /* 0x000000ffff3e7224 */ /* 0x000fe200078e0001 */
[----:B------:R-:W-:Y:S02]  /*25d60*/  MOV R64, R59 ;  /* 0x0000003b00407202 */ /* 0x000fe40000000f00 */
[----:B------:R-:W-:-:S04]  /*25d70*/  CS2R R78, SRZ ;  /* 0x00000000004e7805 */ /* 0x000fc8000001ff00 */
[----:B------:R-:W1:Y:S01]  /*25d80*/  LDC.64 R74, c[0x0][0x208] ;  /* 0x00008200ff4a7b82 */ /* 0x000e620000000a00 */
[----:B0-----:R-:W-:-:S04]  /*25d90*/  IMAD.WIDE R42, R59, 0x8, R42 ;  /* 0x000000083b2a7825 */ /* 0x001fc800078e022a */
[----:B------:R-:W-:Y:S01]  /*25da0*/  IMAD.MOV.U32 R61, RZ, RZ, R42 ;  /* 0x000000ffff3d7224 */ /* 0x000fe200078e002a */
[C---:B------:R-:W-:Y:S01]  /*25db0*/  SHF.L.U64.HI R42, R10.reuse, 0xb, R11 ;  /* 0x0000000b0a2a7819 */ /* 0x040fe2000001020b */
[----:B------:R-:W-:Y:S02]  /*25dc0*/  IMAD.MOV.U32 R60, RZ, RZ, R43 ;  /* 0x000000ffff3c7224 */ /* 0x000fe400078e002b */
[----:B------:R-:W-:Y:S01]  /*25dd0*/  IMAD.SHL.U32 R43, R10, 0x800, RZ ;  /* 0x000008000a2b7824 */ /* 0x000fe200078e00ff */
[----:B-1----:R-:W-:-:S07]  /*25de0*/  LOP3.LUT R42, R42, 0x80000000, RZ, 0xfc, !PT ;  /* 0x800000002a2a7812 */ /* 0x002fce00078efcff */
.L_x_7492:
        /* <DEDUP_REMOVED lines=8> */
[CC--:B------:R-:W-:Y:S02]  /*25e70*/  IMAD R10, R77.reuse, R43.reuse, RZ ;  /* 0x0000002b4d0a7224 */ /* 0x0c0fe400078e02ff */
[----:B------:R-:W-:Y:S01]  /*25e80*/  IMAD.HI.U32 R63, R77, R43, RZ ;  /* 0x0000002b4d3f7227 */ /* 0x000fe200078e00ff */
[----:B------:R-:W-:-:S04]  /*25e90*/  IADD3 R11, P3, R11, R79, RZ ;  /* 0x0000004f0b0b7210 */ /* 0x000fc80007f7e0ff */
[----:B------:R-:W-:Y:S01]  /*25ea0*/  IADD3 R11, P4, R10, R11, RZ ;  /* 0x0000000b0a0b7210 */ /* 0x000fe20007f9e0ff */
[----:B------:R-:W-:-:S05]  /*25eb0*/  IMAD.MOV.U32 R10, RZ, RZ, R78 ;  /* 0x000000ffff0a7224 */ /* 0x000fca00078e004e */
[----:B------:R0:W-:Y:S02]  /*25ec0*/  STL.64 [R62], R10 ;  /* 0x0000000a3e007387 */ /* 0x0001e40000100a00 */
[----:B0-----:R-:W-:-:S04]  /*25ed0*/  IMAD.HI.U32 R10, R76, R42, RZ ;  /* 0x0000002a4c0a7227 */ /* 0x001fc800078e00ff */
[----:B------:R-:W-:Y:S02]  /*25ee0*/  IMAD.X R10, RZ, RZ, R10, P1 ;  /* 0x000000ffff0a7224 */ /* 0x000fe400008e060a */
[----:B------:R-:W-:-:S03]  /*25ef0*/  IMAD.HI.U32 R11, R77, R42, RZ ;  /* 0x0000002a4d0b7227 */ /* 0x000fc600078e00ff */
[----:B------:R-:W-:Y:S01]  /*25f00*/  IADD3.X R63, P1, R63, R10, RZ, P3, !PT ;  /* 0x0000000a3f3f7210 */ /* 0x000fe20001f3e4ff */
[----:B------:R-:W-:Y:S01]  /*25f10*/  IMAD R10, R77, R42, RZ ;  /* 0x0000002a4d0a7224 */ /* 0x000fe200078e02ff */
[----:B------:R-:W-:Y:S01]  /*25f20*/  ISETP.GE.AND P3, PT, R64, R58, PT ;  /* 0x0000003a4000720c */ /* 0x000fe20003f66270 */
[----:B------:R-:W-:Y:S02]  /*25f30*/  VIADD R62, R62, 0x8 ;  /* 0x000000083e3e7836 */ /* 0x000fe40000000000 */
[----:B------:R-:W-:Y:S01]  /*25f40*/  IMAD.X R11, RZ, RZ, R11, P1 ;  /* 0x000000ffff0b7224 */ /* 0x000fe200008e060b */
[----:B------:R-:W-:Y:S02]  /*25f50*/  IADD3.X R10, P4, R10, R63, RZ, P4, !PT ;  /* 0x0000003f0a0a7210 */ /* 0x000fe4000279e4ff */
[----:B------:R-:W-:Y:S02]  /*25f60*/  IADD3 R61, P1, R61, 0x8, RZ ;  /* 0x000000083d3d7810 */ /* 0x000fe40007f3e0ff */
[----:B------:R-:W-:Y:S01]  /*25f70*/  MOV R78, R10 ;  /* 0x0000000a004e7202 */ /* 0x000fe20000000f00 */
[----:B------:R-:W-:-:S02]  /*25f80*/  IMAD.X R11, RZ, RZ, R11, P4 ;  /* 0x000000ffff0b7224 */ /* 0x000fc400020e060b */
[----:B------:R-:W-:Y:S02]  /*25f90*/  IMAD.X R60, RZ, RZ, R60, P1 ;  /* 0x000000ffff3c7224 */ /* 0x000fe400008e063c */
[----:B------:R-:W-:Y:S01]  /*25fa0*/  IMAD.MOV.U32 R79, RZ, RZ, R11 ;  /* 0x000000ffff4f7224 */ /* 0x000fe200078e000b */
[----:B------:R-:W-:Y:S06]  /*25fb0*/  @!P3 BRA `(.L_x_7492) ;  /* 0xfffffffc008cb947 */ /* 0x000fec000383ffff */
.L_x_7491:
[----:B------:R-:W-:Y:S05]  /*25fc0*/  BSYNC B0 ;  /* 0x0000000000007941 */ /* 0x000fea0003800000 */
.L_x_7490:
        /* <DEDUP_REMOVED lines=9> */
[-CC-:B----4-:R-:W-:Y:S02]  /*26060*/  @P0 SHF.R.U64 R62, R58, R63.reuse, R59.reuse ;  /* 0x0000003f3a3e0219 */ /* 0x190fe4000000123b */
[-C--:B------:R-:W-:Y:S02]  /*26070*/  @P0 SHF.R.U32.HI R61, RZ, R63.reuse, R59 ;  /* 0x0000003fff3d0219 */ /* 0x080fe4000001163b */
[C-C-:B------:R-:W-:Y:S02]  /*26080*/  @P0 SHF.R.U64 R58, R10.reuse, R63, R11.reuse ;  /* 0x0000003f0a3a0219 */ /* 0x140fe4000000120b */
[-C--:B------:R-:W-:Y:S02]  /*26090*/  @P0 SHF.L.U64.HI R59, R10, R3.reuse, R11 ;  /* 0x000000030a3b0219 */ /* 0x080fe4000001020b */
[----:B------:R-:W-:Y:S02]  /*260a0*/  @P0 LOP3.LUT R10, R62, R60, RZ, 0xfc, !PT ;  /* 0x0000003c3e0a0212 */ /* 0x000fe400078efcff */
[----:B---3--:R-:W-:-:S02]  /*260b0*/  @P0 SHF.L.U32 R60, R42, R3, RZ ;  /* 0x000000032a3c0219 */ /* 0x008fc400000006ff */
[----:B------:R-:W-:Y:S02]  /*260c0*/  @P0 SHF.R.U32.HI R63, RZ, R63, R11 ;  /* 0x0000003fff3f0219 */ /* 0x000fe4000001160b */
[----:B------:R-:W-:Y:S02]  /*260d0*/  @P0 LOP3.LUT R11, R61, R59, RZ, 0xfc, !PT ;  /* 0x0000003b3d0b0212 */ /* 0x000fe400078efcff */
[----:B------:R-:W-:Y:S02]  /*260e0*/  @P0 SHF.L.U64.HI R3, R42, R3, R43 ;  /* 0x000000032a030219 */ /* 0x000fe4000001022b */
[----:B------:R-:W-:Y:S02]  /*260f0*/  @P0 LOP3.LUT R42, R60, R58, RZ, 0xfc, !PT ;  /* 0x0000003a3c2a0212 */ /* 0x000fe400078efcff */
[C-C-:B------:R-:W-:Y:S01]  /*26100*/  SHF.L.U64.HI R58, R10.reuse, 0x2, R11.reuse ;  /* 0x000000020a3a7819 */ /* 0x140fe2000001020b */
[----:B------:R-:W-:Y:S01]  /*26110*/  IMAD.SHL.U32 R10, R10, 0x4, RZ ;  /* 0x000000040a0a7824 */ /* 0x000fe200078e00ff */
[----:B------:R-:W-:-:S02]  /*26120*/  SHF.R.U32.HI R59, RZ, 0x1e, R11 ;  /* 0x0000001eff3b7819 */ /* 0x000fc4000001160b */
[C---:B------:R-:W-:Y:S02]  /*26130*/  SHF.L.U32 R11, R42.reuse, 0x2, RZ ;  /* 0x000000022a0b7819 */ /* 0x040fe400000006ff */
        /* <DEDUP_REMOVED lines=25> */
[----:B------:R-:W-:Y:S02]  /*262d0*/  SHF.L.U32 R60, R42, R59, RZ ;  /* 0x0000003b2a3c7219 */ /* 0x000fe400000006ff */
[----:B------:R-:W-:Y:S02]  /*262e0*/  SHF.R.U64 R62, R10, R61, R58 ;  /* 0x0000003d0a3e7219 */ /* 0x000fe4000000123a */
[----:B------:R-:W-:-:S03]  /*262f0*/  SHF.L.U64.HI R10, R42, R59, R11 ;  /* 0x0000003b2a0a7219 */ /* 0x000fc6000001020b */
[----:B------:R-:W-:Y:S01]  /*26300*/  @P1 LOP3.LUT R42, R62, R60, RZ, 0xfc, !PT ;  /* 0x0000003c3e2a1212 */ /* 0x000fe200078efcff */
[----:B------:R-:W-:Y:S01]  /*26310*/  HFMA2.MMA R63, -RZ, RZ, 0, 0 ;  /* 0x00000000ff3f7435 */ /* 0x000fe200000001ff */
[----:B------:R-:W-:-:S03]  /*26320*/  SHF.R.U32.HI R58, RZ, R61, R58 ;  /* 0x0000003dff3a7219 */ /* 0x000fc6000001163a */
[----:B------:R-:W-:-:S04]  /*26330*/  IMAD.WIDE.U32 R60, R42, 0x2168c235, RZ ;  /* 0x2168c2352a3c7825 */ /* 0x000fc800078e00ff */
[----:B------:R-:W-:Y:S01]  /*26340*/  IMAD.MOV.U32 R62, RZ, RZ, R61 ;  /* 0x000000ffff3e7224 */ /* 0x000fe200078e003d */
[----:B------:R-:W-:-:S03]  /*26350*/  @P1 LOP3.LUT R11, R58, R10, RZ, 0xfc, !PT ;  /* 0x0000000a3a0b1212 */ /* 0x000fc600078efcff */
        /* <DEDUP_REMOVED lines=33> */
.L_x_7489:
[----:B------:R-:W-:-:S04]  /*26570*/  IMAD.MOV.U32 R57, RZ, RZ, 0x0 ;  /* 0x00000000ff397424 */ /* 0x000fc800078e00ff */
[----:B------:R-:W-:Y:S05]  /*26580*/  RET.REL.NODEC R56 `(_ZN2at6native29vectorized_elementwise_kernelILi8EZZZNS0_15tan_kernel_cudaERNS_18TensorIteratorBaseEENKUlvE_clEvENKUlvE_clEvEUlN3c107complexIdEEE_St5arrayIPcLm2EEEEviT0_T1_) ;  /* 0xfffffd98389c7950 */ /* 0x000fea0003c3ffff */
.L_x_7493:
        /* <DEDUP_REMOVED lines=15> */
.L_x_7521:


//--------------------- .nv.global.init           --------------------------
	.section	.nv.global.init,"aw",@progbits
	.align	16
.nv.global.init:
	.type		__cudart_sin_cos_coeffs,@object
	.size		__cudart_sin_cos_coeffs,(__cudart_i2opi_d - __cudart_sin_cos_coeffs)
__cudart_sin_cos_coeffs:
        /*0000*/ 	.byte	0x46, 0xd2, 0xb0, 0x2c, 0xf1, 0xe5, 0x5a, 0xbe, 0x92, 0xe3, 0xac, 0x69, 0xe3, 0x1d, 0xc7, 0x3e
        /*0010*/ 	.byte	0xa1, 0x62, 0xdb, 0x19, 0xa0, 0x01, 0x2a, 0xbf, 0x18, 0x08, 0x11, 0x11, 0x11, 0x11, 0x81, 0x3f
        /*0020*/ 	.byte	0x54, 0x55, 0x55, 0x55, 0x55, 0x55, 0xc5, 0xbf, 0x00, 0x00, 0x00, 0x00, 0x00, 0x00, 0x00, 0x00
        /*0030*/ 	.byte	0x00, 0x00, 0x00, 0x00, 0x00, 0x00, 0x00, 0x00, 0x64, 0x81, 0xfd, 0x20, 0x83, 0xff, 0xa8, 0xbd
        /*0040*/ 	.byte	0x28, 0x85, 0xef, 0xc1, 0xa7, 0xee, 0x21, 0x3e, 0xd9, 0xe6, 0x06, 0x8e, 0x4f, 0x7e, 0x92, 0xbe
        /*0050*/ 	.byte	0xe9, 0xbc, 0xdd, 0x19, 0xa0, 0x01, 0xfa, 0x3e, 0x47, 0x5d, 0xc1, 0x16, 0x6c, 0xc1, 0x56, 0xbf
        /*0060*/ 	.byte	0x51, 0x55, 0x55, 0x55, 0x55, 0x55, 0xa5, 0x3f, 0x00, 0x00, 0x00, 0x00, 0x00, 0x00, 0xe0, 0xbf
        /*0070*/ 	.byte	0x00, 0x00, 0x00, 0x00, 0x00, 0x00, 0xf0, 0x3f, 0x00, 0x00, 0x00, 0x00, 0x00, 0x00, 0x00, 0x00
	.type		__cudart_i2opi_d,@object
	.size		__cudart_i2opi_d,($str$6 - __cudart_i2opi_d)
__cudart_i2opi_d:
        /* <DEDUP_REMOVED lines=9> */
	.type		$str$6,@object
	.size		$str$6,(__unnamed_1 - $str$6)
$str$6:
        /*0110*/ 	.byte	0x66, 0x61, 0x6c, 0x73, 0x65, 0x00
	.type		__unnamed_1,@object
	.size		__unnamed_1,(__unnamed_9 - __unnamed_1)
__unnamed_1:
        /*0116*/ 	.byte	0x66, 0x65, 0x74, 0x63, 0x68, 0x5f, 0x61, 0x6e, 0x64, 0x5f, 0x63, 0x61, 0x73, 0x74, 0x00
	.type		__unnamed_9,@object
	.size		__unnamed_9,(__unnamed_13 - __unnamed_9)
__unnamed_9:
        /*0125*/ 	.byte	0x66, 0x65, 0x74, 0x63, 0x68, 0x5f, 0x61, 0x6e, 0x64, 0x5f, 0x63, 0x61, 0x73, 0x74, 0x00
	.type		__unnamed_13,@object
	.size		__unnamed_13,(__unnamed_5 - __unnamed_13)
__unnamed_13:
        /*0134*/ 	.byte	0x66, 0x65, 0x74, 0x63, 0x68, 0x5f, 0x61, 0x6e, 0x64, 0x5f, 0x63, 0x61, 0x73, 0x74, 0x00
	.type		__unnamed_5,@object
	.size		__unnamed_5,(__unnamed_11 - __unnamed_5)
__unnamed_5:
        /*0143*/ 	.byte	0x66, 0x65, 0x74, 0x63, 0x68, 0x5f, 0x61, 0x6e, 0x64, 0x5f, 0x63, 0x61, 0x73, 0x74, 0x00
	.type		__unnamed_11,@object
	.size		__unnamed_11,(__unnamed_3 - __unnamed_11)
__unnamed_11:
        /*0152*/ 	.byte	0x66, 0x65, 0x74, 0x63, 0x68, 0x5f, 0x61, 0x6e, 0x64, 0x5f, 0x63, 0x61, 0x73, 0x74, 0x00
	.type		__unnamed_3,@object
	.size		__unnamed_3,(__unnamed_7 - __unnamed_3)
__unnamed_3:
        /*0161*/ 	.byte	0x66, 0x65, 0x74, 0x63, 0x68, 0x5f, 0x61, 0x6e, 0x64, 0x5f, 0x63, 0x61, 0x73, 0x74, 0x00
	.type		__unnamed_7,@object
	.size		__unnamed_7,(__unnamed_2 - __unnamed_7)
__unnamed_7:
        /*0170*/ 	.byte	0x66, 0x65, 0x74, 0x63, 0x68, 0x5f, 0x61, 0x6e, 0x64, 0x5f, 0x63, 0x61, 0x73, 0x74, 0x00
	.type		__unnamed_2,@object
	.size		__unnamed_2,(__unnamed_10 - __unnamed_2)
__unnamed_2:
        /*017f*/ 	.byte	0x63, 0x61, 0x73, 0x74, 0x5f, 0x61, 0x6e, 0x64, 0x5f, 0x73, 0x74, 0x6f, 0x72, 0x65, 0x00
	.type		__unnamed_10,@object
	.size		__unnamed_10,(__unnamed_14 - __unnamed_10)
__unnamed_10:
        /*018e*/ 	.byte	0x63, 0x61, 0x73, 0x74, 0x5f, 0x61, 0x6e, 0x64, 0x5f, 0x73, 0x74, 0x6f, 0x72, 0x65, 0x00
	.type		__unnamed_14,@object
	.size		__unnamed_14,(__unnamed_6 - __unnamed_14)
__unnamed_14:
        /*019d*/ 	.byte	0x63, 0x61, 0x73, 0x74, 0x5f, 0x61, 0x6e, 0x64, 0x5f, 0x73, 0x74, 0x6f, 0x72, 0x65, 0x00
	.type		__unnamed_6,@object
	.size		__unnamed_6,(__unnamed_12 - __unnamed_6)
__unnamed_6:
        /*01ac*/ 	.byte	0x63, 0x61, 0x73, 0x74, 0x5f, 0x61, 0x6e, 0x64, 0x5f, 0x73, 0x74, 0x6f, 0x72, 0x65, 0x00
	.type		__unnamed_12,@object
	.size		__unnamed_12,(__unnamed_4 - __unnamed_12)
__unnamed_12:
        /*01bb*/ 	.byte	0x63, 0x61, 0x73, 0x74, 0x5f, 0x61, 0x6e, 0x64, 0x5f, 0x73, 0x74, 0x6f, 0x72, 0x65, 0x00
	.type		__unnamed_4,@object
	.size		__unnamed_4,(__unnamed_8 - __unnamed_4)
__unnamed_4:
        /*01ca*/ 	.byte	0x63, 0x61, 0x73, 0x74, 0x5f, 0x61, 0x6e, 0x64, 0x5f, 0x73, 0x74, 0x6f, 0x72, 0x65, 0x00
	.type		__unnamed_8,@object
	.size		__unnamed_8,($str$7 - __unnamed_8)
__unnamed_8:
        /*01d9*/ 	.byte	0x63, 0x61, 0x73, 0x74, 0x5f, 0x61, 0x6e, 0x64, 0x5f, 0x73, 0x74, 0x6f, 0x72, 0x65, 0x00
	.type		$str$7,@object
	.size		$str$7,(.L_43 - $str$7)
$str$7:
        /*01e8*/ 	.byte	0x2f, 0x72, 0x6f, 0x6f, 0x74, 0x2f, 0x2e, 0x70, 0x79, 0x65, 0x6e, 0x76, 0x2f, 0x76, 0x65, 0x72
        /*01f8*/ 	.byte	0x73, 0x69, 0x6f, 0x6e, 0x73, 0x2f, 0x33, 0x2e, 0x31, 0x33, 0x2e, 0x31, 0x32, 0x2f, 0x6c, 0x69
        /*0208*/ 	.byte	0x62, 0x2f, 0x70, 0x79, 0x74, 0x68, 0x6f, 0x6e, 0x33, 0x2e, 0x31, 0x33, 0x2f, 0x73, 0x69, 0x74
        /*0218*/ 	.byte	0x65, 0x2d, 0x70, 0x61, 0x63, 0x6b, 0x61, 0x67, 0x65, 0x73, 0x2f, 0x74, 0x6f, 0x72, 0x63, 0x68
        /*0228*/ 	.byte	0x2f, 0x69, 0x6e, 0x63, 0x6c, 0x75, 0x64, 0x65, 0x2f, 0x63, 0x31, 0x30, 0x2f, 0x63, 0x6f, 0x72
        /*0238*/ 	.byte	0x65, 0x2f, 0x44, 0x79, 0x6e, 0x61, 0x6d, 0x69, 0x63, 0x43, 0x61, 0x73, 0x74, 0x2e, 0x68, 0x00
.L_43:


//--------------------- .nv.shared.reserved.0     --------------------------
	.section	.nv.shared.reserved.0,"aw",@nobits
	.weak		__nv_reservedSMEM_offset_0_alias
	.size		__nv_reservedSMEM_offset_0_alias, 0, 0
	.other		__nv_reservedSMEM_offset_0_alias,@"STO_CUDA_RESERVED_SHARED STV_DEFAULT"
__nv_reservedSMEM_offset_0_alias:
	.zero		0


//--------------------- .nv.global                --------------------------
	.section	.nv.global,"aw",@nobits
.nv.global:
	.type		_ZN57_INTERNAL_33593e65_26_UnaryGeometricTanKernel_cu_2b5614204cuda3std3__48in_placeE,@object
	.size		_ZN57_INTERNAL_33593e65_26_UnaryGeometricTanKernel_cu_2b5614204cuda3std3__48in_placeE,(_ZN57_INTERNAL_33593e65_26_UnaryGeometricTanKernel_cu_2b5614204cuda3std6ranges3__45__cpo8distanceE - _ZN57_INTERNAL_33593e65_26_UnaryGeometricTanKernel_cu_2b5614204cuda3std3__48in_placeE)
_ZN57_INTERNAL_33593e65_26_UnaryGeometricTanKernel_cu_2b5614204cuda3std3__48in_placeE:
	.zero		1
	.type		_ZN57_INTERNAL_33593e65_26_UnaryGeometricTanKernel_cu_2b5614204cuda3std6ranges3__45__cpo8distanceE,@object
	.size		_ZN57_INTERNAL_33593e65_26_UnaryGeometricTanKernel_cu_2b5614204cuda3std6ranges3__45__cpo8distanceE,(_ZN57_INTERNAL_33593e65_26_UnaryGeometricTanKernel_cu_2b5614204cuda3std3__45__cpo6cbeginE - _ZN57_INTERNAL_33593e65_26_UnaryGeometricTanKernel_cu_2b5614204cuda3std6ranges3__45__cpo8distanceE)
_ZN57_INTERNAL_33593e65_26_UnaryGeometricTanKernel_cu_2b5614204cuda3std6ranges3__45__cpo8distanceE:
	.zero		1
	.type		_ZN57_INTERNAL_33593e65_26_UnaryGeometricTanKernel_cu_2b5614204cuda3std3__45__cpo6cbeginE,@object
	.size		_ZN57_INTERNAL_33593e65_26_UnaryGeometricTanKernel_cu_2b5614204cuda3std3__45__cpo6cbeginE,(_ZN57_INTERNAL_33593e65_26_UnaryGeometricTanKernel_cu_2b5614204cuda3std6ranges3__45__cpo7advanceE - _ZN57_INTERNAL_33593e65_26_UnaryGeometricTanKernel_cu_2b5614204cuda3std3__45__cpo6cbeginE)
_ZN57_INTERNAL_33593e65_26_UnaryGeometricTanKernel_cu_2b5614204cuda3std3__45__cpo6cbeginE:
	.zero		1
	.type		_ZN57_INTERNAL_33593e65_26_UnaryGeometricTanKernel_cu_2b5614204cuda3std6ranges3__45__cpo7advanceE,@object
	.size		_ZN57_INTERNAL_33593e65_26_UnaryGeometricTanKernel_cu_2b5614204cuda3std6ranges3__45__cpo7advanceE,(_ZN57_INTERNAL_33593e65_26_UnaryGeometricTanKernel_cu_2b5614204cuda3std3__45__cpo7crbeginE - _ZN57_INTERNAL_33593e65_26_UnaryGeometricTanKernel_cu_2b5614204cuda3std6ranges3__45__cpo7advanceE)
_ZN57_INTERNAL_33593e65_26_UnaryGeometricTanKernel_cu_2b5614204cuda3std6ranges3__45__cpo7advanceE:
	.zero		1
	.type		_ZN57_INTERNAL_33593e65_26_UnaryGeometricTanKernel_cu_2b5614204cuda3std3__45__cpo7crbeginE,@object
	.size		_ZN57_INTERNAL_33593e65_26_UnaryGeometricTanKernel_cu_2b5614204cuda3std3__45__cpo7crbeginE,(_ZN57_INTERNAL_33593e65_26_UnaryGeometricTanKernel_cu_2b5614204cuda3std6ranges3__45__cpo4dataE - _ZN57_INTERNAL_33593e65_26_UnaryGeometricTanKernel_cu_2b5614204cuda3std3__45__cpo7crbeginE)
_ZN57_INTERNAL_33593e65_26_UnaryGeometricTanKernel_cu_2b5614204cuda3std3__45__cpo7crbeginE:
	.zero		1
	.type		_ZN57_INTERNAL_33593e65_26_UnaryGeometricTanKernel_cu_2b5614204cuda3std6ranges3__45__cpo4dataE,@object
	.size		_ZN57_INTERNAL_33593e65_26_UnaryGeometricTanKernel_cu_2b5614204cuda3std6ranges3__45__cpo4dataE,(_ZN57_INTERNAL_33593e65_26_UnaryGeometricTanKernel_cu_2b5614204cuda3std6ranges3__45__cpo5beginE - _ZN57_INTERNAL_33593e65_26_UnaryGeometricTanKernel_cu_2b5614204cuda3std6ranges3__45__cpo4dataE)
_ZN57_INTERNAL_33593e65_26_UnaryGeometricTanKernel_cu_2b5614204cuda3std6ranges3__45__cpo4dataE:
	.zero		1
	.type		_ZN57_INTERNAL_33593e65_26_UnaryGeometricTanKernel_cu_2b5614204cuda3std6ranges3__45__cpo5beginE,@object
	.size		_ZN57_INTERNAL_33593e65_26_UnaryGeometricTanKernel_cu_2b5614204cuda3std6ranges3__45__cpo5beginE,(_ZN57_INTERNAL_33593e65_26_UnaryGeometricTanKernel_cu_2b5614204cuda3std3__459_GLOBAL__N__33593e65_26_UnaryGeometricTanKernel_cu_2b5614206ignoreE - _ZN57_INTERNAL_33593e65_26_UnaryGeometricTanKernel_cu_2b5614204cuda3std6ranges3__45__cpo5beginE)
_ZN57_INTERNAL_33593e65_26_UnaryGeometricTanKernel_cu_2b5614204cuda3std6ranges3__45__cpo5beginE:
	.zero		1
	.type		_ZN57_INTERNAL_33593e65_26_UnaryGeometricTanKernel_cu_2b5614204cuda3std3__459_GLOBAL__N__33593e65_26_UnaryGeometricTanKernel_cu_2b5614206ignoreE,@object
	.size		_ZN57_INTERNAL_33593e65_26_UnaryGeometricTanKernel_cu_2b5614204cuda3std3__459_GLOBAL__N__33593e65_26_UnaryGeometricTanKernel_cu_2b5614206ignoreE,(_ZN57_INTERNAL_33593e65_26_UnaryGeometricTanKernel_cu_2b5614204cuda3std6ranges3__45__cpo4sizeE - _ZN57_INTERNAL_33593e65_26_UnaryGeometricTanKernel_cu_2b5614204cuda3std3__459_GLOBAL__N__33593e65_26_UnaryGeometricTanKernel_cu_2b5614206ignoreE)
_ZN57_INTERNAL_33593e65_26_UnaryGeometricTanKernel_cu_2b5614204cuda3std3__459_GLOBAL__N__33593e65_26_UnaryGeometricTanKernel_cu_2b5614206ignoreE:
	.zero		1
	.type		_ZN57_INTERNAL_33593e65_26_UnaryGeometricTanKernel_cu_2b5614204cuda3std6ranges3__45__cpo4sizeE,@object
	.size		_ZN57_INTERNAL_33593e65_26_UnaryGeometricTanKernel_cu_2b5614204cuda3std6ranges3__45__cpo4sizeE,(_ZN57_INTERNAL_33593e65_26_UnaryGeometricTanKernel_cu_2b5614204cuda3std3__45__cpo5beginE - _ZN57_INTERNAL_33593e65_26_UnaryGeometricTanKernel_cu_2b5614204cuda3std6ranges3__45__cpo4sizeE)
_ZN57_INTERNAL_33593e65_26_UnaryGeometricTanKernel_cu_2b5614204cuda3std6ranges3__45__cpo4sizeE:
	.zero		1
	.type		_ZN57_INTERNAL_33593e65_26_UnaryGeometricTanKernel_cu_2b5614204cuda3std3__45__cpo5beginE,@object
	.size		_ZN57_INTERNAL_33593e65_26_UnaryGeometricTanKernel_cu_2b5614204cuda3std3__45__cpo5beginE,(_ZN57_INTERNAL_33593e65_26_UnaryGeometricTanKernel_cu_2b5614204cuda3std6ranges3__45__cpo6cbeginE - _ZN57_INTERNAL_33593e65_26_UnaryGeometricTanKernel_cu_2b5614204cuda3std3__45__cpo5beginE)
_ZN57_INTERNAL_33593e65_26_UnaryGeometricTanKernel_cu_2b5614204cuda3std3__45__cpo5beginE:
	.zero		1
	.type		_ZN57_INTERNAL_33593e65_26_UnaryGeometricTanKernel_cu_2b5614204cuda3std6ranges3__45__cpo6cbeginE,@object
	.size		_ZN57_INTERNAL_33593e65_26_UnaryGeometricTanKernel_cu_2b5614204cuda3std6ranges3__45__cpo6cbeginE,(_ZN57_INTERNAL_33593e65_26_UnaryGeometricTanKernel_cu_2b5614204cuda3std3__45__cpo6rbeginE - _ZN57_INTERNAL_33593e65_26_UnaryGeometricTanKernel_cu_2b5614204cuda3std6ranges3__45__cpo6cbeginE)
_ZN57_INTERNAL_33593e65_26_UnaryGeometricTanKernel_cu_2b5614204cuda3std6ranges3__45__cpo6cbeginE:
	.zero		1
	.type		_ZN57_INTERNAL_33593e65_26_UnaryGeometricTanKernel_cu_2b5614204cuda3std3__45__cpo6rbeginE,@object
	.size		_ZN57_INTERNAL_33593e65_26_UnaryGeometricTanKernel_cu_2b5614204cuda3std3__45__cpo6rbeginE,(_ZN57_INTERNAL_33593e65_26_UnaryGeometricTanKernel_cu_2b5614204cuda3std6ranges3__45__cpo4nextE - _ZN57_INTERNAL_33593e65_26_UnaryGeometricTanKernel_cu_2b5614204cuda3std3__45__cpo6rbeginE)
_ZN57_INTERNAL_33593e65_26_UnaryGeometricTanKernel_cu_2b5614204cuda3std3__45__cpo6rbeginE:
	.zero		1
	.type		_ZN57_INTERNAL_33593e65_26_UnaryGeometricTanKernel_cu_2b5614204cuda3std6ranges3__45__cpo4nextE,@object
	.size		_ZN57_INTERNAL_33593e65_26_UnaryGeometricTanKernel_cu_2b5614204cuda3std6ranges3__45__cpo4nextE,(_ZN57_INTERNAL_33593e65_26_UnaryGeometricTanKernel_cu_2b5614204cuda3std6ranges3__45__cpo4swapE - _ZN57_INTERNAL_33593e65_26_UnaryGeometricTanKernel_cu_2b5614204cuda3std6ranges3__45__cpo4nextE)
_ZN57_INTERNAL_33593e65_26_UnaryGeometricTanKernel_cu_2b5614204cuda3std6ranges3__45__cpo4nextE:
	.zero		1
	.type		_ZN57_INTERNAL_33593e65_26_UnaryGeometricTanKernel_cu_2b5614204cuda3std6ranges3__45__cpo4swapE,@object
	.size		_ZN57_INTERNAL_33593e65_26_UnaryGeometricTanKernel_cu_2b5614204cuda3std6ranges3__45__cpo4swapE,(_ZN57_INTERNAL_33593e65_26_UnaryGeometricTanKernel_cu_2b5614204cuda3std3__420unreachable_sentinelE - _ZN57_INTERNAL_33593e65_26_UnaryGeometricTanKernel_cu_2b5614204cuda3std6ranges3__45__cpo4swapE)
_ZN57_INTERNAL_33593e65_26_UnaryGeometricTanKernel_cu_2b5614204cuda3std6ranges3__45__cpo4swapE:
	.zero		1
	.type		_ZN57_INTERNAL_33593e65_26_UnaryGeometricTanKernel_cu_2b5614204cuda3std3__420unreachable_sentinelE,@object
	.size		_ZN57_INTERNAL_33593e65_26_UnaryGeometricTanKernel_cu_2b5614204cuda3std3__420unreachable_sentinelE,(_ZN57_INTERNAL_33593e65_26_UnaryGeometricTanKernel_cu_2b5614206thrust23THRUST_300001_SM_900_NS6system6detail10sequential3seqE - _ZN57_INTERNAL_33593e65_26_UnaryGeometricTanKernel_cu_2b5614204cuda3std3__420unreachable_sentinelE)
_ZN57_INTERNAL_33593e65_26_UnaryGeometricTanKernel_cu_2b5614204cuda3std3__420unreachable_sentinelE:
	.zero		1
	.type		_ZN57_INTERNAL_33593e65_26_UnaryGeometricTanKernel_cu_2b5614206thrust23THRUST_300001_SM_900_NS6system6detail10sequential3seqE,@object
	.size		_ZN57_INTERNAL_33593e65_26_UnaryGeometricTanKernel_cu_2b5614206thrust23THRUST_300001_SM_900_NS6system6detail10sequential3seqE,(_ZN57_INTERNAL_33593e65_26_UnaryGeometricTanKernel_cu_2b5614204cuda3std3__45__cpo4cendE - _ZN57_INTERNAL_33593e65_26_UnaryGeometricTanKernel_cu_2b5614206thrust23THRUST_300001_SM_900_NS6system6detail10sequential3seqE)
_ZN57_INTERNAL_33593e65_26_UnaryGeometricTanKernel_cu_2b5614206thrust23THRUST_300001_SM_900_NS6system6detail10sequential3seqE:
	.zero		1
	.type		_ZN57_INTERNAL_33593e65_26_UnaryGeometricTanKernel_cu_2b5614204cuda3std3__45__cpo4cendE,@object
	.size		_ZN57_INTERNAL_33593e65_26_UnaryGeometricTanKernel_cu_2b5614204cuda3std3__45__cpo4cendE,(_ZN57_INTERNAL_33593e65_26_UnaryGeometricTanKernel_cu_2b5614204cuda3std6ranges3__45__cpo9iter_swapE - _ZN57_INTERNAL_33593e65_26_UnaryGeometricTanKernel_cu_2b5614204cuda3std3__45__cpo4cendE)
_ZN57_INTERNAL_33593e65_26_UnaryGeometricTanKernel_cu_2b5614204cuda3std3__45__cpo4cendE:
	.zero		1
	.type		_ZN57_INTERNAL_33593e65_26_UnaryGeometricTanKernel_cu_2b5614204cuda3std6ranges3__45__cpo9iter_swapE,@object
	.size		_ZN57_INTERNAL_33593e65_26_UnaryGeometricTanKernel_cu_2b5614204cuda3std6ranges3__45__cpo9iter_swapE,(_ZN57_INTERNAL_33593e65_26_UnaryGeometricTanKernel_cu_2b5614204cuda3std3__45__cpo5crendE - _ZN57_INTERNAL_33593e65_26_UnaryGeometricTanKernel_cu_2b5614204cuda3std6ranges3__45__cpo9iter_swapE)
_ZN57_INTERNAL_33593e65_26_UnaryGeometricTanKernel_cu_2b5614204cuda3std6ranges3__45__cpo9iter_swapE:
	.zero		1
	.type		_ZN57_INTERNAL_33593e65_26_UnaryGeometricTanKernel_cu_2b5614204cuda3std3__45__cpo5crendE,@object
	.size		_ZN57_INTERNAL_33593e65_26_UnaryGeometricTanKernel_cu_2b5614204cuda3std3__45__cpo5crendE,(_ZN57_INTERNAL_33593e65_26_UnaryGeometricTanKernel_cu_2b5614204cuda3std6ranges3__45__cpo5cdataE - _ZN57_INTERNAL_33593e65_26_UnaryGeometricTanKernel_cu_2b5614204cuda3std3__45__cpo5crendE)
_ZN57_INTERNAL_33593e65_26_UnaryGeometricTanKernel_cu_2b5614204cuda3std3__45__cpo5crendE:
	.zero		1
	.type		_ZN57_INTERNAL_33593e65_26_UnaryGeometricTanKernel_cu_2b5614204cuda3std6ranges3__45__cpo5cdataE,@object
	.size		_ZN57_INTERNAL_33593e65_26_UnaryGeometricTanKernel_cu_2b5614204cuda3std6ranges3__45__cpo5cdataE,(_ZN57_INTERNAL_33593e65_26_UnaryGeometricTanKernel_cu_2b5614204cuda3std6ranges3__45__cpo3endE - _ZN57_INTERNAL_33593e65_26_UnaryGeometricTanKernel_cu_2b5614204cuda3std6ranges3__45__cpo5cdataE)
_ZN57_INTERNAL_33593e65_26_UnaryGeometricTanKernel_cu_2b5614204cuda3std6ranges3__45__cpo5cdataE:
	.zero		1
	.type		_ZN57_INTERNAL_33593e65_26_UnaryGeometricTanKernel_cu_2b5614204cuda3std6ranges3__45__cpo3endE,@object
	.size		_ZN57_INTERNAL_33593e65_26_UnaryGeometricTanKernel_cu_2b5614204cuda3std6ranges3__45__cpo3endE,(_ZN57_INTERNAL_33593e65_26_UnaryGeometricTanKernel_cu_2b5614204cuda3std3__419piecewise_constructE - _ZN57_INTERNAL_33593e65_26_UnaryGeometricTanKernel_cu_2b5614204cuda3std6ranges3__45__cpo3endE)
_ZN57_INTERNAL_33593e65_26_UnaryGeometricTanKernel_cu_2b5614204cuda3std6ranges3__45__cpo3endE:
	.zero		1
	.type		_ZN57_INTERNAL_33593e65_26_UnaryGeometricTanKernel_cu_2b5614204cuda3std3__419piecewise_constructE,@object
	.size		_ZN57_INTERNAL_33593e65_26_UnaryGeometricTanKernel_cu_2b5614204cuda3std3__419piecewise_constructE,(_ZN57_INTERNAL_33593e65_26_UnaryGeometricTanKernel_cu_2b5614204cuda3std6ranges3__45__cpo5ssizeE - _ZN57_INTERNAL_33593e65_26_UnaryGeometricTanKernel_cu_2b5614204cuda3std3__419piecewise_constructE)
_ZN57_INTERNAL_33593e65_26_UnaryGeometricTanKernel_cu_2b5614204cuda3std3__419piecewise_constructE:
	.zero		1
	.type		_ZN57_INTERNAL_33593e65_26_UnaryGeometricTanKernel_cu_2b5614204cuda3std6ranges3__45__cpo5ssizeE,@object
	.size		_ZN57_INTERNAL_33593e65_26_UnaryGeometricTanKernel_cu_2b5614204cuda3std6ranges3__45__cpo5ssizeE,(_ZN57_INTERNAL_33593e65_26_UnaryGeometricTanKernel_cu_2b5614204cuda3std3__45__cpo3endE - _ZN57_INTERNAL_33593e65_26_UnaryGeometricTanKernel_cu_2b5614204cuda3std6ranges3__45__cpo5ssizeE)
_ZN57_INTERNAL_33593e65_26_UnaryGeometricTanKernel_cu_2b5614204cuda3std6ranges3__45__cpo5ssizeE:
	.zero		1
	.type		_ZN57_INTERNAL_33593e65_26_UnaryGeometricTanKernel_cu_2b5614204cuda3std3__45__cpo3endE,@object
	.size		_ZN57_INTERNAL_33593e65_26_UnaryGeometricTanKernel_cu_2b5614204cuda3std3__45__cpo3endE,(_ZN57_INTERNAL_33593e65_26_UnaryGeometricTanKernel_cu_2b5614204cuda3std6ranges3__45__cpo4cendE - _ZN57_INTERNAL_33593e65_26_UnaryGeometricTanKernel_cu_2b5614204cuda3std3__45__cpo3endE)
_ZN57_INTERNAL_33593e65_26_UnaryGeometricTanKernel_cu_2b5614204cuda3std3__45__cpo3endE:
	.zero		1
	.type		_ZN57_INTERNAL_33593e65_26_UnaryGeometricTanKernel_cu_2b5614204cuda3std6ranges3__45__cpo4cendE,@object
	.size		_ZN57_INTERNAL_33593e65_26_UnaryGeometricTanKernel_cu_2b5614204cuda3std6ranges3__45__cpo4cendE,(_ZN57_INTERNAL_33593e65_26_UnaryGeometricTanKernel_cu_2b5614204cuda3std3__45__cpo4rendE - _ZN57_INTERNAL_33593e65_26_UnaryGeometricTanKernel_cu_2b5614204cuda3std6ranges3__45__cpo4cendE)
_ZN57_INTERNAL_33593e65_26_UnaryGeometricTanKernel_cu_2b5614204cuda3std6ranges3__45__cpo4cendE:
	.zero		1
	.type		_ZN57_INTERNAL_33593e65_26_UnaryGeometricTanKernel_cu_2b5614204cuda3std3__45__cpo4rendE,@object
	.size		_ZN57_INTERNAL_33593e65_26_UnaryGeometricTanKernel_cu_2b5614204cuda3std3__45__cpo4rendE,(_ZN57_INTERNAL_33593e65_26_UnaryGeometricTanKernel_cu_2b5614204cuda3std6ranges3__45__cpo4prevE - _ZN57_INTERNAL_33593e65_26_UnaryGeometricTanKernel_cu_2b5614204cuda3std3__45__cpo4rendE)
_ZN57_INTERNAL_33593e65_26_UnaryGeometricTanKernel_cu_2b5614204cuda3std3__45__cpo4rendE:
	.zero		1
	.type		_ZN57_INTERNAL_33593e65_26_UnaryGeometricTanKernel_cu_2b5614204cuda3std6ranges3__45__cpo4prevE,@object
	.size		_ZN57_INTERNAL_33593e65_26_UnaryGeometricTanKernel_cu_2b5614204cuda3std6ranges3__45__cpo4prevE,(_ZN57_INTERNAL_33593e65_26_UnaryGeometricTanKernel_cu_2b5614204cuda3std6ranges3__45__cpo9iter_moveE - _ZN57_INTERNAL_33593e65_26_UnaryGeometricTanKernel_cu_2b5614204cuda3std6ranges3__45__cpo4prevE)
_ZN57_INTERNAL_33593e65_26_UnaryGeometricTanKernel_cu_2b5614204cuda3std6ranges3__45__cpo4prevE:
	.zero		1
	.type		_ZN57_INTERNAL_33593e65_26_UnaryGeometricTanKernel_cu_2b5614204cuda3std6ranges3__45__cpo9iter_moveE,@object
	.size		_ZN57_INTERNAL_33593e65_26_UnaryGeometricTanKernel_cu_2b5614204cuda3std6ranges3__45__cpo9iter_moveE,(.L_27 - _ZN57_INTERNAL_33593e65_26_UnaryGeometricTanKernel_cu_2b5614204cuda3std6ranges3__45__cpo9iter_moveE)
_ZN57_INTERNAL_33593e65_26_UnaryGeometricTanKernel_cu_2b5614204cuda3std6ranges3__45__cpo9iter_moveE:
	.zero		1
.L_27:


//--------------------- .nv.constant0._ZN2at6native18elementwise_kernelILi128ELi4EZNS0_15gpu_kernel_implIZZZNS0_15tan_kernel_cudaERNS_18TensorIteratorBaseEENKUlvE0_clEvENKUlvE2_clEvEUlN3c108BFloat16EE_EEvS4_RKT_EUliE_EEviT1_ --------------------------
	.section	.nv.constant0._ZN2at6native18elementwise_kernelILi128ELi4EZNS0_15gpu_kernel_implIZZZNS0_15tan_kernel_cudaERNS_18TensorIteratorBaseEENKUlvE0_clEvENKUlvE2_clEvEUlN3c108BFloat16EE_EEvS4_RKT_EUliE_EEviT1_,"a",@progbits
	.sectionflags	@""
	.align	4
.nv.constant0._ZN2at6native18elementwise_kernelILi128ELi4EZNS0_15gpu_kernel_implIZZZNS0_15tan_kernel_cudaERNS_18TensorIteratorBaseEENKUlvE0_clEvENKUlvE2_clEvEUlN3c108BFloat16EE_EEvS4_RKT_EUliE_EEviT1_:
	.zero		1072


//--------------------- .nv.constant0._ZN2at6native27unrolled_elementwise_kernelIZZZNS0_15tan_kernel_cudaERNS_18TensorIteratorBaseEENKUlvE0_clEvENKUlvE2_clEvEUlN3c108BFloat16EE_St5arrayIPcLm2EELi4E23TrivialOffsetCalculatorILi1EjESD_NS0_6memory12LoadWithCastILi1EEENSE_13StoreWithCastILi1EEEEEviT_T0_T2_T3_T4_T5_ --------------------------
	.section	.nv.constant0._ZN2at6native27unrolled_elementwise_kernelIZZZNS0_15tan_kernel_cudaERNS_18TensorIteratorBaseEENKUlvE0_clEvENKUlvE2_clEvEUlN3c108BFloat16EE_St5arrayIPcLm2EELi4E23TrivialOffsetCalculatorILi1EjESD_NS0_6memory12LoadWithCastILi1EEENSE_13StoreWithCastILi1EEEEEviT_T0_T2_T3_T4_T5_,"a",@progbits
	.sectionflags	@""
	.align	4
.nv.constant0._ZN2at6native27unrolled_elementwise_kernelIZZZNS0_15tan_kernel_cudaERNS_18TensorIteratorBaseEENKUlvE0_clEvENKUlvE2_clEvEUlN3c108BFloat16EE_St5arrayIPcLm2EELi4E23TrivialOffsetCalculatorILi1EjESD_NS0_6memory12LoadWithCastILi1EEENSE_13StoreWithCastILi1EEEEEviT_T0_T2_T3_T4_T5_:
	.zero		572


//--------------------- .nv.constant0._ZN2at6native18elementwise_kernelILi128ELi4EZNS0_22gpu_kernel_impl_nocastIZZZNS0_15tan_kernel_cudaERNS_18TensorIteratorBaseEENKUlvE0_clEvENKUlvE2_clEvEUlN3c108BFloat16EE_EEvS4_RKT_EUliE_EEviT1_ --------------------------
	.section	.nv.constant0._ZN2at6native18elementwise_kernelILi128ELi4EZNS0_22gpu_kernel_impl_nocastIZZZNS0_15tan_kernel_cudaERNS_18TensorIteratorBaseEENKUlvE0_clEvENKUlvE2_clEvEUlN3c108BFloat16EE_EEvS4_RKT_EUliE_EEviT1_,"a",@progbits
	.sectionflags	@""
	.align	4
.nv.constant0._ZN2at6native18elementwise_kernelILi128ELi4EZNS0_22gpu_kernel_impl_nocastIZZZNS0_15tan_kernel_cudaERNS_18TensorIteratorBaseEENKUlvE0_clEvENKUlvE2_clEvEUlN3c108BFloat16EE_EEvS4_RKT_EUliE_EEviT1_:
	.zero		1072


//--------------------- .nv.constant0._ZN2at6native27unrolled_elementwise_kernelIZZZNS0_15tan_kernel_cudaERNS_18TensorIteratorBaseEENKUlvE0_clEvENKUlvE2_clEvEUlN3c108BFloat16EE_St5arrayIPcLm2EELi4E23TrivialOffsetCalculatorILi1EjESD_NS0_6memory15LoadWithoutCastENSE_16StoreWithoutCastEEEviT_T0_T2_T3_T4_T5_ --------------------------
	.section	.nv.constant0._ZN2at6native27unrolled_elementwise_kernelIZZZNS0_15tan_kernel_cudaERNS_18TensorIteratorBaseEENKUlvE0_clEvENKUlvE2_clEvEUlN3c108BFloat16EE_St5arrayIPcLm2EELi4E23TrivialOffsetCalculatorILi1EjESD_NS0_6memory15LoadWithoutCastENSE_16StoreWithoutCastEEEviT_T0_T2_T3_T4_T5_,"a",@progbits
	.sectionflags	@""
	.align	4
.nv.constant0._ZN2at6native27unrolled_elementwise_kernelIZZZNS0_15tan_kernel_cudaERNS_18TensorIteratorBaseEENKUlvE0_clEvENKUlvE2_clEvEUlN3c108BFloat16EE_St5arrayIPcLm2EELi4E23TrivialOffsetCalculatorILi1EjESD_NS0_6memory15LoadWithoutCastENSE_16StoreWithoutCastEEEviT_T0_T2_T3_T4_T5_:
	.zero		556


//--------------------- .nv.constant0._ZN2at6native29vectorized_elementwise_kernelILi2EZZZNS0_15tan_kernel_cudaERNS_18TensorIteratorBaseEENKUlvE0_clEvENKUlvE2_clEvEUlN3c108BFloat16EE_St5arrayIPcLm2EEEEviT0_T1_ --------------------------
	.section	.nv.constant0._ZN2at6native29vectorized_elementwise_kernelILi2EZZZNS0_15tan_kernel_cudaERNS_18TensorIteratorBaseEENKUlvE0_clEvENKUlvE2_clEvEUlN3c108BFloat16EE_St5arrayIPcLm2EEEEviT0_T1_,"a",@progbits
	.sectionflags	@""
	.align	4
.nv.constant0._ZN2at6native29vectorized_elementwise_kernelILi2EZZZNS0_15tan_kernel_cudaERNS_18TensorIteratorBaseEENKUlvE0_clEvENKUlvE2_clEvEUlN3c108BFloat16EE_St5arrayIPcLm2EEEEviT0_T1_:
	.zero		552


//--------------------- .nv.constant0._ZN2at6native29vectorized_elementwise_kernelILi4EZZZNS0_15tan_kernel_cudaERNS_18TensorIteratorBaseEENKUlvE0_clEvENKUlvE2_clEvEUlN3c108BFloat16EE_St5arrayIPcLm2EEEEviT0_T1_ --------------------------
	.section	.nv.constant0._ZN2at6native29vectorized_elementwise_kernelILi4EZZZNS0_15tan_kernel_cudaERNS_18TensorIteratorBaseEENKUlvE0_clEvENKUlvE2_clEvEUlN3c108BFloat16EE_St5arrayIPcLm2EEEEviT0_T1_,"a",@progbits
	.sectionflags	@""
	.align	4
.nv.constant0._ZN2at6native29vectorized_elementwise_kernelILi4EZZZNS0_15tan_kernel_cudaERNS_18TensorIteratorBaseEENKUlvE0_clEvENKUlvE2_clEvEUlN3c108BFloat16EE_St5arrayIPcLm2EEEEviT0_T1_:
	.zero		552


//--------------------- .nv.constant0._ZN2at6native29vectorized_elementwise_kernelILi8EZZZNS0_15tan_kernel_cudaERNS_18TensorIteratorBaseEENKUlvE0_clEvENKUlvE2_clEvEUlN3c108BFloat16EE_St5arrayIPcLm2EEEEviT0_T1_ --------------------------
	.section	.nv.constant0._ZN2at6native29vectorized_elementwise_kernelILi8EZZZNS0_15tan_kernel_cudaERNS_18TensorIteratorBaseEENKUlvE0_clEvENKUlvE2_clEvEUlN3c108BFloat16EE_St5arrayIPcLm2EEEEviT0_T1_,"a",@progbits
	.sectionflags	@""
	.align	4
.nv.constant0._ZN2at6native29vectorized_elementwise_kernelILi8EZZZNS0_15tan_kernel_cudaERNS_18TensorIteratorBaseEENKUlvE0_clEvENKUlvE2_clEvEUlN3c108BFloat16EE_St5arrayIPcLm2EEEEviT0_T1_:
	.zero		552


//--------------------- .nv.constant0._ZN2at6native18elementwise_kernelILi128ELi4EZNS0_15gpu_kernel_implIZZZNS0_15tan_kernel_cudaERNS_18TensorIteratorBaseEENKUlvE0_clEvENKUlvE1_clEvEUlN3c104HalfEE_EEvS4_RKT_EUliE_EEviT1_ --------------------------
	.section	.nv.constant0._ZN2at6native18elementwise_kernelILi128ELi4EZNS0_15gpu_kernel_implIZZZNS0_15tan_kernel_cudaERNS_18TensorIteratorBaseEENKUlvE0_clEvENKUlvE1_clEvEUlN3c104HalfEE_EEvS4_RKT_EUliE_EEviT1_,"a",@progbits
	.sectionflags	@""
	.align	4
.nv.constant0._ZN2at6native18elementwise_kernelILi128ELi4EZNS0_15gpu_kernel_implIZZZNS0_15tan_kernel_cudaERNS_18TensorIteratorBaseEENKUlvE0_clEvENKUlvE1_clEvEUlN3c104HalfEE_EEvS4_RKT_EUliE_EEviT1_:
	.zero		1072


//--------------------- .nv.constant0._ZN2at6native27unrolled_elementwise_kernelIZZZNS0_15tan_kernel_cudaERNS_18TensorIteratorBaseEENKUlvE0_clEvENKUlvE1_clEvEUlN3c104HalfEE_St5arrayIPcLm2EELi4E23TrivialOffsetCalculatorILi1EjESD_NS0_6memory12LoadWithCastILi1EEENSE_13StoreWithCastILi1EEEEEviT_T0_T2_T3_T4_T5_ --------------------------
	.section	.nv.constant0._ZN2at6native27unrolled_elementwise_kernelIZZZNS0_15tan_kernel_cudaERNS_18TensorIteratorBaseEENKUlvE0_clEvENKUlvE1_clEvEUlN3c104HalfEE_St5arrayIPcLm2EELi4E23TrivialOffsetCalculatorILi1EjESD_NS0_6memory12LoadWithCastILi1EEENSE_13StoreWithCastILi1EEEEEviT_T0_T2_T3_T4_T5_,"a",@progbits
	.sectionflags	@""
	.align	4
.nv.constant0._ZN2at6native27unrolled_elementwise_kernelIZZZNS0_15tan_kernel_cudaERNS_18TensorIteratorBaseEENKUlvE0_clEvENKUlvE1_clEvEUlN3c104HalfEE_St5arrayIPcLm2EELi4E23TrivialOffsetCalculatorILi1EjESD_NS0_6memory12LoadWithCastILi1EEENSE_13StoreWithCastILi1EEEEEviT_T0_T2_T3_T4_T5_:
	.zero		572


//--------------------- .nv.constant0._ZN2at6native18elementwise_kernelILi128ELi4EZNS0_22gpu_kernel_impl_nocastIZZZNS0_15tan_kernel_cudaERNS_18TensorIteratorBaseEENKUlvE0_clEvENKUlvE1_clEvEUlN3c104HalfEE_EEvS4_RKT_EUliE_EEviT1_ --------------------------
	.section	.nv.constant0._ZN2at6native18elementwise_kernelILi128ELi4EZNS0_22gpu_kernel_impl_nocastIZZZNS0_15tan_kernel_cudaERNS_18TensorIteratorBaseEENKUlvE0_clEvENKUlvE1_clEvEUlN3c104HalfEE_EEvS4_RKT_EUliE_EEviT1_,"a",@progbits
	.sectionflags	@""
	.align	4
.nv.constant0._ZN2at6native18elementwise_kernelILi128ELi4EZNS0_22gpu_kernel_impl_nocastIZZZNS0_15tan_kernel_cudaERNS_18TensorIteratorBaseEENKUlvE0_clEvENKUlvE1_clEvEUlN3c104HalfEE_EEvS4_RKT_EUliE_EEviT1_:
	.zero		1072


//--------------------- .nv.constant0._ZN2at6native27unrolled_elementwise_kernelIZZZNS0_15tan_kernel_cudaERNS_18TensorIteratorBaseEENKUlvE0_clEvENKUlvE1_clEvEUlN3c104HalfEE_St5arrayIPcLm2EELi4E23TrivialOffsetCalculatorILi1EjESD_NS0_6memory15LoadWithoutCastENSE_16StoreWithoutCastEEEviT_T0_T2_T3_T4_T5_ --------------------------
	.section	.nv.constant0._ZN2at6native27unrolled_elementwise_kernelIZZZNS0_15tan_kernel_cudaERNS_18TensorIteratorBaseEENKUlvE0_clEvENKUlvE1_clEvEUlN3c104HalfEE_St5arrayIPcLm2EELi4E23TrivialOffsetCalculatorILi1EjESD_NS0_6memory15LoadWithoutCastENSE_16StoreWithoutCastEEEviT_T0_T2_T3_T4_T5_,"a",@progbits
	.sectionflags	@""
	.align	4
.nv.constant0._ZN2at6native27unrolled_elementwise_kernelIZZZNS0_15tan_kernel_cudaERNS_18TensorIteratorBaseEENKUlvE0_clEvENKUlvE1_clEvEUlN3c104HalfEE_St5arrayIPcLm2EELi4E23TrivialOffsetCalculatorILi1EjESD_NS0_6memory15LoadWithoutCastENSE_16StoreWithoutCastEEEviT_T0_T2_T3_T4_T5_:
	.zero		556


//--------------------- .nv.constant0._ZN2at6native29vectorized_elementwise_kernelILi2EZZZNS0_15tan_kernel_cudaERNS_18TensorIteratorBaseEENKUlvE0_clEvENKUlvE1_clEvEUlN3c104HalfEE_St5arrayIPcLm2EEEEviT0_T1_ --------------------------
	.section	.nv.constant0._ZN2at6native29vectorized_elementwise_kernelILi2EZZZNS0_15tan_kernel_cudaERNS_18TensorIteratorBaseEENKUlvE0_clEvENKUlvE1_clEvEUlN3c104HalfEE_St5arrayIPcLm2EEEEviT0_T1_,"a",@progbits
	.sectionflags	@""
	.align	4
.nv.constant0._ZN2at6native29vectorized_elementwise_kernelILi2EZZZNS0_15tan_kernel_cudaERNS_18TensorIteratorBaseEENKUlvE0_clEvENKUlvE1_clEvEUlN3c104HalfEE_St5arrayIPcLm2EEEEviT0_T1_:
	.zero		552


//--------------------- .nv.constant0._ZN2at6native29vectorized_elementwise_kernelILi4EZZZNS0_15tan_kernel_cudaERNS_18TensorIteratorBaseEENKUlvE0_clEvENKUlvE1_clEvEUlN3c104HalfEE_St5arrayIPcLm2EEEEviT0_T1_ --------------------------
	.section	.nv.constant0._ZN2at6native29vectorized_elementwise_kernelILi4EZZZNS0_15tan_kernel_cudaERNS_18TensorIteratorBaseEENKUlvE0_clEvENKUlvE1_clEvEUlN3c104HalfEE_St5arrayIPcLm2EEEEviT0_T1_,"a",@progbits
	.sectionflags	@""
	.align	4
.nv.constant0._ZN2at6native29vectorized_elementwise_kernelILi4EZZZNS0_15tan_kernel_cudaERNS_18TensorIteratorBaseEENKUlvE0_clEvENKUlvE1_clEvEUlN3c104HalfEE_St5arrayIPcLm2EEEEviT0_T1_:
	.zero		552


//--------------------- .nv.constant0._ZN2at6native29vectorized_elementwise_kernelILi8EZZZNS0_15tan_kernel_cudaERNS_18TensorIteratorBaseEENKUlvE0_clEvENKUlvE1_clEvEUlN3c104HalfEE_St5arrayIPcLm2EEEEviT0_T1_ --------------------------
	.section	.nv.constant0._ZN2at6native29vectorized_elementwise_kernelILi8EZZZNS0_15tan_kernel_cudaERNS_18TensorIteratorBaseEENKUlvE0_clEvENKUlvE1_clEvEUlN3c104HalfEE_St5arrayIPcLm2EEEEviT0_T1_,"a",@progbits
	.sectionflags	@""
	.align	4
.nv.constant0._ZN2at6native29vectorized_elementwise_kernelILi8EZZZNS0_15tan_kernel_cudaERNS_18TensorIteratorBaseEENKUlvE0_clEvENKUlvE1_clEvEUlN3c104HalfEE_St5arrayIPcLm2EEEEviT0_T1_:
	.zero		552


//--------------------- .nv.constant0._ZN2at6native18elementwise_kernelILi128ELi4EZNS0_15gpu_kernel_implIZZZNS0_15tan_kernel_cudaERNS_18TensorIteratorBaseEENKUlvE0_clEvENKUlvE0_clEvEUlfE_EEvS4_RKT_EUliE_EEviT1_ --------------------------
	.section	.nv.constant0._ZN2at6native18elementwise_kernelILi128ELi4EZNS0_15gpu_kernel_implIZZZNS0_15tan_kernel_cudaERNS_18TensorIteratorBaseEENKUlvE0_clEvENKUlvE0_clEvEUlfE_EEvS4_RKT_EUliE_EEviT1_,"a",@progbits
	.sectionflags	@""
	.align	4
.nv.constant0._ZN2at6native18elementwise_kernelILi128ELi4EZNS0_15gpu_kernel_implIZZZNS0_15tan_kernel_cudaERNS_18TensorIteratorBaseEENKUlvE0_clEvENKUlvE0_clEvEUlfE_EEvS4_RKT_EUliE_EEviT1_:
	.zero		1072


//--------------------- .nv.constant0._ZN2at6native27unrolled_elementwise_kernelIZZZNS0_15tan_kernel_cudaERNS_18TensorIteratorBaseEENKUlvE0_clEvENKUlvE0_clEvEUlfE_St5arrayIPcLm2EELi4E23TrivialOffsetCalculatorILi1EjESB_NS0_6memory12LoadWithCastILi1EEENSC_13StoreWithCastILi1EEEEEviT_T0_T2_T3_T4_T5_ --------------------------
	.section	.nv.constant0._ZN2at6native27unrolled_elementwise_kernelIZZZNS0_15tan_kernel_cudaERNS_18TensorIteratorBaseEENKUlvE0_clEvENKUlvE0_clEvEUlfE_St5arrayIPcLm2EELi4E23TrivialOffsetCalculatorILi1EjESB_NS0_6memory12LoadWithCastILi1EEENSC_13StoreWithCastILi1EEEEEviT_T0_T2_T3_T4_T5_,"a",@progbits
	.sectionflags	@""
	.align	4
.nv.constant0._ZN2at6native27unrolled_elementwise_kernelIZZZNS0_15tan_kernel_cudaERNS_18TensorIteratorBaseEENKUlvE0_clEvENKUlvE0_clEvEUlfE_St5arrayIPcLm2EELi4E23TrivialOffsetCalculatorILi1EjESB_NS0_6memory12LoadWithCastILi1EEENSC_13StoreWithCastILi1EEEEEviT_T0_T2_T3_T4_T5_:
	.zero		572


//--------------------- .nv.constant0._ZN2at6native18elementwise_kernelILi128ELi2EZNS0_22gpu_kernel_impl_nocastIZZZNS0_15tan_kernel_cudaERNS_18TensorIteratorBaseEENKUlvE0_clEvENKUlvE0_clEvEUlfE_EEvS4_RKT_EUliE_EEviT1_ --------------------------
	.section	.nv.constant0._ZN2at6native18elementwise_kernelILi128ELi2EZNS0_22gpu_kernel_impl_nocastIZZZNS0_15tan_kernel_cudaERNS_18TensorIteratorBaseEENKUlvE0_clEvENKUlvE0_clEvEUlfE_EEvS4_RKT_EUliE_EEviT1_,"a",@progbits
	.sectionflags	@""
	.align	4
.nv.constant0._ZN2at6native18elementwise_kernelILi128ELi2EZNS0_22gpu_kernel_impl_nocastIZZZNS0_15tan_kernel_cudaERNS_18TensorIteratorBaseEENKUlvE0_clEvENKUlvE0_clEvEUlfE_EEvS4_RKT_EUliE_EEviT1_:
	.zero		1072


//--------------------- .nv.constant0._ZN2at6native27unrolled_elementwise_kernelIZZZNS0_15tan_kernel_cudaERNS_18TensorIteratorBaseEENKUlvE0_clEvENKUlvE0_clEvEUlfE_St5arrayIPcLm2EELi4E23TrivialOffsetCalculatorILi1EjESB_NS0_6memory15LoadWithoutCastENSC_16StoreWithoutCastEEEviT_T0_T2_T3_T4_T5_ --------------------------
	.section	.nv.constant0._ZN2at6native27unrolled_elementwise_kernelIZZZNS0_15tan_kernel_cudaERNS_18TensorIteratorBaseEENKUlvE0_clEvENKUlvE0_clEvEUlfE_St5arrayIPcLm2EELi4E23TrivialOffsetCalculatorILi1EjESB_NS0_6memory15LoadWithoutCastENSC_16StoreWithoutCastEEEviT_T0_T2_T3_T4_T5_,"a",@progbits
	.sectionflags	@""
	.align	4
.nv.constant0._ZN2at6native27unrolled_elementwise_kernelIZZZNS0_15tan_kernel_cudaERNS_18TensorIteratorBaseEENKUlvE0_clEvENKUlvE0_clEvEUlfE_St5arrayIPcLm2EELi4E23TrivialOffsetCalculatorILi1EjESB_NS0_6memory15LoadWithoutCastENSC_16StoreWithoutCastEEEviT_T0_T2_T3_T4_T5_:
	.zero		556


//--------------------- .nv.constant0._ZN2at6native29vectorized_elementwise_kernelILi2EZZZNS0_15tan_kernel_cudaERNS_18TensorIteratorBaseEENKUlvE0_clEvENKUlvE0_clEvEUlfE_St5arrayIPcLm2EEEEviT0_T1_ --------------------------
	.section	.nv.constant0._ZN2at6native29vectorized_elementwise_kernelILi2EZZZNS0_15tan_kernel_cudaERNS_18TensorIteratorBaseEENKUlvE0_clEvENKUlvE0_clEvEUlfE_St5arrayIPcLm2EEEEviT0_T1_,"a",@progbits
	.sectionflags	@""
	.align	4
.nv.constant0._ZN2at6native29vectorized_elementwise_kernelILi2EZZZNS0_15tan_kernel_cudaERNS_18TensorIteratorBaseEENKUlvE0_clEvENKUlvE0_clEvEUlfE_St5arrayIPcLm2EEEEviT0_T1_:
	.zero		552


//--------------------- .nv.constant0._ZN2at6native29vectorized_elementwise_kernelILi4EZZZNS0_15tan_kernel_cudaERNS_18TensorIteratorBaseEENKUlvE0_clEvENKUlvE0_clEvEUlfE_St5arrayIPcLm2EEEEviT0_T1_ --------------------------
	.section	.nv.constant0._ZN2at6native29vectorized_elementwise_kernelILi4EZZZNS0_15tan_kernel_cudaERNS_18TensorIteratorBaseEENKUlvE0_clEvENKUlvE0_clEvEUlfE_St5arrayIPcLm2EEEEviT0_T1_,"a",@progbits
	.sectionflags	@""
	.align	4
.nv.constant0._ZN2at6native29vectorized_elementwise_kernelILi4EZZZNS0_15tan_kernel_cudaERNS_18TensorIteratorBaseEENKUlvE0_clEvENKUlvE0_clEvEUlfE_St5arrayIPcLm2EEEEviT0_T1_:
	.zero		552


//--------------------- .nv.constant0._ZN2at6native29vectorized_elementwise_kernelILi8EZZZNS0_15tan_kernel_cudaERNS_18TensorIteratorBaseEENKUlvE0_clEvENKUlvE0_clEvEUlfE_St5arrayIPcLm2EEEEviT0_T1_ --------------------------
	.section	.nv.constant0._ZN2at6native29vectorized_elementwise_kernelILi8EZZZNS0_15tan_kernel_cudaERNS_18TensorIteratorBaseEENKUlvE0_clEvENKUlvE0_clEvEUlfE_St5arrayIPcLm2EEEEviT0_T1_,"a",@progbits
	.sectionflags	@""
	.align	4
.nv.constant0._ZN2at6native29vectorized_elementwise_kernelILi8EZZZNS0_15tan_kernel_cudaERNS_18TensorIteratorBaseEENKUlvE0_clEvENKUlvE0_clEvEUlfE_St5arrayIPcLm2EEEEviT0_T1_:
	.zero		552


//--------------------- .nv.constant0._ZN2at6native18elementwise_kernelILi128ELi4EZNS0_15gpu_kernel_implIZZZNS0_15tan_kernel_cudaERNS_18TensorIteratorBaseEENKUlvE0_clEvENKUlvE_clEvEUldE_EEvS4_RKT_EUliE_EEviT1_ --------------------------
	.section	.nv.constant0._ZN2at6native18elementwise_kernelILi128ELi4EZNS0_15gpu_kernel_implIZZZNS0_15tan_kernel_cudaERNS_18TensorIteratorBaseEENKUlvE0_clEvENKUlvE_clEvEUldE_EEvS4_RKT_EUliE_EEviT1_,"a",@progbits
	.sectionflags	@""
	.align	4
.nv.constant0._ZN2at6native18elementwise_kernelILi128ELi4EZNS0_15gpu_kernel_implIZZZNS0_15tan_kernel_cudaERNS_18TensorIteratorBaseEENKUlvE0_clEvENKUlvE_clEvEUldE_EEvS4_RKT_EUliE_EEviT1_:
	.zero		1072


//--------------------- .nv.constant0._ZN2at6native27unrolled_elementwise_kernelIZZZNS0_15tan_kernel_cudaERNS_18TensorIteratorBaseEENKUlvE0_clEvENKUlvE_clEvEUldE_St5arrayIPcLm2EELi4E23TrivialOffsetCalculatorILi1EjESB_NS0_6memory12LoadWithCastILi1EEENSC_13StoreWithCastILi1EEEEEviT_T0_T2_T3_T4_T5_ --------------------------
	.section	.nv.constant0._ZN2at6native27unrolled_elementwise_kernelIZZZNS0_15tan_kernel_cudaERNS_18TensorIteratorBaseEENKUlvE0_clEvENKUlvE_clEvEUldE_St5arrayIPcLm2EELi4E23TrivialOffsetCalculatorILi1EjESB_NS0_6memory12LoadWithCastILi1EEENSC_13StoreWithCastILi1EEEEEviT_T0_T2_T3_T4_T5_,"a",@progbits
	.sectionflags	@""
	.align	4
.nv.constant0._ZN2at6native27unrolled_elementwise_kernelIZZZNS0_15tan_kernel_cudaERNS_18TensorIteratorBaseEENKUlvE0_clEvENKUlvE_clEvEUldE_St5arrayIPcLm2EELi4E23TrivialOffsetCalculatorILi1EjESB_NS0_6memory12LoadWithCastILi1EEENSC_13StoreWithCastILi1EEEEEviT_T0_T2_T3_T4_T5_:
	.zero		572


//--------------------- .nv.constant0._ZN2at6native18elementwise_kernelILi128ELi2EZNS0_22gpu_kernel_impl_nocastIZZZNS0_15tan_kernel_cudaERNS_18TensorIteratorBaseEENKUlvE0_clEvENKUlvE_clEvEUldE_EEvS4_RKT_EUliE_EEviT1_ --------------------------
	.section	.nv.constant0._ZN2at6native18elementwise_kernelILi128ELi2EZNS0_22gpu_kernel_impl_nocastIZZZNS0_15tan_kernel_cudaERNS_18TensorIteratorBaseEENKUlvE0_clEvENKUlvE_clEvEUldE_EEvS4_RKT_EUliE_EEviT1_,"a",@progbits
	.sectionflags	@""
	.align	4
.nv.constant0._ZN2at6native18elementwise_kernelILi128ELi2EZNS0_22gpu_kernel_impl_nocastIZZZNS0_15tan_kernel_cudaERNS_18TensorIteratorBaseEENKUlvE0_clEvENKUlvE_clEvEUldE_EEvS4_RKT_EUliE_EEviT1_:
	.zero		1072


//--------------------- .nv.constant0._ZN2at6native27unrolled_elementwise_kernelIZZZNS0_15tan_kernel_cudaERNS_18TensorIteratorBaseEENKUlvE0_clEvENKUlvE_clEvEUldE_St5arrayIPcLm2EELi4E23TrivialOffsetCalculatorILi1EjESB_NS0_6memory15LoadWithoutCastENSC_16StoreWithoutCastEEEviT_T0_T2_T3_T4_T5_ --------------------------
	.section	.nv.constant0._ZN2at6native27unrolled_elementwise_kernelIZZZNS0_15tan_kernel_cudaERNS_18TensorIteratorBaseEENKUlvE0_clEvENKUlvE_clEvEUldE_St5arrayIPcLm2EELi4E23TrivialOffsetCalculatorILi1EjESB_NS0_6memory15LoadWithoutCastENSC_16StoreWithoutCastEEEviT_T0_T2_T3_T4_T5_,"a",@progbits
	.sectionflags	@""
	.align	4
.nv.constant0._ZN2at6native27unrolled_elementwise_kernelIZZZNS0_15tan_kernel_cudaERNS_18TensorIteratorBaseEENKUlvE0_clEvENKUlvE_clEvEUldE_St5arrayIPcLm2EELi4E23TrivialOffsetCalculatorILi1EjESB_NS0_6memory15LoadWithoutCastENSC_16StoreWithoutCastEEEviT_T0_T2_T3_T4_T5_:
	.zero		556


//--------------------- .nv.constant0._ZN2at6native29vectorized_elementwise_kernelILi2EZZZNS0_15tan_kernel_cudaERNS_18TensorIteratorBaseEENKUlvE0_clEvENKUlvE_clEvEUldE_St5arrayIPcLm2EEEEviT0_T1_ --------------------------
	.section	.nv.constant0._ZN2at6native29vectorized_elementwise_kernelILi2EZZZNS0_15tan_kernel_cudaERNS_18TensorIteratorBaseEENKUlvE0_clEvENKUlvE_clEvEUldE_St5arrayIPcLm2EEEEviT0_T1_,"a",@progbits
	.sectionflags	@""
	.align	4
.nv.constant0._ZN2at6native29vectorized_elementwise_kernelILi2EZZZNS0_15tan_kernel_cudaERNS_18TensorIteratorBaseEENKUlvE0_clEvENKUlvE_clEvEUldE_St5arrayIPcLm2EEEEviT0_T1_:
	.zero		552


//--------------------- .nv.constant0._ZN2at6native29vectorized_elementwise_kernelILi4EZZZNS0_15tan_kernel_cudaERNS_18TensorIteratorBaseEENKUlvE0_clEvENKUlvE_clEvEUldE_St5arrayIPcLm2EEEEviT0_T1_ --------------------------
	.section	.nv.constant0._ZN2at6native29vectorized_elementwise_kernelILi4EZZZNS0_15tan_kernel_cudaERNS_18TensorIteratorBaseEENKUlvE0_clEvENKUlvE_clEvEUldE_St5arrayIPcLm2EEEEviT0_T1_,"a",@progbits
	.sectionflags	@""
	.align	4
.nv.constant0._ZN2at6native29vectorized_elementwise_kernelILi4EZZZNS0_15tan_kernel_cudaERNS_18TensorIteratorBaseEENKUlvE0_clEvENKUlvE_clEvEUldE_St5arrayIPcLm2EEEEviT0_T1_:
	.zero		552


//--------------------- .nv.constant0._ZN2at6native29vectorized_elementwise_kernelILi8EZZZNS0_15tan_kernel_cudaERNS_18TensorIteratorBaseEENKUlvE0_clEvENKUlvE_clEvEUldE_St5arrayIPcLm2EEEEviT0_T1_ --------------------------
	.section	.nv.constant0._ZN2at6native29vectorized_elementwise_kernelILi8EZZZNS0_15tan_kernel_cudaERNS_18TensorIteratorBaseEENKUlvE0_clEvENKUlvE_clEvEUldE_St5arrayIPcLm2EEEEviT0_T1_,"a",@progbits
	.sectionflags	@""
	.align	4
.nv.constant0._ZN2at6native29vectorized_elementwise_kernelILi8EZZZNS0_15tan_kernel_cudaERNS_18TensorIteratorBaseEENKUlvE0_clEvENKUlvE_clEvEUldE_St5arrayIPcLm2EEEEviT0_T1_:
	.zero		552


//--------------------- .nv.constant0._ZN2at6native18elementwise_kernelILi128ELi4EZNS0_15gpu_kernel_implIZZZNS0_15tan_kernel_cudaERNS_18TensorIteratorBaseEENKUlvE_clEvENKUlvE1_clEvEUlN3c107complexINS7_4HalfEEEE_EEvS4_RKT_EUliE_EEviT1_ --------------------------
	.section	.nv.constant0._ZN2at6native18elementwise_kernelILi128ELi4EZNS0_15gpu_kernel_implIZZZNS0_15tan_kernel_cudaERNS_18TensorIteratorBaseEENKUlvE_clEvENKUlvE1_clEvEUlN3c107complexINS7_4HalfEEEE_EEvS4_RKT_EUliE_EEviT1_,"a",@progbits
	.sectionflags	@""
	.align	4
.nv.constant0._ZN2at6native18elementwise_kernelILi128ELi4EZNS0_15gpu_kernel_implIZZZNS0_15tan_kernel_cudaERNS_18TensorIteratorBaseEENKUlvE_clEvENKUlvE1_clEvEUlN3c107complexINS7_4HalfEEEE_EEvS4_RKT_EUliE_EEviT1_:
	.zero		1072


//--------------------- .nv.constant0._ZN2at6native27unrolled_elementwise_kernelIZZZNS0_15tan_kernel_cudaERNS_18TensorIteratorBaseEENKUlvE_clEvENKUlvE1_clEvEUlN3c107complexINS6_4HalfEEEE_St5arrayIPcLm2EELi4E23TrivialOffsetCalculatorILi1EjESF_NS0_6memory12LoadWithCastILi1EEENSG_13StoreWithCastILi1EEEEEviT_T0_T2_T3_T4_T5_ --------------------------
	.section	.nv.constant0._ZN2at6native27unrolled_elementwise_kernelIZZZNS0_15tan_kernel_cudaERNS_18TensorIteratorBaseEENKUlvE_clEvENKUlvE1_clEvEUlN3c107complexINS6_4HalfEEEE_St5arrayIPcLm2EELi4E23TrivialOffsetCalculatorILi1EjESF_NS0_6memory12LoadWithCastILi1EEENSG_13StoreWithCastILi1EEEEEviT_T0_T2_T3_T4_T5_,"a",@progbits
	.sectionflags	@""
	.align	4
.nv.constant0._ZN2at6native27unrolled_elementwise_kernelIZZZNS0_15tan_kernel_cudaERNS_18TensorIteratorBaseEENKUlvE_clEvENKUlvE1_clEvEUlN3c107complexINS6_4HalfEEEE_St5arrayIPcLm2EELi4E23TrivialOffsetCalculatorILi1EjESF_NS0_6memory12LoadWithCastILi1EEENSG_13StoreWithCastILi1EEEEEviT_T0_T2_T3_T4_T5_:
	.zero		572


//--------------------- .nv.constant0._ZN2at6native18elementwise_kernelILi128ELi2EZNS0_22gpu_kernel_impl_nocastIZZZNS0_15tan_kernel_cudaERNS_18TensorIteratorBaseEENKUlvE_clEvENKUlvE1_clEvEUlN3c107complexINS7_4HalfEEEE_EEvS4_RKT_EUliE_EEviT1_ --------------------------
	.section	.nv.constant0._ZN2at6native18elementwise_kernelILi128ELi2EZNS0_22gpu_kernel_impl_nocastIZZZNS0_15tan_kernel_cudaERNS_18TensorIteratorBaseEENKUlvE_clEvENKUlvE1_clEvEUlN3c107complexINS7_4HalfEEEE_EEvS4_RKT_EUliE_EEviT1_,"a",@progbits
	.sectionflags	@""
	.align	4
.nv.constant0._ZN2at6native18elementwise_kernelILi128ELi2EZNS0_22gpu_kernel_impl_nocastIZZZNS0_15tan_kernel_cudaERNS_18TensorIteratorBaseEENKUlvE_clEvENKUlvE1_clEvEUlN3c107complexINS7_4HalfEEEE_EEvS4_RKT_EUliE_EEviT1_:
	.zero		1072


//--------------------- .nv.constant0._ZN2at6native27unrolled_elementwise_kernelIZZZNS0_15tan_kernel_cudaERNS_18TensorIteratorBaseEENKUlvE_clEvENKUlvE1_clEvEUlN3c107complexINS6_4HalfEEEE_St5arrayIPcLm2EELi4E23TrivialOffsetCalculatorILi1EjESF_NS0_6memory15LoadWithoutCastENSG_16StoreWithoutCastEEEviT_T0_T2_T3_T4_T5_ --------------------------
	.section	.nv.constant0._ZN2at6native27unrolled_elementwise_kernelIZZZNS0_15tan_kernel_cudaERNS_18TensorIteratorBaseEENKUlvE_clEvENKUlvE1_clEvEUlN3c107complexINS6_4HalfEEEE_St5arrayIPcLm2EELi4E23TrivialOffsetCalculatorILi1EjESF_NS0_6memory15LoadWithoutCastENSG_16StoreWithoutCastEEEviT_T0_T2_T3_T4_T5_,"a",@progbits
	.sectionflags	@""
	.align	4
.nv.constant0._ZN2at6native27unrolled_elementwise_kernelIZZZNS0_15tan_kernel_cudaERNS_18TensorIteratorBaseEENKUlvE_clEvENKUlvE1_clEvEUlN3c107complexINS6_4HalfEEEE_St5arrayIPcLm2EELi4E23TrivialOffsetCalculatorILi1EjESF_NS0_6memory15LoadWithoutCastENSG_16StoreWithoutCastEEEviT_T0_T2_T3_T4_T5_:
	.zero		556


//--------------------- .nv.constant0._ZN2at6native29vectorized_elementwise_kernelILi2EZZZNS0_15tan_kernel_cudaERNS_18TensorIteratorBaseEENKUlvE_clEvENKUlvE1_clEvEUlN3c107complexINS6_4HalfEEEE_St5arrayIPcLm2EEEEviT0_T1_ --------------------------
	.section	.nv.constant0._ZN2at6native29vectorized_elementwise_kernelILi2EZZZNS0_15tan_kernel_cudaERNS_18TensorIteratorBaseEENKUlvE_clEvENKUlvE1_clEvEUlN3c107complexINS6_4HalfEEEE_St5arrayIPcLm2EEEEviT0_T1_,"a",@progbits
	.sectionflags	@""
	.align	4
.nv.constant0._ZN2at6native29vectorized_elementwise_kernelILi2EZZZNS0_15tan_kernel_cudaERNS_18TensorIteratorBaseEENKUlvE_clEvENKUlvE1_clEvEUlN3c107complexINS6_4HalfEEEE_St5arrayIPcLm2EEEEviT0_T1_:
	.zero		552


//--------------------- .nv.constant0._ZN2at6native29vectorized_elementwise_kernelILi4EZZZNS0_15tan_kernel_cudaERNS_18TensorIteratorBaseEENKUlvE_clEvENKUlvE1_clEvEUlN3c107complexINS6_4HalfEEEE_St5arrayIPcLm2EEEEviT0_T1_ --------------------------
	.section	.nv.constant0._ZN2at6native29vectorized_elementwise_kernelILi4EZZZNS0_15tan_kernel_cudaERNS_18TensorIteratorBaseEENKUlvE_clEvENKUlvE1_clEvEUlN3c107complexINS6_4HalfEEEE_St5arrayIPcLm2EEEEviT0_T1_,"a",@progbits
	.sectionflags	@""
	.align	4
.nv.constant0._ZN2at6native29vectorized_elementwise_kernelILi4EZZZNS0_15tan_kernel_cudaERNS_18TensorIteratorBaseEENKUlvE_clEvENKUlvE1_clEvEUlN3c107complexINS6_4HalfEEEE_St5arrayIPcLm2EEEEviT0_T1_:
	.zero		552


//--------------------- .nv.constant0._ZN2at6native29vectorized_elementwise_kernelILi8EZZZNS0_15tan_kernel_cudaERNS_18TensorIteratorBaseEENKUlvE_clEvENKUlvE1_clEvEUlN3c107complexINS6_4HalfEEEE_St5arrayIPcLm2EEEEviT0_T1_ --------------------------
	.section	.nv.constant0._ZN2at6native29vectorized_elementwise_kernelILi8EZZZNS0_15tan_kernel_cudaERNS_18TensorIteratorBaseEENKUlvE_clEvENKUlvE1_clEvEUlN3c107complexINS6_4HalfEEEE_St5arrayIPcLm2EEEEviT0_T1_,"a",@progbits
	.sectionflags	@""
	.align	4
.nv.constant0._ZN2at6native29vectorized_elementwise_kernelILi8EZZZNS0_15tan_kernel_cudaERNS_18TensorIteratorBaseEENKUlvE_clEvENKUlvE1_clEvEUlN3c107complexINS6_4HalfEEEE_St5arrayIPcLm2EEEEviT0_T1_:
	.zero		552


//--------------------- .nv.constant0._ZN2at6native18elementwise_kernelILi128ELi4EZNS0_15gpu_kernel_implIZZZNS0_15tan_kernel_cudaERNS_18TensorIteratorBaseEENKUlvE_clEvENKUlvE0_clEvEUlN3c107complexIfEEE_EEvS4_RKT_EUliE_EEviT1_ --------------------------
	.section	.nv.constant0._ZN2at6native18elementwise_kernelILi128ELi4EZNS0_15gpu_kernel_implIZZZNS0_15tan_kernel_cudaERNS_18TensorIteratorBaseEENKUlvE_clEvENKUlvE0_clEvEUlN3c107complexIfEEE_EEvS4_RKT_EUliE_EEviT1_,"a",@progbits
	.sectionflags	@""
	.align	4
.nv.constant0._ZN2at6native18elementwise_kernelILi128ELi4EZNS0_15gpu_kernel_implIZZZNS0_15tan_kernel_cudaERNS_18TensorIteratorBaseEENKUlvE_clEvENKUlvE0_clEvEUlN3c107complexIfEEE_EEvS4_RKT_EUliE_EEviT1_:
	.zero		1072


//--------------------- .nv.constant0._ZN2at6native27unrolled_elementwise_kernelIZZZNS0_15tan_kernel_cudaERNS_18TensorIteratorBaseEENKUlvE_clEvENKUlvE0_clEvEUlN3c107complexIfEEE_St5arrayIPcLm2EELi4E23TrivialOffsetCalculatorILi1EjESE_NS0_6memory12LoadWithCastILi1EEENSF_13StoreWithCastILi1EEEEEviT_T0_T2_T3_T4_T5_ --------------------------
	.section	.nv.constant0._ZN2at6native27unrolled_elementwise_kernelIZZZNS0_15tan_kernel_cudaERNS_18TensorIteratorBaseEENKUlvE_clEvENKUlvE0_clEvEUlN3c107complexIfEEE_St5arrayIPcLm2EELi4E23TrivialOffsetCalculatorILi1EjESE_NS0_6memory12LoadWithCastILi1EEENSF_13StoreWithCastILi1EEEEEviT_T0_T2_T3_T4_T5_,"a",@progbits
	.sectionflags	@""
	.align	4
.nv.constant0._ZN2at6native27unrolled_elementwise_kernelIZZZNS0_15tan_kernel_cudaERNS_18TensorIteratorBaseEENKUlvE_clEvENKUlvE0_clEvEUlN3c107complexIfEEE_St5arrayIPcLm2EELi4E23TrivialOffsetCalculatorILi1EjESE_NS0_6memory12LoadWithCastILi1EEENSF_13StoreWithCastILi1EEEEEviT_T0_T2_T3_T4_T5_:
	.zero		572


//--------------------- .nv.constant0._ZN2at6native18elementwise_kernelILi128ELi2EZNS0_22gpu_kernel_impl_nocastIZZZNS0_15tan_kernel_cudaERNS_18TensorIteratorBaseEENKUlvE_clEvENKUlvE0_clEvEUlN3c107complexIfEEE_EEvS4_RKT_EUliE_EEviT1_ --------------------------
	.section	.nv.constant0._ZN2at6native18elementwise_kernelILi128ELi2EZNS0_22gpu_kernel_impl_nocastIZZZNS0_15tan_kernel_cudaERNS_18TensorIteratorBaseEENKUlvE_clEvENKUlvE0_clEvEUlN3c107complexIfEEE_EEvS4_RKT_EUliE_EEviT1_,"a",@progbits
	.sectionflags	@""
	.align	4
.nv.constant0._ZN2at6native18elementwise_kernelILi128ELi2EZNS0_22gpu_kernel_impl_nocastIZZZNS0_15tan_kernel_cudaERNS_18TensorIteratorBaseEENKUlvE_clEvENKUlvE0_clEvEUlN3c107complexIfEEE_EEvS4_RKT_EUliE_EEviT1_:
	.zero		1072


//--------------------- .nv.constant0._ZN2at6native27unrolled_elementwise_kernelIZZZNS0_15tan_kernel_cudaERNS_18TensorIteratorBaseEENKUlvE_clEvENKUlvE0_clEvEUlN3c107complexIfEEE_St5arrayIPcLm2EELi4E23TrivialOffsetCalculatorILi1EjESE_NS0_6memory15LoadWithoutCastENSF_16StoreWithoutCastEEEviT_T0_T2_T3_T4_T5_ --------------------------
	.section	.nv.constant0._ZN2at6native27unrolled_elementwise_kernelIZZZNS0_15tan_kernel_cudaERNS_18TensorIteratorBaseEENKUlvE_clEvENKUlvE0_clEvEUlN3c107complexIfEEE_St5arrayIPcLm2EELi4E23TrivialOffsetCalculatorILi1EjESE_NS0_6memory15LoadWithoutCastENSF_16StoreWithoutCastEEEviT_T0_T2_T3_T4_T5_,"a",@progbits
	.sectionflags	@""
	.align	4
.nv.constant0._ZN2at6native27unrolled_elementwise_kernelIZZZNS0_15tan_kernel_cudaERNS_18TensorIteratorBaseEENKUlvE_clEvENKUlvE0_clEvEUlN3c107complexIfEEE_St5arrayIPcLm2EELi4E23TrivialOffsetCalculatorILi1EjESE_NS0_6memory15LoadWithoutCastENSF_16StoreWithoutCastEEEviT_T0_T2_T3_T4_T5_:
	.zero		556


//--------------------- .nv.constant0._ZN2at6native29vectorized_elementwise_kernelILi2EZZZNS0_15tan_kernel_cudaERNS_18TensorIteratorBaseEENKUlvE_clEvENKUlvE0_clEvEUlN3c107complexIfEEE_St5arrayIPcLm2EEEEviT0_T1_ --------------------------
	.section	.nv.constant0._ZN2at6native29vectorized_elementwise_kernelILi2EZZZNS0_15tan_kernel_cudaERNS_18TensorIteratorBaseEENKUlvE_clEvENKUlvE0_clEvEUlN3c107complexIfEEE_St5arrayIPcLm2EEEEviT0_T1_,"a",@progbits
	.sectionflags	@""
	.align	4
.nv.constant0._ZN2at6native29vectorized_elementwise_kernelILi2EZZZNS0_15tan_kernel_cudaERNS_18TensorIteratorBaseEENKUlvE_clEvENKUlvE0_clEvEUlN3c107complexIfEEE_St5arrayIPcLm2EEEEviT0_T1_:
	.zero		552


//--------------------- .nv.constant0._ZN2at6native29vectorized_elementwise_kernelILi4EZZZNS0_15tan_kernel_cudaERNS_18TensorIteratorBaseEENKUlvE_clEvENKUlvE0_clEvEUlN3c107complexIfEEE_St5arrayIPcLm2EEEEviT0_T1_ --------------------------
	.section	.nv.constant0._ZN2at6native29vectorized_elementwise_kernelILi4EZZZNS0_15tan_kernel_cudaERNS_18TensorIteratorBaseEENKUlvE_clEvENKUlvE0_clEvEUlN3c107complexIfEEE_St5arrayIPcLm2EEEEviT0_T1_,"a",@progbits
	.sectionflags	@""
	.align	4
.nv.constant0._ZN2at6native29vectorized_elementwise_kernelILi4EZZZNS0_15tan_kernel_cudaERNS_18TensorIteratorBaseEENKUlvE_clEvENKUlvE0_clEvEUlN3c107complexIfEEE_St5arrayIPcLm2EEEEviT0_T1_:
	.zero		552


//--------------------- .nv.constant0._ZN2at6native29vectorized_elementwise_kernelILi8EZZZNS0_15tan_kernel_cudaERNS_18TensorIteratorBaseEENKUlvE_clEvENKUlvE0_clEvEUlN3c107complexIfEEE_St5arrayIPcLm2EEEEviT0_T1_ --------------------------
	.section	.nv.constant0._ZN2at6native29vectorized_elementwise_kernelILi8EZZZNS0_15tan_kernel_cudaERNS_18TensorIteratorBaseEENKUlvE_clEvENKUlvE0_clEvEUlN3c107complexIfEEE_St5arrayIPcLm2EEEEviT0_T1_,"a",@progbits
	.sectionflags	@""
	.align	4
.nv.constant0._ZN2at6native29vectorized_elementwise_kernelILi8EZZZNS0_15tan_kernel_cudaERNS_18TensorIteratorBaseEENKUlvE_clEvENKUlvE0_clEvEUlN3c107complexIfEEE_St5arrayIPcLm2EEEEviT0_T1_:
	.zero		552


//--------------------- .nv.constant0._ZN2at6native18elementwise_kernelILi128ELi4EZNS0_15gpu_kernel_implIZZZNS0_15tan_kernel_cudaERNS_18TensorIteratorBaseEENKUlvE_clEvENKUlvE_clEvEUlN3c107complexIdEEE_EEvS4_RKT_EUliE_EEviT1_ --------------------------
	.section	.nv.constant0._ZN2at6native18elementwise_kernelILi128ELi4EZNS0_15gpu_kernel_implIZZZNS0_15tan_kernel_cudaERNS_18TensorIteratorBaseEENKUlvE_clEvENKUlvE_clEvEUlN3c107complexIdEEE_EEvS4_RKT_EUliE_EEviT1_,"a",@progbits
	.sectionflags	@""
	.align	4
.nv.constant0._ZN2at6native18elementwise_kernelILi128ELi4EZNS0_15gpu_kernel_implIZZZNS0_15tan_kernel_cudaERNS_18TensorIteratorBaseEENKUlvE_clEvENKUlvE_clEvEUlN3c107complexIdEEE_EEvS4_RKT_EUliE_EEviT1_:
	.zero		1072


//--------------------- .nv.constant0._ZN2at6native27unrolled_elementwise_kernelIZZZNS0_15tan_kernel_cudaERNS_18TensorIteratorBaseEENKUlvE_clEvENKUlvE_clEvEUlN3c107complexIdEEE_St5arrayIPcLm2EELi4E23TrivialOffsetCalculatorILi1EjESE_NS0_6memory12LoadWithCastILi1EEENSF_13StoreWithCastILi1EEEEEviT_T0_T2_T3_T4_T5_ --------------------------
	.section	.nv.constant0._ZN2at6native27unrolled_elementwise_kernelIZZZNS0_15tan_kernel_cudaERNS_18TensorIteratorBaseEENKUlvE_clEvENKUlvE_clEvEUlN3c107complexIdEEE_St5arrayIPcLm2EELi4E23TrivialOffsetCalculatorILi1EjESE_NS0_6memory12LoadWithCastILi1EEENSF_13StoreWithCastILi1EEEEEviT_T0_T2_T3_T4_T5_,"a",@progbits
	.sectionflags	@""
	.align	4
.nv.constant0._ZN2at6native27unrolled_elementwise_kernelIZZZNS0_15tan_kernel_cudaERNS_18TensorIteratorBaseEENKUlvE_clEvENKUlvE_clEvEUlN3c107complexIdEEE_St5arrayIPcLm2EELi4E23TrivialOffsetCalculatorILi1EjESE_NS0_6memory12LoadWithCastILi1EEENSF_13StoreWithCastILi1EEEEEviT_T0_T2_T3_T4_T5_:
	.zero		572


//--------------------- .nv.constant0._ZN2at6native18elementwise_kernelILi128ELi2EZNS0_22gpu_kernel_impl_nocastIZZZNS0_15tan_kernel_cudaERNS_18TensorIteratorBaseEENKUlvE_clEvENKUlvE_clEvEUlN3c107complexIdEEE_EEvS4_RKT_EUliE_EEviT1_ --------------------------
	.section	.nv.constant0._ZN2at6native18elementwise_kernelILi128ELi2EZNS0_22gpu_kernel_impl_nocastIZZZNS0_15tan_kernel_cudaERNS_18TensorIteratorBaseEENKUlvE_clEvENKUlvE_clEvEUlN3c107complexIdEEE_EEvS4_RKT_EUliE_EEviT1_,"a",@progbits
	.sectionflags	@""
	.align	4
.nv.constant0._ZN2at6native18elementwise_kernelILi128ELi2EZNS0_22gpu_kernel_impl_nocastIZZZNS0_15tan_kernel_cudaERNS_18TensorIteratorBaseEENKUlvE_clEvENKUlvE_clEvEUlN3c107complexIdEEE_EEvS4_RKT_EUliE_EEviT1_:
	.zero		1072


//--------------------- .nv.constant0._ZN2at6native27unrolled_elementwise_kernelIZZZNS0_15tan_kernel_cudaERNS_18TensorIteratorBaseEENKUlvE_clEvENKUlvE_clEvEUlN3c107complexIdEEE_St5arrayIPcLm2EELi4E23TrivialOffsetCalculatorILi1EjESE_NS0_6memory15LoadWithoutCastENSF_16StoreWithoutCastEEEviT_T0_T2_T3_T4_T5_ --------------------------
	.section	.nv.constant0._ZN2at6native27unrolled_elementwise_kernelIZZZNS0_15tan_kernel_cudaERNS_18TensorIteratorBaseEENKUlvE_clEvENKUlvE_clEvEUlN3c107complexIdEEE_St5arrayIPcLm2EELi4E23TrivialOffsetCalculatorILi1EjESE_NS0_6memory15LoadWithoutCastENSF_16StoreWithoutCastEEEviT_T0_T2_T3_T4_T5_,"a",@progbits
	.sectionflags	@""
	.align	4
.nv.constant0._ZN2at6native27unrolled_elementwise_kernelIZZZNS0_15tan_kernel_cudaERNS_18TensorIteratorBaseEENKUlvE_clEvENKUlvE_clEvEUlN3c107complexIdEEE_St5arrayIPcLm2EELi4E23TrivialOffsetCalculatorILi1EjESE_NS0_6memory15LoadWithoutCastENSF_16StoreWithoutCastEEEviT_T0_T2_T3_T4_T5_:
	.zero		556


//--------------------- .nv.constant0._ZN2at6native29vectorized_elementwise_kernelILi2EZZZNS0_15tan_kernel_cudaERNS_18TensorIteratorBaseEENKUlvE_clEvENKUlvE_clEvEUlN3c107complexIdEEE_St5arrayIPcLm2EEEEviT0_T1_ --------------------------
	.section	.nv.constant0._ZN2at6native29vectorized_elementwise_kernelILi2EZZZNS0_15tan_kernel_cudaERNS_18TensorIteratorBaseEENKUlvE_clEvENKUlvE_clEvEUlN3c107complexIdEEE_St5arrayIPcLm2EEEEviT0_T1_,"a",@progbits
	.sectionflags	@""
	.align	4
.nv.constant0._ZN2at6native29vectorized_elementwise_kernelILi2EZZZNS0_15tan_kernel_cudaERNS_18TensorIteratorBaseEENKUlvE_clEvENKUlvE_clEvEUlN3c107complexIdEEE_St5arrayIPcLm2EEEEviT0_T1_:
	.zero		552


//--------------------- .nv.constant0._ZN2at6native29vectorized_elementwise_kernelILi4EZZZNS0_15tan_kernel_cudaERNS_18TensorIteratorBaseEENKUlvE_clEvENKUlvE_clEvEUlN3c107complexIdEEE_St5arrayIPcLm2EEEEviT0_T1_ --------------------------
	.section	.nv.constant0._ZN2at6native29vectorized_elementwise_kernelILi4EZZZNS0_15tan_kernel_cudaERNS_18TensorIteratorBaseEENKUlvE_clEvENKUlvE_clEvEUlN3c107complexIdEEE_St5arrayIPcLm2EEEEviT0_T1_,"a",@progbits
	.sectionflags	@""
	.align	4
.nv.constant0._ZN2at6native29vectorized_elementwise_kernelILi4EZZZNS0_15tan_kernel_cudaERNS_18TensorIteratorBaseEENKUlvE_clEvENKUlvE_clEvEUlN3c107complexIdEEE_St5arrayIPcLm2EEEEviT0_T1_:
	.zero		552


//--------------------- .nv.constant0._ZN2at6native29vectorized_elementwise_kernelILi8EZZZNS0_15tan_kernel_cudaERNS_18TensorIteratorBaseEENKUlvE_clEvENKUlvE_clEvEUlN3c107complexIdEEE_St5arrayIPcLm2EEEEviT0_T1_ --------------------------
	.section	.nv.constant0._ZN2at6native29vectorized_elementwise_kernelILi8EZZZNS0_15tan_kernel_cudaERNS_18TensorIteratorBaseEENKUlvE_clEvENKUlvE_clEvEUlN3c107complexIdEEE_St5arrayIPcLm2EEEEviT0_T1_,"a",@progbits
	.sectionflags	@""
	.align	4
.nv.constant0._ZN2at6native29vectorized_elementwise_kernelILi8EZZZNS0_15tan_kernel_cudaERNS_18TensorIteratorBaseEENKUlvE_clEvENKUlvE_clEvEUlN3c107complexIdEEE_St5arrayIPcLm2EEEEviT0_T1_:
	.zero		552


//--------------------- SYMBOLS --------------------------

	.type		.nv.reservedSmem.offset0,@object
	.size		.nv.reservedSmem.offset0,0x4
	.type		__assertfail,@function
